	.target	sm_90a

	.elftype	@"ET_EXEC"


//--------------------- .note.nv.tkinfo           --------------------------
	.section	.note.nv.tkinfo,"",@"SHT_NOTE"
	.sectionflags	@"SHF_NOTE_NV_TKINFO"
	.tkinfo
        /*0018*/ 	.word	0x00000002
        /*0030*/ 	.string	""
        /*0030*/ 	.string	"ptxas"
        /*0030*/ 	.string	"Cuda compilation tools, release 13.0, V13.0.88"
        /*0030*/ 	.string	"Build cuda_13.0.r13.0/compiler.36424714_0"
        /*0030*/ 	.string	"-arch sm_90a -m 64 "



//--------------------- .note.nv.cuinfo           --------------------------
	.section	.note.nv.cuinfo,"",@"SHT_NOTE"
	.sectionflags	@"SHF_NOTE_NV_CUINFO"
        /*0018*/ 	.short	0x0002
        /*001a*/ 	.short	0x005a
        /*001c*/ 	.short	0x0082
	.zero		2


//--------------------- .nv.info                  --------------------------
	.section	.nv.info,"",@"SHT_CUDA_INFO"
	.align	4


	//----- nvinfo : EIATTR_REGCOUNT
	.align		4
        /*0000*/ 	.byte	0x04, 0x2f
        /*0002*/ 	.short	(.L_16 - .L_15)
	.align		4
.L_15:
        /*0004*/ 	.word	index@(_ZN7cutlass13device_kernelINS_4fmha6kernel28FmhaKernelTmaWarpSpecializedINS1_10collective30FmhaMainloopTmaWarpSpecializedINS_6half_tEffN4cute5tupleIJNS7_1CILi128EEENS9_ILi256EEENS9_ILi48EEEEEENS8_IJiNS9_ILi1EEENS8_IJiiEEEEEESG_SG_NS4_14ResidualFusionEJEEENS4_15FmhaFwdEpilogueIS6_fNS8_IJNS9_ILi64EEESC_SB_EEEEENS2_23IndividualTileSchedulerEJEEEEEvNT_6ParamsE)
        /*0008*/ 	.word	0x000000a8


	//----- nvinfo : EIATTR_FRAME_SIZE
	.align		4
.L_16:
        /*000c*/ 	.byte	0x04, 0x11
        /*000e*/ 	.short	(.L_18 - .L_17)
	.align		4
.L_17:
        /*0010*/ 	.word	index@($__internal_0_$__cuda_sm20_rcp_rn_f32_slowpath)
        /*0014*/ 	.word	0x00000000


	//----- nvinfo : EIATTR_FRAME_SIZE
	.align		4
.L_18:
        /*0018*/ 	.byte	0x04, 0x11
        /*001a*/ 	.short	(.L_20 - .L_19)
	.align		4
.L_19:
        /*001c*/ 	.word	index@(_ZN7cutlass13device_kernelINS_4fmha6kernel28FmhaKernelTmaWarpSpecializedINS1_10collective30FmhaMainloopTmaWarpSpecializedINS_6half_tEffN4cute5tupleIJNS7_1CILi128EEENS9_ILi256EEENS9_ILi48EEEEEENS8_IJiNS9_ILi1EEENS8_IJiiEEEEEESG_SG_NS4_14ResidualFusionEJEEENS4_15FmhaFwdEpilogueIS6_fNS8_IJNS9_ILi64EEESC_SB_EEEEENS2_23IndividualTileSchedulerEJEEEEEvNT_6ParamsE)
        /*0020*/ 	.word	0x00000000


	//----- nvinfo : EIATTR_MIN_STACK_SIZE
	.align		4
.L_20:
        /*0024*/ 	.byte	0x04, 0x12
        /*0026*/ 	.short	(.L_22 - .L_21)
	.align		4
.L_21:
        /*0028*/ 	.word	index@(_ZN7cutlass13device_kernelINS_4fmha6kernel28FmhaKernelTmaWarpSpecializedINS1_10collective30FmhaMainloopTmaWarpSpecializedINS_6half_tEffN4cute5tupleIJNS7_1CILi128EEENS9_ILi256EEENS9_ILi48EEEEEENS8_IJiNS9_ILi1EEENS8_IJiiEEEEEESG_SG_NS4_14ResidualFusionEJEEENS4_15FmhaFwdEpilogueIS6_fNS8_IJNS9_ILi64EEESC_SB_EEEEENS2_23IndividualTileSchedulerEJEEEEEvNT_6ParamsE)
        /*002c*/ 	.word	0x00000000
.L_22:


//--------------------- .nv.compat                --------------------------
	.section	.nv.compat,"",@"SHT_CUDA_COMPAT_INFO"
	.align	4
        /*0000*/ 	.byte	0x02, 0x09, 0x01, 0x00, 0x02, 0x02, 0x04, 0x00, 0x02, 0x05, 0x05, 0x00, 0x03, 0x07, 0x01, 0x01
        /*0010*/ 	.byte	0x02, 0x03, 0x01, 0x00, 0x02, 0x06, 0x01, 0x00, 0x04, 0x0b, 0x08, 0x00, 0x00, 0x00, 0x00, 0x00
        /*0020*/ 	.byte	0x00, 0x00, 0x00, 0x00


//--------------------- .nv.info._ZN7cutlass13device_kernelINS_4fmha6kernel28FmhaKernelTmaWarpSpecializedINS1_10collective30FmhaMainloopTmaWarpSpecializedINS_6half_tEffN4cute5tupleIJNS7_1CILi128EEENS9_ILi256EEENS9_ILi48EEEEEENS8_IJiNS9_ILi1EEENS8_IJiiEEEEEESG_SG_NS4_14ResidualFusionEJEEENS4_15FmhaFwdEpilogueIS6_fNS8_IJNS9_ILi64EEESC_SB_EEEEENS2_23IndividualTileSchedulerEJEEEEEvNT_6ParamsE --------------------------
	.section	.nv.info._ZN7cutlass13device_kernelINS_4fmha6kernel28FmhaKernelTmaWarpSpecializedINS1_10collective30FmhaMainloopTmaWarpSpecializedINS_6half_tEffN4cute5tupleIJNS7_1CILi128EEENS9_ILi256EEENS9_ILi48EEEEEENS8_IJiNS9_ILi1EEENS8_IJiiEEEEEESG_SG_NS4_14ResidualFusionEJEEENS4_15FmhaFwdEpilogueIS6_fNS8_IJNS9_ILi64EEESC_SB_EEEEENS2_23IndividualTileSchedulerEJEEEEEvNT_6ParamsE,"",@"SHT_CUDA_INFO"
	.sectionflags	@""
	.align	4


	//----- nvinfo : EIATTR_CUDA_API_VERSION
	.align		4
        /*0000*/ 	.byte	0x04, 0x37
        /*0002*/ 	.short	(.L_24 - .L_23)
.L_23:
        /*0004*/ 	.word	0x00000082


	//----- nvinfo : EIATTR_KPARAM_INFO
	.align		4
.L_24:
        /*0008*/ 	.byte	0x04, 0x17
        /*000a*/ 	.short	(.L_26 - .L_25)
.L_25:
        /*000c*/ 	.word	0x00000000
        /*0010*/ 	.short	0x0000
        /*0012*/ 	.short	0x0070
        /*0014*/ 	.byte	0x00, 0xf0, 0x01, 0x20


	//----- nvinfo : EIATTR_SPARSE_MMA_MASK
	.align		4
.L_26:
        /*0018*/ 	.byte	0x03, 0x50
        /*001a*/ 	.short	0x0000


	//----- nvinfo : EIATTR_MAXREG_COUNT
	.align		4
        /*001c*/ 	.byte	0x03, 0x1b
        /*001e*/ 	.short	0x00a8


	//----- nvinfo : EIATTR_NUM_BARRIERS
	.align		4
        /*0020*/ 	.byte	0x02, 0x4c
        /*0022*/ 	.byte	0x02
	.zero		1


	//----- nvinfo : EIATTR_EXTERNS
	.align		4
        /*0024*/ 	.byte	0x04, 0x0f
        /*0026*/ 	.short	(.L_28 - .L_27)


	//   ....[0]....
	.align		4
.L_27:
        /*0028*/ 	.word	index@(__assertfail)


	//----- nvinfo : EIATTR_MERCURY_ISA_VERSION
	.align		4
.L_28:
        /*002c*/ 	.byte	0x03, 0x5f
        /*002e*/ 	.short	0x0101


	//----- nvinfo : EIATTR_INT_WARP_WIDE_INSTR_OFFSETS
	.align		4
        /*0030*/ 	.byte	0x04, 0x31
        /*0032*/ 	.short	(.L_30 - .L_29)


	//   ....[0]....
.L_29:
        /*0034*/ 	.word	0x000006f0


	//   ....[1]....
        /*0038*/ 	.word	0x00000700


	//   ....[2]....
        /*003c*/ 	.word	0x00000710


	//   ....[3]....
        /*0040*/ 	.word	0x00000720


	//   ....[4]....
        /*0044*/ 	.word	0x00000790


	//----- nvinfo : EIATTR_COOP_GROUP_MASK_REGIDS
	.align		4
.L_30:
        /*0048*/ 	.byte	0x04, 0x29
        /*004a*/ 	.short	(.L_32 - .L_31)


	//   ....[0]....
.L_31:
        /*004c*/ 	.word	0xffffffff


	//   ....[1]....
        /*0050*/ 	.word	0xffffffff


	//   ....[2]....
        /*0054*/ 	.word	0xffffffff


	//   ....[3]....
        /*0058*/ 	.word	0xffffffff


	//   ....[4]....
        /*005c*/ 	.word	0xffffffff


	//   ....[5]....
        /*0060*/ 	.word	0xffffffff


	//   ....[6]....
        /*0064*/ 	.word	0xffffffff


	//   ....[7]....
        /*0068*/ 	.word	0xffffffff


	//   ....[8]....
        /*006c*/ 	.word	0xffffffff


	//   ....[9]....
        /*0070*/ 	.word	0xffffffff


	//   ....[10]....
        /*0074*/ 	.word	0xffffffff


	//   ....[11]....
        /*0078*/ 	.word	0xffffffff


	//   ....[12]....
        /*007c*/ 	.word	0xffffffff


	//   ....[13]....
        /*0080*/ 	.word	0xffffffff


	//   ....[14]....
        /*0084*/ 	.word	0xffffffff


	//   ....[15]....
        /*0088*/ 	.word	0xffffffff


	//   ....[16]....
        /*008c*/ 	.word	0xffffffff


	//   ....[17]....
        /*0090*/ 	.word	0xffffffff


	//   ....[18]....
        /*0094*/ 	.word	0xffffffff


	//   ....[19]....
        /*0098*/ 	.word	0xffffffff


	//   ....[20]....
        /*009c*/ 	.word	0xffffffff


	//   ....[21]....
        /*00a0*/ 	.word	0xffffffff


	//----- nvinfo : EIATTR_COOP_GROUP_INSTR_OFFSETS
	.align		4
.L_32:
        /*00a4*/ 	.byte	0x04, 0x28
        /*00a6*/ 	.short	(.L_34 - .L_33)


	//   ....[0]....
.L_33:
        /*00a8*/ 	.word	0x00000050


	//   ....[1]....
        /*00ac*/ 	.word	0x00000080


	//   ....[2]....
        /*00b0*/ 	.word	0x000001b0


	//   ....[3]....
        /*00b4*/ 	.word	0x00000370


	//   ....[4]....
        /*00b8*/ 	.word	0x00000530


	//   ....[5]....
        /*00bc*/ 	.word	0x00000690


	//   ....[6]....
        /*00c0*/ 	.word	0x00002bf0


	//   ....[7]....
        /*00c4*/ 	.word	0x00002cd0


	//   ....[8]....
        /*00c8*/ 	.word	0x00002d50


	//   ....[9]....
        /*00cc*/ 	.word	0x00002e80


	//   ....[10]....
        /*00d0*/ 	.word	0x00008070


	//   ....[11]....
        /*00d4*/ 	.word	0x00008090


	//   ....[12]....
        /*00d8*/ 	.word	0x000095f0


	//   ....[13]....
        /*00dc*/ 	.word	0x00009700


	//   ....[14]....
        /*00e0*/ 	.word	0x0000e400


	//   ....[15]....
        /*00e4*/ 	.word	0x0000e500


	//   ....[16]....
        /*00e8*/ 	.word	0x0000fa00


	//   ....[17]....
        /*00ec*/ 	.word	0x0000fb20


	//   ....[18]....
        /*00f0*/ 	.word	0x00013380


	//   ....[19]....
        /*00f4*/ 	.word	0x000133b0


	//   ....[20]....
        /*00f8*/ 	.word	0x00013400


	//   ....[21]....
        /*00fc*/ 	.word	0x00013420


	//----- nvinfo : EIATTR_REG_RECONFIG
	.align		4
.L_34:
        /*0100*/ 	.byte	0x01, 0x54
	.zero		2


	//----- nvinfo : EIATTR_SYSCALL_OFFSETS
	.align		4
        /*0104*/ 	.byte	0x04, 0x46
        /*0106*/ 	.short	(.L_36 - .L_35)


	//   ....[0]....
.L_35:
        /*0108*/ 	.word	0x00013d70


	//   ....[1]....
        /*010c*/ 	.word	0x00013ed0


	//----- nvinfo : EIATTR_MBARRIER_INSTR_OFFSETS
	.align		4
.L_36:
        /*0110*/ 	.byte	0x04, 0x39
        /*0112*/ 	.short	(.L_38 - .L_37)


	//   ....[0]....
.L_37:
        /*0114*/ 	.word	0x00000320
        /*0118*/ 	.word	0x000000ff
        /*011c*/ 	.word	0x00021050
        /*0120*/ 	.short	0x0100
        /*0122*/ 	.byte	0x06
	.zero		1


	//   ....[1]....
        /*0124*/ 	.word	0x00000330
        /*0128*/ 	.word	0x000000ff
        /*012c*/ 	.word	0x00021060
        /*0130*/ 	.short	0x0100
        /*0132*/ 	.byte	0x06
	.zero		1


	//   ....[2]....
        /*0134*/ 	.word	0x00000340
        /*0138*/ 	.word	0x000000ff
        /*013c*/ 	.word	0x00021058
        /*0140*/ 	.short	0x0100
        /*0142*/ 	.byte	0x06
	.zero		1


	//   ....[3]....
        /*0144*/ 	.word	0x00000350
        /*0148*/ 	.word	0x000000ff
        /*014c*/ 	.word	0x00021068
        /*0150*/ 	.short	0x0100
        /*0152*/ 	.byte	0x06
	.zero		1


	//   ....[4]....
        /*0154*/ 	.word	0x00000480
        /*0158*/ 	.word	0x000000ff
        /*015c*/ 	.word	0x00021000
        /*0160*/ 	.short	0x0100
        /*0162*/ 	.byte	0x06
	.zero		1


	//   ....[5]....
        /*0164*/ 	.word	0x00000490
        /*0168*/ 	.word	0x000000ff
        /*016c*/ 	.word	0x00021028
        /*0170*/ 	.short	0x0100
        /*0172*/ 	.byte	0x06
	.zero		1


	//   ....[6]....
        /*0174*/ 	.word	0x000004a0
        /*0178*/ 	.word	0x000000ff
        /*017c*/ 	.word	0x00021008
        /*0180*/ 	.short	0x0100
        /*0182*/ 	.byte	0x06
	.zero		1


	//   ....[7]....
        /*0184*/ 	.word	0x000004b0
        /*0188*/ 	.word	0x000000ff
        /*018c*/ 	.word	0x00021030
        /*0190*/ 	.short	0x0100
        /*0192*/ 	.byte	0x06
	.zero		1


	//   ....[8]....
        /*0194*/ 	.word	0x000004c0
        /*0198*/ 	.word	0x000000ff
        /*019c*/ 	.word	0x00021010
        /*01a0*/ 	.short	0x0100
        /*01a2*/ 	.byte	0x06
	.zero		1


	//   ....[9]....
        /*01a4*/ 	.word	0x000004d0
        /*01a8*/ 	.word	0x000000ff
        /*01ac*/ 	.word	0x00021038
        /*01b0*/ 	.short	0x0100
        /*01b2*/ 	.byte	0x06
	.zero		1


	//   ....[10]....
        /*01b4*/ 	.word	0x000004e0
        /*01b8*/ 	.word	0x000000ff
        /*01bc*/ 	.word	0x00021018
        /*01c0*/ 	.short	0x0100
        /*01c2*/ 	.byte	0x06
	.zero		1


	//   ....[11]....
        /*01c4*/ 	.word	0x000004f0
        /*01c8*/ 	.word	0x000000ff
        /*01cc*/ 	.word	0x00021040
        /*01d0*/ 	.short	0x0100
        /*01d2*/ 	.byte	0x06
	.zero		1


	//   ....[12]....
        /*01d4*/ 	.word	0x00000500
        /*01d8*/ 	.word	0x000000ff
        /*01dc*/ 	.word	0x00021020
        /*01e0*/ 	.short	0x0100
        /*01e2*/ 	.byte	0x06
	.zero		1


	//   ....[13]....
        /*01e4*/ 	.word	0x00000510
        /*01e8*/ 	.word	0x000000ff
        /*01ec*/ 	.word	0x00021048
        /*01f0*/ 	.short	0x0100
        /*01f2*/ 	.byte	0x06
	.zero		1


	//   ....[14]....
        /*01f4*/ 	.word	0x00000640
        /*01f8*/ 	.word	0x000000ff
        /*01fc*/ 	.word	0x00021070
        /*0200*/ 	.short	0x0100
        /*0202*/ 	.byte	0x06
	.zero		1


	//   ....[15]....
        /*0204*/ 	.word	0x00000650
        /*0208*/ 	.word	0x000000ff
        /*020c*/ 	.word	0x00021080
        /*0210*/ 	.short	0x0100
        /*0212*/ 	.byte	0x06
	.zero		1


	//   ....[16]....
        /*0214*/ 	.word	0x00000660
        /*0218*/ 	.word	0x000000ff
        /*021c*/ 	.word	0x00021078
        /*0220*/ 	.short	0x0100
        /*0222*/ 	.byte	0x06
	.zero		1


	//   ....[17]....
        /*0224*/ 	.word	0x00000670
        /*0228*/ 	.word	0x000000ff
        /*022c*/ 	.word	0x00021088
        /*0230*/ 	.short	0x0100
        /*0232*/ 	.byte	0x06
	.zero		1


	//   ....[18]....
        /*0234*/ 	.word	0x000007b0
        /*0238*/ 	.word	0x000000ff
        /*023c*/ 	.word	0x00021090
        /*0240*/ 	.short	0x0100
        /*0242*/ 	.byte	0x06
	.zero		1


	//   ....[19]....
        /*0244*/ 	.word	0x000007c0
        /*0248*/ 	.word	0x000000ff
        /*024c*/ 	.word	0x00021098
        /*0250*/ 	.short	0x0100
        /*0252*/ 	.byte	0x06
	.zero		1


	//   ....[20]....
        /*0254*/ 	.word	0x000007d0
        /*0258*/ 	.word	0x000000ff
        /*025c*/ 	.word	0x000210a0
        /*0260*/ 	.short	0x0100
        /*0262*/ 	.byte	0x06
	.zero		1


	//   ....[21]....
        /*0264*/ 	.word	0x000007e0
        /*0268*/ 	.word	0x000000ff
        /*026c*/ 	.word	0x000210a8
        /*0270*/ 	.short	0x0100
        /*0272*/ 	.byte	0x06
	.zero		1


	//   ....[22]....
        /*0274*/ 	.word	0x000008e0
        /*0278*/ 	.word	0x000000ff
        /*027c*/ 	.word	0x000210c0
        /*0280*/ 	.short	0x0100
        /*0282*/ 	.byte	0x06
	.zero		1


	//   ....[23]....
        /*0284*/ 	.word	0x000008f0
        /*0288*/ 	.word	0x000000ff
        /*028c*/ 	.word	0x000210d8
        /*0290*/ 	.short	0x0100
        /*0292*/ 	.byte	0x06
	.zero		1


	//   ....[24]....
        /*0294*/ 	.word	0x00000900
        /*0298*/ 	.word	0x000000ff
        /*029c*/ 	.word	0x000210c8
        /*02a0*/ 	.short	0x0100
        /*02a2*/ 	.byte	0x06
	.zero		1


	//   ....[25]....
        /*02a4*/ 	.word	0x00000910
        /*02a8*/ 	.word	0x000000ff
        /*02ac*/ 	.word	0x000210e0
        /*02b0*/ 	.short	0x0100
        /*02b2*/ 	.byte	0x06
	.zero		1


	//   ....[26]....
        /*02b4*/ 	.word	0x00000920
        /*02b8*/ 	.word	0x000000ff
        /*02bc*/ 	.word	0x000210d0
        /*02c0*/ 	.short	0x0100
        /*02c2*/ 	.byte	0x06
	.zero		1


	//   ....[27]....
        /*02c4*/ 	.word	0x00000930
        /*02c8*/ 	.word	0x000000ff
        /*02cc*/ 	.word	0x000210e8
        /*02d0*/ 	.short	0x0100
        /*02d2*/ 	.byte	0x06
	.zero		1


	//   ....[28]....
        /*02d4*/ 	.word	0x00000db0
        /*02d8*/ 	.word	0x000000ff
        /*02dc*/ 	.word	0x00021050
        /*02e0*/ 	.short	0x010a
        /*02e2*/ 	.byte	0x04
	.zero		1


	//   ....[29]....
        /*02e4*/ 	.word	0x00000e30
        /*02e8*/ 	.word	0x000000ff
        /*02ec*/ 	.word	0x00021000
        /*02f0*/ 	.short	0x010a
        /*02f2*/ 	.byte	0x24
	.zero		1


	//   ....[30]....
        /*02f4*/ 	.word	0x00000e80
        /*02f8*/ 	.word	0x000000ff
        /*02fc*/ 	.word	0xfffffff8
        /*0300*/ 	.short	0x010a
        /*0302*/ 	.byte	0x13
	.zero		1


	//   ....[31]....
        /*0304*/ 	.word	0x00006590
        /*0308*/ 	.word	0x00000003
        /*030c*/ 	.word	0x00000000
        /*0310*/ 	.short	0x0101
        /*0312*/ 	.byte	0x11
	.zero		1


	//   ....[32]....
        /*0314*/ 	.word	0x00006990
        /*0318*/ 	.word	0x000000ff
        /*031c*/ 	.word	0x00021008
        /*0320*/ 	.short	0x010a
        /*0322*/ 	.byte	0x24
	.zero		1


	//   ....[33]....
        /*0324*/ 	.word	0x00007950
        /*0328*/ 	.word	0x000000ff
        /*032c*/ 	.word	0x00000000
        /*0330*/ 	.short	0x0101
        /*0332*/ 	.byte	0x06
	.zero		1


	//   ....[34]....
        /*0334*/ 	.word	0x00007ad0
        /*0338*/ 	.word	0x000000ff
        /*033c*/ 	.word	0x00021000
        /*0340*/ 	.short	0x010a
        /*0342*/ 	.byte	0x06
	.zero		1


	//   ....[35]....
        /*0344*/ 	.word	0x0000b790
        /*0348*/ 	.word	0x000000ff
        /*034c*/ 	.word	0x00021000
        /*0350*/ 	.short	0x010a
        /*0352*/ 	.byte	0x07
	.zero		1


	//   ....[36]....
        /*0354*/ 	.word	0x0000bbd0
        /*0358*/ 	.word	0x000000ff
        /*035c*/ 	.word	0x00021000
        /*0360*/ 	.short	0x010a
        /*0362*/ 	.byte	0x07
	.zero		1


	//   ....[37]....
        /*0364*/ 	.word	0x0000cc50
        /*0368*/ 	.word	0x000000ff
        /*036c*/ 	.word	0x00000000
        /*0370*/ 	.short	0x0101
        /*0372*/ 	.byte	0x07
	.zero		1


	//   ....[38]....
        /*0374*/ 	.word	0x0000cd00
        /*0378*/ 	.word	0x000000ff
        /*037c*/ 	.word	0x00000000
        /*0380*/ 	.short	0x0101
        /*0382*/ 	.byte	0x07
	.zero		1


	//   ....[39]....
        /*0384*/ 	.word	0x0000ceb0
        /*0388*/ 	.word	0x000000ff
        /*038c*/ 	.word	0x00021000
        /*0390*/ 	.short	0x010a
        /*0392*/ 	.byte	0x06
	.zero		1


	//   ....[40]....
        /*0394*/ 	.word	0x00011c70
        /*0398*/ 	.word	0x000000ff
        /*039c*/ 	.word	0x00021000
        /*03a0*/ 	.short	0x010a
        /*03a2*/ 	.byte	0x07
	.zero		1


	//   ....[41]....
        /*03a4*/ 	.word	0x00012060
        /*03a8*/ 	.word	0x000000ff
        /*03ac*/ 	.word	0x00021000
        /*03b0*/ 	.short	0x010a
        /*03b2*/ 	.byte	0x07
	.zero		1


	//   ....[42]....
        /*03b4*/ 	.word	0x000131c0
        /*03b8*/ 	.word	0x000000ff
        /*03bc*/ 	.word	0x00000000
        /*03c0*/ 	.short	0x0101
        /*03c2*/ 	.byte	0x07
	.zero		1


	//   ....[43]....
        /*03c4*/ 	.word	0x00013270
        /*03c8*/ 	.word	0x000000ff
        /*03cc*/ 	.word	0x00000000
        /*03d0*/ 	.short	0x0101
        /*03d2*/ 	.byte	0x07
	.zero		1


	//   ....[44]....
        /*03d4*/ 	.word	0x000138e0
        /*03d8*/ 	.word	0x000000ff
        /*03dc*/ 	.word	0x00000008
        /*03e0*/ 	.short	0x010a
        /*03e2*/ 	.byte	0x13
	.zero		1


	//   ....[45]....
        /*03e4*/ 	.word	0x00014730
        /*03e8*/ 	.word	0x00000000
        /*03ec*/ 	.word	0x00021090
        /*03f0*/ 	.short	0x0101
        /*03f2*/ 	.byte	0x24
	.zero		1


	//   ....[46]....
        /*03f4*/ 	.word	0x00014880
        /*03f8*/ 	.word	0x00000004
        /*03fc*/ 	.word	0x00021060
        /*0400*/ 	.short	0x010a
        /*0402*/ 	.byte	0x3f
	.zero		1


	//   ....[47]....
        /*0404*/ 	.word	0x00014ba0
        /*0408*/ 	.word	0x00000005
        /*040c*/ 	.word	0x00021028
        /*0410*/ 	.short	0x010a
        /*0412*/ 	.byte	0x3f
	.zero		1


	//   ....[48]....
        /*0414*/ 	.word	0x00014ec0
        /*0418*/ 	.word	0x00000005
        /*041c*/ 	.word	0x00021060
        /*0420*/ 	.short	0x010a
        /*0422*/ 	.byte	0x3f
	.zero		1


	//   ....[49]....
        /*0424*/ 	.word	0x00015210
        /*0428*/ 	.word	0x00000004
        /*042c*/ 	.word	0x00021028
        /*0430*/ 	.short	0x010a
        /*0432*/ 	.byte	0x3f
	.zero		1


	//   ....[50]....
        /*0434*/ 	.word	0x00015620
        /*0438*/ 	.word	0x00000006
        /*043c*/ 	.word	0x00021028
        /*0440*/ 	.short	0x010a
        /*0442*/ 	.byte	0x3f
	.zero		1


	//   ....[51]....
        /*0444*/ 	.word	0x00015970
        /*0448*/ 	.word	0x00000006
        /*044c*/ 	.word	0x00021028
        /*0450*/ 	.short	0x010a
        /*0452*/ 	.byte	0x3f
	.zero		1


	//   ....[52]....
        /*0454*/ 	.word	0x00015cb0
        /*0458*/ 	.word	0x00000003
        /*045c*/ 	.word	0x00021050
        /*0460*/ 	.short	0x010a
        /*0462*/ 	.byte	0x3f
	.zero		1


	//   ....[53]....
        /*0464*/ 	.word	0x00015d10
        /*0468*/ 	.word	0x00000003
        /*046c*/ 	.word	0x00021000
        /*0470*/ 	.short	0x010a
        /*0472*/ 	.byte	0x3f
	.zero		1


	//   ....[54]....
        /*0474*/ 	.word	0x00015d70
        /*0478*/ 	.word	0x00000004
        /*047c*/ 	.word	0xfffffff8
        /*0480*/ 	.short	0x010a
        /*0482*/ 	.byte	0x3f
	.zero		1


	//   ....[55]....
        /*0484*/ 	.word	0x00015dd0
        /*0488*/ 	.word	0x0000000b
        /*048c*/ 	.word	0x00021008
        /*0490*/ 	.short	0x010a
        /*0492*/ 	.byte	0x3f
	.zero		1


	//   ....[56]....
        /*0494*/ 	.word	0x00015e30
        /*0498*/ 	.word	0x00000008
        /*049c*/ 	.word	0x00021000
        /*04a0*/ 	.short	0x010a
        /*04a2*/ 	.byte	0x3f
	.zero		1


	//   ....[57]....
        /*04a4*/ 	.word	0x00015e90
        /*04a8*/ 	.word	0x00000009
        /*04ac*/ 	.word	0x00021000
        /*04b0*/ 	.short	0x010a
        /*04b2*/ 	.byte	0x3f
	.zero		1


	//   ....[58]....
        /*04b4*/ 	.word	0x00015ef0
        /*04b8*/ 	.word	0x0000000a
        /*04bc*/ 	.word	0x00021000
        /*04c0*/ 	.short	0x010a
        /*04c2*/ 	.byte	0x3f
	.zero		1


	//   ....[59]....
        /*04c4*/ 	.word	0x00015f50
        /*04c8*/ 	.word	0x00000009
        /*04cc*/ 	.word	0x00021000
        /*04d0*/ 	.short	0x010a
        /*04d2*/ 	.byte	0x3f
	.zero		1


	//   ....[60]....
        /*04d4*/ 	.word	0x00015fb0
        /*04d8*/ 	.word	0x00000003
        /*04dc*/ 	.word	0x00000008
        /*04e0*/ 	.short	0x010a
        /*04e2*/ 	.byte	0x3f
	.zero		1


	//   ....[61]....
        /*04e4*/ 	.word	0x00016000
        /*04e8*/ 	.word	0x00000004
        /*04ec*/ 	.word	0x00021060
        /*04f0*/ 	.short	0x010a
        /*04f2*/ 	.byte	0x3f
	.zero		1


	//   ....[62]....
        /*04f4*/ 	.word	0x00016050
        /*04f8*/ 	.word	0x00000005
        /*04fc*/ 	.word	0x00021028
        /*0500*/ 	.short	0x010a
        /*0502*/ 	.byte	0x3f
	.zero		1


	//   ....[63]....
        /*0504*/ 	.word	0x000160a0
        /*0508*/ 	.word	0x00000005
        /*050c*/ 	.word	0x00021060
        /*0510*/ 	.short	0x010a
        /*0512*/ 	.byte	0x3f
	.zero		1


	//   ....[64]....
        /*0514*/ 	.word	0x000160f0
        /*0518*/ 	.word	0x00000004
        /*051c*/ 	.word	0x00021028
        /*0520*/ 	.short	0x010a
        /*0522*/ 	.byte	0x3f
	.zero		1


	//   ....[65]....
        /*0524*/ 	.word	0x00016140
        /*0528*/ 	.word	0x00000006
        /*052c*/ 	.word	0x00021028
        /*0530*/ 	.short	0x010a
        /*0532*/ 	.byte	0x3f
	.zero		1


	//   ....[66]....
        /*0534*/ 	.word	0x00016190
        /*0538*/ 	.word	0x00000006
        /*053c*/ 	.word	0x00021028
        /*0540*/ 	.short	0x010a
        /*0542*/ 	.byte	0x3f
	.zero		1


	//----- nvinfo : EIATTR_NUM_MBARRIERS
	.align		4
.L_38:
        /*0544*/ 	.byte	0x03, 0x38
        /*0546*/ 	.short	0x001c


	//----- nvinfo : EIATTR_EXIT_INSTR_OFFSETS
	.align		4
        /*0548*/ 	.byte	0x04, 0x1c
        /*054a*/ 	.short	(.L_40 - .L_39)


	//   ....[0]....
.L_39:
        /*054c*/ 	.word	0x000009d0


	//   ....[1]....
        /*0550*/ 	.word	0x00014740


	//   ....[2]....
        /*0554*/ 	.word	0x00014780


	//   ....[3]....
        /*0558*/ 	.word	0x000154f0


	//   ....[4]....
        /*055c*/ 	.word	0x00015c90


	//----- nvinfo : EIATTR_MAX_THREADS
	.align		4
.L_40:
        /*0560*/ 	.byte	0x04, 0x05
        /*0562*/ 	.short	(.L_42 - .L_41)
.L_41:
        /*0564*/ 	.word	0x00000180
        /*0568*/ 	.word	0x00000001
        /*056c*/ 	.word	0x00000001


	//----- nvinfo : EIATTR_CRS_STACK_SIZE
	.align		4
.L_42:
        /*0570*/ 	.byte	0x04, 0x1e
        /*0572*/ 	.short	(.L_44 - .L_43)
.L_43:
        /*0574*/ 	.word	0x00000000


	//----- nvinfo : EIATTR_CBANK_PARAM_SIZE
	.align		4
.L_44:
        /*0578*/ 	.byte	0x03, 0x19
        /*057a*/ 	.short	0x0870


	//----- nvinfo : EIATTR_PARAM_CBANK
	.align		4
        /*057c*/ 	.byte	0x04, 0x0a
        /*057e*/ 	.short	(.L_46 - .L_45)
	.align		4
.L_45:
        /*0580*/ 	.word	index@(.nv.constant0._ZN7cutlass13device_kernelINS_4fmha6kernel28FmhaKernelTmaWarpSpecializedINS1_10collective30FmhaMainloopTmaWarpSpecializedINS_6half_tEffN4cute5tupleIJNS7_1CILi128EEENS9_ILi256EEENS9_ILi48EEEEEENS8_IJiNS9_ILi1EEENS8_IJiiEEEEEESG_SG_NS4_14ResidualFusionEJEEENS4_15FmhaFwdEpilogueIS6_fNS8_IJNS9_ILi64EEESC_SB_EEEEENS2_23IndividualTileSchedulerEJEEEEEvNT_6ParamsE)
        /*0584*/ 	.short	0x0210
        /*0586*/ 	.short	0x0870


	//----- nvinfo : EIATTR_SW_WAR
	.align		4
.L_46:
        /*0588*/ 	.byte	0x04, 0x36
        /*058a*/ 	.short	(.L_48 - .L_47)
.L_47:
        /*058c*/ 	.word	0x00000008
.L_48:


//--------------------- .nv.callgraph             --------------------------
	.section	.nv.callgraph,"",@"SHT_CUDA_CALLGRAPH"
	.align	4
	.sectionentsize	8
	.align		4
        /*0000*/ 	.word	0x00000000
	.align		4
        /*0004*/ 	.word	0xffffffff
	.align		4
        /*0008*/ 	.word	index@(_ZN7cutlass13device_kernelINS_4fmha6kernel28FmhaKernelTmaWarpSpecializedINS1_10collective30FmhaMainloopTmaWarpSpecializedINS_6half_tEffN4cute5tupleIJNS7_1CILi128EEENS9_ILi256EEENS9_ILi48EEEEEENS8_IJiNS9_ILi1EEENS8_IJiiEEEEEESG_SG_NS4_14ResidualFusionEJEEENS4_15FmhaFwdEpilogueIS6_fNS8_IJNS9_ILi64EEESC_SB_EEEEENS2_23IndividualTileSchedulerEJEEEEEvNT_6ParamsE)
	.align		4
        /*000c*/ 	.word	index@(__assertfail)
	.align		4
        /*0010*/ 	.word	0x00000000
	.align		4
        /*0014*/ 	.word	0xfffffffe
	.align		4
        /*0018*/ 	.word	0x00000000
	.align		4
        /*001c*/ 	.word	0xfffffffd
	.align		4
        /*0020*/ 	.word	0x00000000
	.align		4
        /*0024*/ 	.word	0xfffffffc


//--------------------- .nv.constant4             --------------------------
	.section	.nv.constant4,"a",@progbits
	.align	8
	.align		8
.nv.constant4:
        /*0000*/ 	.dword	__assertfail
	.align		8
        /*0008*/ 	.dword	__unnamed_1
	.align		8
        /*0010*/ 	.dword	__unnamed_2
	.align		8
        /*0018*/ 	.dword	_ZN39_INTERNAL_2453df2e_4_k_cu_8b880dc7_31384cuda3std3__45__cpo5beginE
	.align		8
        /*0020*/ 	.dword	_ZN39_INTERNAL_2453df2e_4_k_cu_8b880dc7_31384cuda3std3__45__cpo3endE
	.align		8
        /*0028*/ 	.dword	_ZN39_INTERNAL_2453df2e_4_k_cu_8b880dc7_31384cuda3std3__45__cpo6cbeginE
	.align		8
        /*0030*/ 	.dword	_ZN39_INTERNAL_2453df2e_4_k_cu_8b880dc7_31384cuda3std3__45__cpo4cendE
	.align		8
        /*0038*/ 	.dword	_ZN39_INTERNAL_2453df2e_4_k_cu_8b880dc7_31384cuda3std3__441_GLOBAL__N__2453df2e_4_k_cu_8b880dc7_31386ignoreE
	.align		8
        /*0040*/ 	.dword	_ZN39_INTERNAL_2453df2e_4_k_cu_8b880dc7_31384cuda3std3__419piecewise_constructE
	.align		8
        /*0048*/ 	.dword	_ZN39_INTERNAL_2453df2e_4_k_cu_8b880dc7_31384cuda3std3__48in_placeE
	.align		8
        /*0050*/ 	.dword	_ZN39_INTERNAL_2453df2e_4_k_cu_8b880dc7_31384cuda3std6ranges3__45__cpo4swapE
	.align		8
        /*0058*/ 	.dword	_ZN39_INTERNAL_2453df2e_4_k_cu_8b880dc7_31384cuda3std6ranges3__45__cpo9iter_moveE
	.align		8
        /*0060*/ 	.dword	_ZN39_INTERNAL_2453df2e_4_k_cu_8b880dc7_31384cute7productE
	.align		8
        /*0068*/ 	.dword	_ZN39_INTERNAL_2453df2e_4_k_cu_8b880dc7_31384cute1_E
	.align		8
        /*0070*/ 	.dword	$str$24
	.align		8
        /*0078*/ 	.dword	$str$25


//--------------------- .text._ZN7cutlass13device_kernelINS_4fmha6kernel28FmhaKernelTmaWarpSpecializedINS1_10collective30FmhaMainloopTmaWarpSpecializedINS_6half_tEffN4cute5tupleIJNS7_1CILi128EEENS9_ILi256EEENS9_ILi48EEEEEENS8_IJiNS9_ILi1EEENS8_IJiiEEEEEESG_SG_NS4_14ResidualFusionEJEEENS4_15FmhaFwdEpilogueIS6_fNS8_IJNS9_ILi64EEESC_SB_EEEEENS2_23IndividualTileSchedulerEJEEEEEvNT_6ParamsE --------------------------
	.section	.text._ZN7cutlass13device_kernelINS_4fmha6kernel28FmhaKernelTmaWarpSpecializedINS1_10collective30FmhaMainloopTmaWarpSpecializedINS_6half_tEffN4cute5tupleIJNS7_1CILi128EEENS9_ILi256EEENS9_ILi48EEEEEENS8_IJiNS9_ILi1EEENS8_IJiiEEEEEESG_SG_NS4_14ResidualFusionEJEEENS4_15FmhaFwdEpilogueIS6_fNS8_IJNS9_ILi64EEESC_SB_EEEEENS2_23IndividualTileSchedulerEJEEEEEvNT_6ParamsE,"ax",@progbits
	.align	128
.text._ZN7cutlass13device_kernelINS_4fmha6kernel28FmhaKernelTmaWarpSpecializedINS1_10collective30FmhaMainloopTmaWarpSpecializedINS_6half_tEffN4cute5tupleIJNS7_1CILi128EEENS9_ILi256EEENS9_ILi48EEEEEENS8_IJiNS9_ILi1EEENS8_IJiiEEEEEESG_SG_NS4_14ResidualFusionEJEEENS4_15FmhaFwdEpilogueIS6_fNS8_IJNS9_ILi64EEESC_SB_EEEEENS2_23IndividualTileSchedulerEJEEEEEvNT_6ParamsE:
        .type           _ZN7cutlass13device_kernelINS_4fmha6kernel28FmhaKernelTmaWarpSpecializedINS1_10collective30FmhaMainloopTmaWarpSpecializedINS_6half_tEffN4cute5tupleIJNS7_1CILi128EEENS9_ILi256EEENS9_ILi48EEEEEENS8_IJiNS9_ILi1EEENS8_IJiiEEEEEESG_SG_NS4_14ResidualFusionEJEEENS4_15FmhaFwdEpilogueIS6_fNS8_IJNS9_ILi64EEESC_SB_EEEEENS2_23IndividualTileSchedulerEJEEEEEvNT_6ParamsE,@function
        .size           _ZN7cutlass13device_kernelINS_4fmha6kernel28FmhaKernelTmaWarpSpecializedINS1_10collective30FmhaMainloopTmaWarpSpecializedINS_6half_tEffN4cute5tupleIJNS7_1CILi128EEENS9_ILi256EEENS9_ILi48EEEEEENS8_IJiNS9_ILi1EEENS8_IJiiEEEEEESG_SG_NS4_14ResidualFusionEJEEENS4_15FmhaFwdEpilogueIS6_fNS8_IJNS9_ILi64EEESC_SB_EEEEENS2_23IndividualTileSchedulerEJEEEEEvNT_6ParamsE,(.L_x_121 - _ZN7cutlass13device_kernelINS_4fmha6kernel28FmhaKernelTmaWarpSpecializedINS1_10collective30FmhaMainloopTmaWarpSpecializedINS_6half_tEffN4cute5tupleIJNS7_1CILi128EEENS9_ILi256EEENS9_ILi48EEEEEENS8_IJiNS9_ILi1EEENS8_IJiiEEEEEESG_SG_NS4_14ResidualFusionEJEEENS4_15FmhaFwdEpilogueIS6_fNS8_IJNS9_ILi64EEESC_SB_EEEEENS2_23IndividualTileSchedulerEJEEEEEvNT_6ParamsE)
        .other          _ZN7cutlass13device_kernelINS_4fmha6kernel28FmhaKernelTmaWarpSpecializedINS1_10collective30FmhaMainloopTmaWarpSpecializedINS_6half_tEffN4cute5tupleIJNS7_1CILi128EEENS9_ILi256EEENS9_ILi48EEEEEENS8_IJiNS9_ILi1EEENS8_IJiiEEEEEESG_SG_NS4_14ResidualFusionEJEEENS4_15FmhaFwdEpilogueIS6_fNS8_IJNS9_ILi64EEESC_SB_EEEEENS2_23IndividualTileSchedulerEJEEEEEvNT_6ParamsE,@"STO_CUDA_ENTRY STV_DEFAULT"
_ZN7cutlass13device_kernelINS_4fmha6kernel28FmhaKernelTmaWarpSpecializedINS1_10collective30FmhaMainloopTmaWarpSpecializedINS_6half_tEffN4cute5tupleIJNS7_1CILi128EEENS9_ILi256EEENS9_ILi48EEEEEENS8_IJiNS9_ILi1EEENS8_IJiiEEEEEESG_SG_NS4_14ResidualFusionEJEEENS4_15FmhaFwdEpilogueIS6_fNS8_IJNS9_ILi64EEESC_SB_EEEEENS2_23IndividualTileSchedulerEJEEEEEvNT_6ParamsE:
[----:B------:R-:W1:Y:S01]  /*0000*/  LDC R1, c[0x0][0x28] ;  /* 0x00000a00ff017b82 */ /* 0x000e620000000800 */
[----:B------:R-:W2:Y:S01]  /*0010*/  S2R R0, SR_TID.X ;  /* 0x0000000000007919 */ /* 0x000ea20000002100 */
[----:B------:R-:W-:Y:S01]  /*0020*/  ELECT P1, URZ, PT ;  /* 0x00000000003f782f */ /* 0x000fe20003820000 */
[----:B------:R-:W-:Y:S01]  /*0030*/  BSSY B0, `(.L_x_0) ;  /* 0x0000017000007945 */ /* 0x000fe20003800000 */
[----:B--2---:R-:W-:-:S05]  /*0040*/  SHF.R.U32.HI R2, RZ, 0x5, R0 ;  /* 0x00000005ff027819 */ /* 0x004fca0000011600 */
[----:B------:R-:W2:Y:S02]  /*0050*/  SHFL.IDX PT, R3, R2, RZ, 0x1f ;  /* 0x00001fff02037589 */ /* 0x000ea400000e0000 */
[----:B--2---:R-:W-:Y:S02]  /*0060*/  R2UR UR4, R3 ;  /* 0x00000000030472ca */ /* 0x004fe400000e0000 */
[----:B------:R-:W-:-:S06]  /*0070*/  SHF.R.U32.HI R3, RZ, 0x7, R0 ;  /* 0x00000007ff037819 */ /* 0x000fcc0000011600 */
[----:B------:R-:W2:Y:S05]  /*0080*/  SHFL.IDX PT, R3, R3, RZ, 0x1f ;  /* 0x00001fff03037589 */ /* 0x000eaa00000e0000 */
[----:B------:R-:W-:Y:S02]  /*0090*/  USHF.R.S32.HI UR5, URZ, 0x1f, UR4 ;  /* 0x0000001f3f057899 */ /* 0x000fe40008011404 */
[----:B------:R-:W-:Y:S02]  /*00a0*/  ISETP.NE.OR P0, PT, RZ, UR4, !P1 ;  /* 0x00000004ff007c0c */ /* 0x000fe4000cf05670 */
[----:B------:R-:W-:-:S04]  /*00b0*/  ULEA.HI UR5, UR5, UR4, URZ, 0x2 ;  /* 0x0000000405057291 */ /* 0x000fc8000f8f103f */
[----:B------:R-:W-:-:S04]  /*00c0*/  ULOP3.LUT UR5, UR5, 0xfffffffc, URZ, 0xc0, !UPT ;  /* 0xfffffffc05057892 */ /* 0x000fc8000f8ec03f */
[----:B------:R-:W-:-:S03]  /*00d0*/  UIADD3 UR5, UR4, -UR5, URZ ;  /* 0x8000000504057290 */ /* 0x000fc6000fffe03f */
[----:B-1----:R-:W-:Y:S09]  /*00e0*/  @P0 BRA `(.L_x_1) ;  /* 0x00000000002c0947 */ /* 0x002ff20003800000 */
[----:B------:R-:W-:Y:S02]  /*00f0*/  ULDC.64 UR6, c[0x0][0x198] ;  /* 0x0000660000067ab9 */ /* 0x000fe40000000a00 */
[----:B------:R-:W-:Y:S02]  /*0100*/  UIADD3 UR8, UP0, UR6, 0xf0, URZ ;  /* 0x000000f006087890 */ /* 0x000fe4000ff1e03f */
[----:B------:R-:W-:Y:S02]  /*0110*/  UIADD3 UR10, UP1, UR6, 0x1f0, URZ ;  /* 0x000001f0060a7890 */ /* 0x000fe4000ff3e03f */
[----:B------:R-:W-:Y:S02]  /*0120*/  UIADD3 UR6, UP2, UR6, 0x2f0, URZ ;  /* 0x000002f006067890 */ /* 0x000fe4000ff5e03f */
[----:B------:R-:W-:Y:S02]  /*0130*/  UIADD3.X UR9, URZ, UR7, URZ, UP0, !UPT ;  /* 0x000000073f097290 */ /* 0x000fe400087fe43f */
[----:B------:R-:W-:-:S02]  /*0140*/  UIADD3.X UR11, URZ, UR7, URZ, UP1, !UPT ;  /* 0x000000073f0b7290 */ /* 0x000fc40008ffe43f */
[----:B------:R-:W-:-:S05]  /*0150*/  UIADD3.X UR7, URZ, UR7, URZ, UP2, !UPT ;  /* 0x000000073f077290 */ /* 0x000fca00097fe43f */
[----:B------:R1:W-:Y:S02]  /*0160*/  UTMACCTL.PF [UR8] ;  /* 0x00000000080079b9 */ /* 0x0003e40008040000 */
[----:B------:R1:W-:Y:S02]  /*0170*/  UTMACCTL.PF [UR10] ;  /* 0x000000000a0079b9 */ /* 0x0003e40008040000 */
[----:B------:R1:W-:Y:S02]  /*0180*/  UTMACCTL.PF [UR6] ;  /* 0x00000000060079b9 */ /* 0x0003e40008040000 */
[----:B-1----:R-:W-:Y:S01]  /*0190*/  NOP ;  /* 0x0000000000007918 */ /* 0x002fe20000000000 */
.L_x_1:
[----:B------:R-:W-:Y:S05]  /*01a0*/  BSYNC B0 ;  /* 0x0000000000007941 */ /* 0x000fea0003800000 */
.L_x_0:
[----:B------:R-:W1:Y:S01]  /*01b0*/  SHFL.IDX PT, R4, R2, RZ, 0x1f ;  /* 0x00001fff02047589 */ /* 0x000e6200000e0000 */
[----:B--2---:R-:W-:Y:S01]  /*01c0*/  R2UR UR37, R3 ;  /* 0x00000000032572ca */ /* 0x004fe200000e0000 */
[----:B------:R-:W-:-:S12]  /*01d0*/  UISETP.NE.AND UP0, UPT, UR5, 0x1, UPT ;  /* 0x000000010500788c */ /* 0x000fd8000bf05270 */
[----:B------:R-:W-:Y:S02]  /*01e0*/  UIADD3 UR7, UR37, -0x1, URZ ;  /* 0xffffffff25077890 */ /* 0x000fe4000fffe03f */
[----:B------:R-:W-:Y:S02]  /*01f0*/  UISETP.EQ.AND UP2, UPT, UR37, URZ, !UP0 ;  /* 0x0000003f2500728c */ /* 0x000fe4000c742270 */
[----:B------:R-:W-:Y:S02]  /*0200*/  UISETP.GE.U32.AND UP1, UPT, UR7, 0x4, UPT ;  /* 0x000000040700788c */ /* 0x000fe4000bf26070 */
[----:B------:R-:W-:Y:S01]  /*0210*/  USEL UR4, URZ, 0x1, !UP2 ;  /* 0x000000013f047887 */ /* 0x000fe2000d000000 */
[----:B-1----:R-:W-:-:S03]  /*0220*/  ISETP.NE.AND P0, PT, R4, RZ, PT ;  /* 0x000000ff0400720c */ /* 0x002fc60003f05270 */
[----:B------:R-:W-:-:S10]  /*0230*/  USEL UR4, UR4, 0x2, UP1 ;  /* 0x0000000204047887 */ /* 0x000fd40008800000 */
[----:B------:R-:W-:Y:S05]  /*0240*/  @P0 BRA `(.L_x_2) ;  /* 0x0000000000480947 */ /* 0x000fea0003800000 */
[----:B------:R-:W1:Y:S01]  /*0250*/  S2UR UR8, SR_CgaCtaId ;  /* 0x00000000000879c3 */ /* 0x000e620000008800 */
[----:B------:R-:W-:Y:S01]  /*0260*/  UMOV UR6, 0x400 ;  /* 0x0000040000067882 */ /* 0x000fe20000000000 */
[----:B------:R-:W-:Y:S01]  /*0270*/  UMOV UR9, 0x1 ;  /* 0x0000000100097882 */ /* 0x000fe20000000000 */
[----:B------:R-:W-:Y:S01]  /*0280*/  UMOV UR10, 0x80 ;  /* 0x00000080000a7882 */ /* 0x000fe20000000000 */
[----:B------:R-:W-:Y:S01]  /*0290*/  ELECT P0, URZ, PT ;  /* 0x00000000003f782f */ /* 0x000fe20003800000 */
[----:B------:R-:W-:-:S04]  /*02a0*/  UIADD3 UR10, -UR10, 0x100000, URZ ;  /* 0x001000000a0a7890 */ /* 0x000fc8000fffe13f */
[----:B------:R-:W-:Y:S02]  /*02b0*/  USHF.L.U32 UR11, UR10, 0xb, URZ ;  /* 0x0000000b0a0b7899 */ /* 0x000fe4000800063f */
[----:B------:R-:W-:Y:S02]  /*02c0*/  USHF.L.U32 UR10, UR10, 0x1, URZ ;  /* 0x000000010a0a7899 */ /* 0x000fe4000800063f */
[----:B-1----:R-:W-:Y:S02]  /*02d0*/  ULEA UR6, UR8, UR6, 0x18 ;  /* 0x0000000608067291 */ /* 0x002fe4000f8ec03f */
[----:B------:R-:W-:-:S04]  /*02e0*/  UIADD3 UR8, -UR9, 0x100000, URZ ;  /* 0x0010000009087890 */ /* 0x000fc8000fffe13f */
[----:B------:R-:W-:Y:S02]  /*02f0*/  USHF.L.U32 UR9, UR8, 0xb, URZ ;  /* 0x0000000b08097899 */ /* 0x000fe4000800063f */
[----:B------:R-:W-:Y:S01]  /*0300*/  USHF.L.U32 UR8, UR8, 0x1, URZ ;  /* 0x0000000108087899 */ /* 0x000fe2000800063f */
[----:B------:R-:W1:Y:S11]  /*0310*/  FENCE.VIEW.ASYNC.S ;  /* 0x00000000000073c6 */ /* 0x000e760000000000 */
[----:B-1----:R1:W2:Y:S01]  /*0320*/  SYNCS.EXCH.64 URZ, [UR6+0x21050], UR8 ;  /* 0x02105008063f75b2 */ /* 0x0022a20008000100 */
[----:B------:R1:W3:Y:S01]  /*0330*/  SYNCS.EXCH.64 URZ, [UR6+0x21060], UR10 ;  /* 0x0210600a063f75b2 */ /* 0x0002e20008000100 */
[----:B------:R1:W4:Y:S01]  /*0340*/  SYNCS.EXCH.64 URZ, [UR6+0x21058], UR8 ;  /* 0x02105808063f75b2 */ /* 0x0003220008000100 */
[----:B------:R1:W1:Y:S01]  /*0350*/  SYNCS.EXCH.64 URZ, [UR6+0x21068], UR10 ;  /* 0x0210680a063f75b2 */ /* 0x0002620008000100 */
[----:B------:R-:W-:Y:S01]  /*0360*/  NOP ;  /* 0x0000000000007918 */ /* 0x000fe20000000000 */
.L_x_2:
[----:B------:R-:W5:Y:S01]  /*0370*/  SHFL.IDX PT, R3, R2, RZ, 0x1f ;  /* 0x00001fff02037589 */ /* 0x000f6200000e0000 */
[----:B------:R-:W-:Y:S01]  /*0380*/  NOP ;  /* 0x0000000000007918 */ /* 0x000fe20000000000 */
[----:B-----5:R-:W-:-:S13]  /*0390*/  ISETP.NE.AND P0, PT, R3, RZ, PT ;  /* 0x000000ff0300720c */ /* 0x020fda0003f05270 */
[----:B------:R-:W-:Y:S05]  /*03a0*/  @P0 BRA `(.L_x_3) ;  /* 0x0000000000600947 */ /* 0x000fea0003800000 */
[----:B-1----:R-:W1:Y:S01]  /*03b0*/  S2UR UR8, SR_CgaCtaId ;  /* 0x00000000000879c3 */ /* 0x002e620000008800 */
[----:B------:R-:W-:Y:S01]  /*03c0*/  UMOV UR6, 0x400 ;  /* 0x0000040000067882 */ /* 0x000fe20000000000 */
[----:B------:R-:W-:Y:S01]  /*03d0*/  UMOV UR10, 0x1 ;  /* 0x00000001000a7882 */ /* 0x000fe20000000000 */
[----:B------:R-:W-:Y:S01]  /*03e0*/  UMOV UR9, 0x100 ;  /* 0x0000010000097882 */ /* 0x000fe20000000000 */
[----:B------:R-:W-:-:S04]  /*03f0*/  UIADD3 UR10, -UR10, 0x100000, URZ ;  /* 0x001000000a0a7890 */ /* 0x000fc8000fffe13f */
[----:B------:R-:W-:Y:S02]  /*0400*/  USHF.L.U32 UR11, UR10, 0xb, URZ ;  /* 0x0000000b0a0b7899 */ /* 0x000fe4000800063f */
[----:B------:R-:W-:Y:S01]  /*0410*/  USHF.L.U32 UR10, UR10, 0x1, URZ ;  /* 0x000000010a0a7899 */ /* 0x000fe2000800063f */
[----:B------:R-:W-:Y:S01]  /*0420*/  ELECT P0, URZ, PT ;  /* 0x00000000003f782f */ /* 0x000fe20003800000 */
[----:B-1----:R-:W-:Y:S02]  /*0430*/  ULEA UR6, UR8, UR6, 0x18 ;  /* 0x0000000608067291 */ /* 0x002fe4000f8ec03f */
[----:B------:R-:W-:-:S04]  /*0440*/  UIADD3 UR8, -UR9, 0x100000, URZ ;  /* 0x0010000009087890 */ /* 0x000fc8000fffe13f */
[----:B------:R-:W-:Y:S02]  /*0450*/  USHF.L.U32 UR9, UR8, 0xb, URZ ;  /* 0x0000000b08097899 */ /* 0x000fe4000800063f */
[----:B------:R-:W-:Y:S01]  /*0460*/  USHF.L.U32 UR8, UR8, 0x1, URZ ;  /* 0x0000000108087899 */ /* 0x000fe2000800063f */
[----:B------:R-:W1:Y:S03]  /*0470*/  FENCE.VIEW.ASYNC.S ;  /* 0x00000000000073c6 */ /* 0x000e660000000000 */
[----:B-1----:R1:W1:Y:S08]  /*0480*/  SYNCS.EXCH.64 URZ, [UR6+0x21000], UR10 ;  /* 0x0210000a063f75b2 */ /* 0x0022700008000100 */
[----:B------:R1:W1:Y:S01]  /*0490*/  SYNCS.EXCH.64 URZ, [UR6+0x21028], UR8 ;  /* 0x02102808063f75b2 */ /* 0x0002620008000100 */
        /* <DEDUP_REMOVED lines=8> */
[----:B------:R-:W-:Y:S01]  /*0520*/  NOP ;  /* 0x0000000000007918 */ /* 0x000fe20000000000 */
.L_x_3:
        /* <DEDUP_REMOVED lines=21> */
[----:B------:R-:W-:Y:S01]  /*0680*/  NOP ;  /* 0x0000000000007918 */ /* 0x000fe20000000000 */
.L_x_4:
[----:B------:R-:W5:Y:S01]  /*0690*/  SHFL.IDX PT, R3, R2, RZ, 0x1f ;  /* 0x00001fff02037589 */ /* 0x000f6200000e0000 */
[----:B------:R-:W-:Y:S01]  /*06a0*/  ELECT P0, URZ, PT ;  /* 0x00000000003f782f */ /* 0x000fe20003800000 */
[----:B------:R-:W-:Y:S01]  /*06b0*/  NOP ;  /* 0x0000000000007918 */ /* 0x000fe20000000000 */
[----:B-1----:R-:W-:Y:S02]  /*06c0*/  UMOV UR8, 0x80 ;  /* 0x0000008000087882 */ /* 0x002fe40000000000 */
[C---:B-----5:R-:W-:Y:S02]  /*06d0*/  ISETP.NE.OR P0, PT, R3.reuse, RZ, !P0 ;  /* 0x000000ff0300720c */ /* 0x060fe40004705670 */
[----:B------:R-:W-:-:S11]  /*06e0*/  ISETP.NE.AND P2, PT, R3, RZ, PT ;  /* 0x000000ff0300720c */ /* 0x000fd60003f45270 */
[----:B------:R-:W-:Y:S01]  /*06f0*/  VOTEU.ALL UP2, P0 ;  /* 0x00000000003f7886 */ /* 0x000fe20000040000 */
[----:B------:R-:W-:Y:S01]  /*0700*/  VOTEU.ALL UP3, P0 ;  /* 0x00000000003f7886 */ /* 0x000fe20000060000 */
[----:B------:R-:W-:Y:S01]  /*0710*/  VOTEU.ALL UP4, P0 ;  /* 0x00000000003f7886 */ /* 0x000fe20000080000 */
[----:B------:R-:W-:Y:S02]  /*0720*/  VOTEU.ALL UP5, P0 ;  /* 0x00000000003f7886 */ /* 0x000fe400000a0000 */
[----:B------:R-:W1:Y:S01]  /*0730*/  @!UP2 S2UR UR10, SR_CgaCtaId ;  /* 0x00000000000aa9c3 */ /* 0x000e620000008800 */
[----:B------:R-:W-:Y:S01]  /*0740*/  @!UP2 UMOV UR6, 0x400 ;  /* 0x000004000006a882 */ /* 0x000fe20000000000 */
[----:B------:R-:W-:-:S04]  /*0750*/  @!UP2 UIADD3 UR8, -UR8, 0x100000, URZ ;  /* 0x001000000808a890 */ /* 0x000fc8000fffe13f */
[----:B------:R-:W-:Y:S02]  /*0760*/  @!UP2 USHF.L.U32 UR9, UR8, 0xb, URZ ;  /* 0x0000000b0809a899 */ /* 0x000fe4000800063f */
[----:B------:R-:W-:Y:S02]  /*0770*/  @!UP2 USHF.L.U32 UR8, UR8, 0x1, URZ ;  /* 0x000000010808a899 */ /* 0x000fe4000800063f */
[----:B-1----:R-:W-:Y:S01]  /*0780*/  @!UP2 ULEA UR6, UR10, UR6, 0x18 ;  /* 0x000000060a06a291 */ /* 0x002fe2000f8ec03f */
[----:B------:R-:W-:Y:S01]  /*0790*/  VOTEU.ALL UP2, P0 ;  /* 0x00000000003f7886 */ /* 0x000fe20000040000 */
[----:B------:R-:W1:Y:S10]  /*07a0*/  FENCE.VIEW.ASYNC.S ;  /* 0x00000000000073c6 */ /* 0x000e740000000000 */
[----:B-1----:R1:W1:Y:S01]  /*07b0*/  @!UP2 SYNCS.EXCH.64 URZ, [UR6+0x21090], UR8 ;  /* 0x02109008063fa5b2 */ /* 0x0022620008000100 */
[----:B------:R1:W1:Y:S01]  /*07c0*/  @!UP3 SYNCS.EXCH.64 URZ, [UR6+0x21098], UR8 ;  /* 0x02109808063fb5b2 */ /* 0x0002620008000100 */
[----:B------:R1:W1:Y:S01]  /*07d0*/  @!UP4 SYNCS.EXCH.64 URZ, [UR6+0x210a0], UR8 ;  /* 0x0210a008063fc5b2 */ /* 0x0002620008000100 */
[----:B------:R1:W1:Y:S01]  /*07e0*/  @!UP5 SYNCS.EXCH.64 URZ, [UR6+0x210a8], UR8 ;  /* 0x0210a808063fd5b2 */ /* 0x0002620008000100 */
[----:B------:R-:W-:Y:S01]  /*07f0*/  NOP ;  /* 0x0000000000007918 */ /* 0x000fe20000000000 */
[----:B------:R-:W-:Y:S05]  /*0800*/  @P2 BRA `(.L_x_5) ;  /* 0x0000000000502947 */ /* 0x000fea0003800000 */
[----:B-1----:R-:W1:Y:S01]  /*0810*/  S2UR UR8, SR_CgaCtaId ;  /* 0x00000000000879c3 */ /* 0x002e620000008800 */
        /* <DEDUP_REMOVED lines=12> */
[----:B-1----:R1:W1:Y:S01]  /*08e0*/  SYNCS.EXCH.64 URZ, [UR6+0x210c0], UR8 ;  /* 0x0210c008063f75b2 */ /* 0x0022620008000100 */
[----:B------:R1:W1:Y:S01]  /*08f0*/  SYNCS.EXCH.64 URZ, [UR6+0x210d8], UR10 ;  /* 0x0210d80a063f75b2 */ /* 0x0002620008000100 */
[----:B------:R1:W1:Y:S01]  /*0900*/  SYNCS.EXCH.64 URZ, [UR6+0x210c8], UR8 ;  /* 0x0210c808063f75b2 */ /* 0x0002620008000100 */
[----:B------:R1:W1:Y:S01]  /*0910*/  SYNCS.EXCH.64 URZ, [UR6+0x210e0], UR10 ;  /* 0x0210e00a063f75b2 */ /* 0x0002620008000100 */
[----:B------:R1:W1:Y:S01]  /*0920*/  SYNCS.EXCH.64 URZ, [UR6+0x210d0], UR8 ;  /* 0x0210d008063f75b2 */ /* 0x0002620008000100 */
[----:B------:R1:W1:Y:S01]  /*0930*/  SYNCS.EXCH.64 URZ, [UR6+0x210e8], UR10 ;  /* 0x0210e80a063f75b2 */ /* 0x0002620008000100 */
[----:B------:R-:W-:Y:S01]  /*0940*/  NOP ;  /* 0x0000000000007918 */ /* 0x000fe20000000000 */
.L_x_5:
[----:B------:R-:W-:Y:S01]  /*0950*/  ISETP.NE.AND P0, PT, RZ, UR37, PT ;  /* 0x00000025ff007c0c */ /* 0x000fe2000bf05270 */
[----:B------:R-:W-:Y:S01]  /*0960*/  NOP ;  /* 0x0000000000007918 */ /* 0x000fe20000000000 */
[----:B------:R-:W-:Y:S01]  /*0970*/  MOV R2, UR5 ;  /* 0x0000000500027c02 */ /* 0x000fe20008000f00 */
[----:B-1234-:R-:W-:Y:S03]  /*0980*/  BAR.SYNC.DEFER_BLOCKING 0x0 ;  /* 0x0000000000007b1d */ /* 0x01efe60000010000 */
[----:B------:R-:W-:-:S07]  /*0990*/  ISETP.EQ.AND P2, PT, R2, 0x1, P1 ;  /* 0x000000010200780c */ /* 0x000fce0000f42270 */
[----:B------:R-:W-:Y:S06]  /*09a0*/  @!P0 BRA `(.L_x_6) ;  /* 0x0000013c00688947 */ /* 0x000fec0003800000 */
[----:B------:R-:W-:-:S06]  /*09b0*/  UISETP.GT.U32.AND UP2, UPT, UR7, 0x3, UPT ;  /* 0x000000030700788c */ /* 0x000fcc000bf44070 */
[----:B------:R-:W-:-:S13]  /*09c0*/  PLOP3.LUT P0, PT, PT, PT, UP2, 0x80, 0x0 ;  /* 0x000000000000781c */ /* 0x000fda0003f0f028 */
[----:B------:R-:W-:Y:S05]  /*09d0*/  @P0 EXIT ;  /* 0x000000000000094d */ /* 0x000fea0003800000 */
.L_x_7:
[----:B------:R-:W-:-:S08]  /*09e0*/  NOP ;  /* 0x0000000000007918 */ /* 0x000fd00000000000 */
[----:B------:R-:W1:Y:S02]  /*09f0*/  USETMAXREG.TRY_ALLOC.CTAPOOL UP2, 0xf0 ;  /* 0x000000f0000079c8 */ /* 0x000e640008040600 */
[----:B-1----:R-:W-:-:S13]  /*0a00*/  PLOP3.LUT P0, PT, PT, PT, UP2, 0x80, 0x0 ;  /* 0x000000000000781c */ /* 0x002fda0003f0f028 */
[----:B------:R-:W-:Y:S05]  /*0a10*/  @!P0 BRA `(.L_x_7) ;  /* 0xfffffffc00f08947 */ /* 0x000fea000383ffff */
[----:B------:R-:W-:Y:S01]  /*0a20*/  UISETP.NE.AND UP2, UPT, UR37, 0x1, UPT ;  /* 0x000000012500788c */ /* 0x000fe2000bf45270 */
[----:B------:R-:W1:Y:S01]  /*0a30*/  S2UR UR42, SR_CTAID.X ;  /* 0x00000000002a79c3 */ /* 0x000e620000002500 */
[----:B------:R-:W-:Y:S01]  /*0a40*/  UMOV UR5, URZ ;  /* 0x0000003f00057c82 */ /* 0x000fe20008000000 */
[----:B------:R-:W-:-:S03]  /*0a50*/  UMOV UR6, URZ ;  /* 0x0000003f00067c82 */ /* 0x000fc60008000000 */
[----:B------:R-:W-:-:S13]  /*0a60*/  PLOP3.LUT P0, PT, PT, PT, UP2, 0x80, 0x0 ;  /* 0x000000000000781c */ /* 0x000fda0003f0f028 */
[----:B------:R-:W-:Y:S05]  /*0a70*/  @!P0 BRA `(.L_x_8) ;  /* 0x00000000003c8947 */ /* 0x000fea0003800000 */
[----:B------:R-:W-:Y:S01]  /*0a80*/  UISETP.NE.AND UP2, UPT, UR37, 0x2, UPT ;  /* 0x000000022500788c */ /* 0x000fe2000bf45270 */
[----:B------:R-:W-:-:S05]  /*0a90*/  UMOV UR6, 0x1 ;  /* 0x0000000100067882 */ /* 0x000fca0000000000 */
[----:B------:R-:W-:-:S13]  /*0aa0*/  PLOP3.LUT P1, PT, PT, PT, UP2, 0x80, 0x0 ;  /* 0x000000000000781c */ /* 0x000fda0003f2f028 */
[----:B------:R-:W-:Y:S05]  /*0ab0*/  @!P1 BRA `(.L_x_8) ;  /* 0x00000000002c9947 */ /* 0x000fea0003800000 */
[----:B------:R-:W-:-:S06]  /*0ac0*/  UISETP.NE.AND UP2, UPT, UR37, 0x3, UPT ;  /* 0x000000032500788c */ /* 0x000fcc000bf45270 */
[----:B------:R-:W-:-:S13]  /*0ad0*/  PLOP3.LUT P1, PT, PT, PT, UP2, 0x80, 0x0 ;  /* 0x000000000000781c */ /* 0x000fda0003f2f028 */
[----:B------:R-:W-:Y:S05]  /*0ae0*/  @!P1 BRA `(.L_x_9) ;  /* 0x0000000000189947 */ /* 0x000fea0003800000 */
[----:B------:R-:W-:-:S11]  /*0af0*/  UISETP.NE.AND UP2, UPT, UR37, 0x4, UPT ;  /* 0x000000042500788c */ /* 0x000fd6000bf45270 */
[----:B------:R-:W-:Y:S01]  /*0b00*/  @!UP2 UMOV UR5, 0x1 ;  /* 0x000000010005a882 */ /* 0x000fe20000000000 */
[----:B------:R-:W-:Y:S01]  /*0b10*/  @!UP2 UMOV UR6, 0x1 ;  /* 0x000000010006a882 */ /* 0x000fe20000000000 */
[----:B------:R-:W-:Y:S01]  /*0b20*/  @UP2 UMOV UR5, URZ ;  /* 0x0000003f00052c82 */ /* 0x000fe20008000000 */
[----:B------:R-:W-:Y:S01]  /*0b30*/  @UP2 UMOV UR6, URZ ;  /* 0x0000003f00062c82 */ /* 0x000fe20008000000 */
[----:B------:R-:W-:Y:S05]  /*0b40*/  BRA `(.L_x_8) ;  /* 0x0000000000087947 */ /* 0x000fea0003800000 */
.L_x_9:
[----:B------:R-:W-:Y:S01]  /*0b50*/  UMOV UR5, 0x1 ;  /* 0x0000000100057882 */ /* 0x000fe20000000000 */
[----:B------:R-:W-:-:S05]  /*0b60*/  UMOV UR6, URZ ;  /* 0x0000003f00067c82 */ /* 0x000fca0008000000 */
.L_x_8:
[----:B------:R-:W-:Y:S05]  /*0b70*/  @!P0 BRA `(.L_x_10) ;  /* 0x00000000003c8947 */ /* 0x000fea0003800000 */
[----:B------:R-:W-:-:S06]  /*0b80*/  UISETP.NE.AND UP2, UPT, UR37, 0x2, UPT ;  /* 0x000000022500788c */ /* 0x000fcc000bf45270 */
[----:B------:R-:W-:-:S13]  /*0b90*/  PLOP3.LUT P0, PT, PT, PT, UP2, 0x80, 0x0 ;  /* 0x000000000000781c */ /* 0x000fda0003f0f028 */
[----:B------:R-:W-:Y:S05]  /*0ba0*/  @!P0 BRA `(.L_x_11) ;  /* 0x0000000000288947 */ /* 0x000fea0003800000 */
[----:B------:R-:W-:-:S06]  /*0bb0*/  UISETP.NE.AND UP2, UPT, UR37, 0x3, UPT ;  /* 0x000000032500788c */ /* 0x000fcc000bf45270 */
[----:B------:R-:W-:-:S13]  /*0bc0*/  PLOP3.LUT P0, PT, PT, PT, UP2, 0x80, 0x0 ;  /* 0x000000000000781c */ /* 0x000fda0003f0f028 */
[----:B------:R-:W-:Y:S05]  /*0bd0*/  @!P0 BRA `(.L_x_12) ;  /* 0x0000000000148947 */ /* 0x000fea0003800000 */
[----:B------:R-:W-:-:S06]  /*0be0*/  UISETP.NE.AND UP2, UPT, UR37, 0x4, UPT ;  /* 0x000000042500788c */ /* 0x000fcc000bf45270 */
[----:B------:R-:W-:-:S13]  /*0bf0*/  PLOP3.LUT P0, PT, PT, PT, UP2, 0x80, 0x0 ;  /* 0x000000000000781c */ /* 0x000fda0003f0f028 */
[----:B------:R-:W-:Y:S05]  /*0c00*/  @P0 BRA `(.L_x_13) ;  /* 0x00000000001c0947 */ /* 0x000fea0003800000 */
[----:B-1----:R-:W-:Y:S01]  /*0c10*/  ULEA UR42, UR42, 0x3, 0x1 ;  /* 0x000000032a2a7891 */ /* 0x002fe2000f8e083f */
[----:B------:R-:W-:Y:S11]  /*0c20*/  BRA `(.L_x_13) ;  /* 0x0000000000147947 */ /* 0x000ff60003800000 */
.L_x_12:
[----:B-1----:R-:W-:Y:S01]  /*0c30*/  ULEA UR42, UR42, 0x2, 0x1 ;  /* 0x000000022a2a7891 */ /* 0x002fe2000f8e083f */
[----:B------:R-:W-:Y:S11]  /*0c40*/  BRA `(.L_x_13) ;  /* 0x00000000000c7947 */ /* 0x000ff60003800000 */
.L_x_11:
[----:B-1----:R-:W-:Y:S01]  /*0c50*/  ULEA UR42, UR42, 0x1, 0x1 ;  /* 0x000000012a2a7891 */ /* 0x002fe2000f8e083f */
[----:B------:R-:W-:Y:S11]  /*0c60*/  BRA `(.L_x_13) ;  /* 0x0000000000047947 */ /* 0x000ff60003800000 */
.L_x_10:
[----:B-1----:R-:W-:-:S12]  /*0c70*/  USHF.L.U32 UR42, UR42, 0x1, URZ ;  /* 0x000000012a2a7899 */ /* 0x002fd8000800063f */
.L_x_13:
[----:B------:R-:W-:-:S04]  /*0c80*/  ULOP3.LUT UR4, UR4, 0x1, URZ, 0xfc, !UPT ;  /* 0x0000000104047892 */ /* 0x000fc8000f8efc3f */
[----:B------:R-:W-:-:S06]  /*0c90*/  UISETP.NE.AND UP2, UPT, UR4, 0x3, UPT ;  /* 0x000000030400788c */ /* 0x000fcc000bf45270 */
[----:B------:R-:W-:-:S13]  /*0ca0*/  PLOP3.LUT P0, PT, PT, PT, UP2, 0x80, 0x0 ;  /* 0x000000000000781c */ /* 0x000fda0003f0f028 */
[----:B------:R-:W-:Y:S05]  /*0cb0*/  @!P0 BRA `(.L_x_14) ;  /* 0x0000000000048947 */ /* 0x000fea0003800000 */
[----:B-1----:R-:W-:Y:S01]  /*0cc0*/  BPT.TRAP 0x1 ;  /* 0x000000040000795c */ /* 0x002fe20000300000 */
.L_x_14:
[----:B------:R-:W2:Y:S01]  /*0cd0*/  S2UR UR4, SR_CgaCtaId ;  /* 0x00000000000479c3 */ /* 0x000ea20000008800 */
[----:B------:R-:W-:Y:S01]  /*0ce0*/  UMOV UR36, 0x400 ;  /* 0x0000040000247882 */ /* 0x000fe20000000000 */
[----:B------:R-:W-:Y:S02]  /*0cf0*/  MOV R2, UR5 ;  /* 0x0000000500027c02 */ /* 0x000fe40008000f00 */
[----:B------:R-:W-:Y:S02]  /*0d00*/  SHF.R.S32.HI R3, RZ, 0x1f, R0 ;  /* 0x0000001fff037819 */ /* 0x000fe40000011400 */
[----:B------:R-:W-:Y:S02]  /*0d10*/  SHF.L.U32 R2, R2, 0x1f, RZ ;  /* 0x0000001f02027819 */ /* 0x000fe400000006ff */
[----:B------:R-:W-:-:S04]  /*0d20*/  LEA.HI R3, R3, R0, RZ, 0x7 ;  /* 0x0000000003037211 */ /* 0x000fc800078f38ff */
[----:B------:R-:W-:-:S05]  /*0d30*/  LOP3.LUT R3, R3, 0xffffff80, RZ, 0xc0, !PT ;  /* 0xffffff8003037812 */ /* 0x000fca00078ec0ff */
[----:B------:R-:W-:-:S05]  /*0d40*/  IMAD.IADD R3, R0, 0x1, -R3 ;  /* 0x0000000100037824 */ /* 0x000fca00078e0a03 */
[----:B------:R-:W-:Y:S01]  /*0d50*/  SHF.R.S32.HI R0, RZ, 0x1f, R3 ;  /* 0x0000001fff007819 */ /* 0x000fe20000011403 */
[----:B--2---:R-:W-:-:S03]  /*0d60*/  ULEA UR36, UR4, UR36, 0x18 ;  /* 0x0000002404247291 */ /* 0x004fc6000f8ec03f */
[----:B------:R-:W-:Y:S01]  /*0d70*/  LEA.HI R0, R0, R3, RZ, 0x2 ;  /* 0x0000000300007211 */ /* 0x000fe200078f10ff */
[----:B------:R-:W-:-:S03]  /*0d80*/  ULEA UR4, UR6, UR36, 0x3 ;  /* 0x0000002406047291 */ /* 0x000fc6000f8e183f */
[----:B------:R-:W-:-:S04]  /*0d90*/  LOP3.LUT R0, R0, 0x7ffffffc, RZ, 0xc0, !PT ;  /* 0x7ffffffc00007812 */ /* 0x000fc800078ec0ff */
[----:B------:R-:W-:Y:S02]  /*0da0*/  IADD3 R0, R3, -R0, RZ ;  /* 0x8000000003007210 */ /* 0x000fe40007ffe0ff */
[----:B------:R-:W2:Y:S02]  /*0db0*/  SYNCS.PHASECHK.TRANS64.TRYWAIT P1, [UR4+0x21050], R2 ;  /* 0x02105002ff0075a7 */ /* 0x000ea40008020144 */
[----:B--2---:R-:W-:Y:S05]  /*0dc0*/  @!P1 BRA `(.L_x_15) ;  /* 0x0000014c00b49947 */ /* 0x004fea0003800000 */
.L_x_103:
[----:B------:R-:W-:Y:S01]  /*0dd0*/  SHF.L.U32 R0, R0, 0x1, RZ ;  /* 0x0000000100007819 */ /* 0x000fe200000006ff */
[----:B------:R-:W-:Y:S06]  /*0de0*/  @!P0 BRA `(.L_x_16) ;  /* 0x0000000000048947 */ /* 0x000fec0003800000 */
[----:B-1----:R-:W-:Y:S01]  /*0df0*/  BPT.TRAP 0x1 ;  /* 0x000000040000795c */ /* 0x002fe20000300000 */
.L_x_16:
[----:B--2---:R-:W-:Y:S01]  /*0e00*/  SHF.L.U32 R2, RZ, 0x1f, RZ ;  /* 0x0000001fff027819 */ /* 0x004fe200000006ff */
[----:B------:R-:W-:Y:S01]  /*0e10*/  UIADD3 UR17, UR36, 0x21090, URZ ;  /* 0x0002109024117890 */ /* 0x000fe2000fffe03f */
[----:B------:R-:W-:Y:S02]  /*0e20*/  ISETP.NE.AND P2, PT, RZ, UR7, PT ;  /* 0x00000007ff007c0c */ /* 0x000fe4000bf45270 */
[----:B------:R-:W2:Y:S02]  /*0e30*/  SYNCS.PHASECHK.TRANS64.TRYWAIT P1, [UR36+0x21000], R2 ;  /* 0x02100002ff0075a7 */ /* 0x000ea40008020164 */
[----:B--2---:R-:W-:Y:S09]  /*0e40*/  @!P1 BRA `(.L_x_17) ;  /* 0x0000014c00ac9947 */ /* 0x004ff20003800000 */
.L_x_104:
[----:B------:R-:W-:Y:S01]  /*0e50*/  ULEA UR19, UR37, UR17, 0x3 ;  /* 0x0000001125137291 */ /* 0x000fe2000f8e183f */
[----:B--2---:R-:W-:-:S04]  /*0e60*/  SEL R3, RZ, 0x1, P2 ;  /* 0x00000001ff037807 */ /* 0x004fc80001000000 */
[----:B------:R-:W-:-:S04]  /*0e70*/  SHF.L.U32 R3, R3, 0x1f, RZ ;  /* 0x0000001f03037819 */ /* 0x000fc800000006ff */
[----:B------:R-:W2:Y:S02]  /*0e80*/  SYNCS.PHASECHK.TRANS64.TRYWAIT P1, [UR19+-0x8], R3 ;  /* 0xfffff803ff0075a7 */ /* 0x000ea40008020153 */
[----:B--2---:R-:W-:Y:S05]  /*0e90*/  @!P1 BRA `(.L_x_18) ;  /* 0x0000014c00b09947 */ /* 0x004fea0003800000 */
.L_x_105:
[----:B------:R-:W-:Y:S01]  /*0ea0*/  USHF.R.U32.HI UR4, URZ, 0x4, UR36 ;  /* 0x000000043f047899 */ /* 0x000fe20008011624 */
[----:B------:R-:W-:Y:S01]  /*0eb0*/  WARPGROUP.ARRIVE ;  /* 0x00000000000079c5 */ /* 0x000fe20000000000 */
[----:B------:R-:W-:Y:S01]  /*0ec0*/  UIADD3 UR5, UR36, 0x3000, URZ ;  /* 0x0000300024057890 */ /* 0x000fe2000fffe03f */
[C---:B--2---:R-:W-:Y:S01]  /*0ed0*/  VIADD R3, R0.reuse, 0x1 ;  /* 0x0000000100037836 */ /* 0x044fe20000000000 */
[----:B------:R-:W-:Y:S01]  /*0ee0*/  ULOP3.LUT UR4, UR4, 0x3fff, URZ, 0xc0, !UPT ;  /* 0x00003fff04047892 */ /* 0x000fe2000f8ec03f */
[C---:B------:R-:W-:Y:S01]  /*0ef0*/  IADD3 R4, R0.reuse, 0x8, RZ ;  /* 0x0000000800047810 */ /* 0x040fe20007ffe0ff */
[----:B------:R-:W-:Y:S01]  /*0f00*/  USHF.R.U32.HI UR5, URZ, 0x4, UR5 ;  /* 0x000000043f057899 */ /* 0x000fe20008011605 */
[C---:B------:R-:W-:Y:S01]  /*0f10*/  IADD3 R5, R0.reuse, 0x99, RZ ;  /* 0x0000009900057810 */ /* 0x040fe20007ffe0ff */
[----:B------:R-:W-:Y:S01]  /*0f20*/  ULOP3.LUT UR4, UR4, 0x10000, URZ, 0xfc, !UPT ;  /* 0x0001000004047892 */ /* 0x000fe2000f8efc3f */
[C---:B------:R-:W-:Y:S01]  /*0f30*/  IADD3 R6, R0.reuse, 0xb1, RZ ;  /* 0x000000b100067810 */ /* 0x040fe20007ffe0ff */
[----:B------:R-:W-:Y:S01]  /*0f40*/  ULOP3.LUT UR16, UR5, 0x3fff, URZ, 0xc0, !UPT ;  /* 0x00003fff05107892 */ /* 0x000fe2000f8ec03f */
[----:B------:R-:W-:Y:S01]  /*0f50*/  VIADD R7, R0, 0xb8 ;  /* 0x000000b800077836 */ /* 0x000fe20000000000 */
[----:B------:R-:W-:-:S02]  /*0f60*/  UIMAD UR4, UR6, 0x180, UR4 ;  /* 0x00000180060478a4 */ /* 0x000fc4000f8e0204 */
[----:B------:R-:W-:Y:S01]  /*0f70*/  ULOP3.LUT UR18, UR16, 0x10000, URZ, 0xfc, !UPT ;  /* 0x0001000010127892 */ /* 0x000fe2000f8efc3f */
[----:B------:R-:W-:Y:S01]  /*0f80*/  UMOV UR5, 0xc0000010 ;  /* 0xc000001000057882 */ /* 0x000fe20000000000 */
[----:B------:R-:W-:Y:S01]  /*0f90*/  UMOV UR11, 0xc0000010 ;  /* 0xc0000010000b7882 */ /* 0x000fe20000000000 */
[----:B------:R-:W-:Y:S02]  /*0fa0*/  UMOV UR9, UR5 ;  /* 0x0000000500097c82 */ /* 0x000fe40008000000 */
[----:B------:R-:W-:Y:S01]  /*0fb0*/  UMOV UR8, UR4 ;  /* 0x0000000400087c82 */ /* 0x000fe20008000000 */
[----:B------:R-:W-:Y:S01]  /*0fc0*/  UIADD3 UR12, UR4, 0x80, URZ ;  /* 0x00000080040c7890 */ /* 0x000fe2000fffe03f */
[----:B------:R-:W-:Y:S01]  /*0fd0*/  UMOV UR10, UR18 ;  /* 0x00000012000a7c82 */ /* 0x000fe20008000000 */
[----:B------:R-:W-:Y:S01]  /*0fe0*/  UIADD3 UR14, UR18, 0x200, URZ ;  /* 0x00000200120e7890 */ /* 0x000fe2000fffe03f */
[----:B------:R-:W-:Y:S01]  /*0ff0*/  HGMMA.64x256x16.F32 R24, gdesc[UR8], RZ, !UPT, gsb0 ;  /* 0x03e00000081879f0 */ /* 0x000fe2000c0008ff */
[----:B------:R-:W-:Y:S01]  /*1000*/  UMOV UR13, 0xc0000010 ;  /* 0xc0000010000d7882 */ /* 0x000fe20000000000 */
[----:B------:R-:W-:Y:S01]  /*1010*/  UMOV UR15, 0xc0000010 ;  /* 0xc0000010000f7882 */ /* 0x000fe20000000000 */
[----:B------:R-:W-:-:S02]  /*1020*/  UIADD3 UR8, UR4, 0x100, URZ ;  /* 0x0000010004087890 */ /* 0x000fc4000fffe03f */
[----:B------:R-:W-:Y:S01]  /*1030*/  UIADD3 UR10, UR18, 0x400, URZ ;  /* 0x00000400120a7890 */ /* 0x000fe2000fffe03f */
[----:B------:R-:W-:Y:S01]  /*1040*/  UMOV UR9, 0xc0000010 ;  /* 0xc000001000097882 */ /* 0x000fe20000000000 */
[----:B------:R-:W-:Y:S01]  /*1050*/  UMOV UR11, 0xc0000010 ;  /* 0xc0000010000b7882 */ /* 0x000fe20000000000 */
[----:B------:R-:W-:Y:S01]  /*1060*/  ULDC UR6, c[0x0][0x28c] ;  /* 0x0000a30000067ab9 */ /* 0x000fe20000000800 */
[----:B------:R-:W-:Y:S01]  /*1070*/  ULDC UR20, c[0x0][0x604] ;  /* 0x0001810000147ab9 */ /* 0x000fe20000000800 */
[----:B------:R-:W-:Y:S01]  /*1080*/  ISETP.GE.AND P2, PT, R3, UR6, PT ;  /* 0x0000000603007c0c */ /* 0x000fe2000bf46270 */
[----:B------:R-:W-:Y:S01]  /*1090*/  ULDC UR6, c[0x0][0x28c] ;  /* 0x0000a30000067ab9 */ /* 0x000fe20000000800 */
[C---:B------:R-:W-:Y:S01]  /*10a0*/  IADD3 R3, R0.reuse, 0x9, RZ ;  /* 0x0000000900037810 */ /* 0x040fe20007ffe0ff */
[----:B------:R-:W-:Y:S01]  /*10b0*/  ULDC UR21, c[0x0][0x604] ;  /* 0x0001810000157ab9 */ /* 0x000fe20000000800 */
[----:B------:R-:W-:Y:S01]  /*10c0*/  ULDC UR22, c[0x0][0x604] ;  /* 0x0001810000167ab9 */ /* 0x000fe20000000800 */
[----:B------:R-:W-:Y:S01]  /*10d0*/  ULDC UR23, c[0x0][0x604] ;  /* 0x0001810000177ab9 */ /* 0x000fe20000000800 */
[----:B------:R-:W-:Y:S01]  /*10e0*/  ISETP.GE.AND P4, PT, R3, UR6, PT ;  /* 0x0000000603007c0c */ /* 0x000fe2000bf86270 */
[----:B------:R-:W-:Y:S01]  /*10f0*/  ULDC UR6, c[0x0][0x28c] ;  /* 0x0000a30000067ab9 */ /* 0x000fe20000000800 */
[----:B------:R-:W-:Y:S01]  /*1100*/  IADD3 R3, R0, 0x11, RZ ;  /* 0x0000001100037810 */ /* 0x000fe20007ffe0ff */
[----:B------:R-:W-:-:S03]  /*1110*/  USHF.L.U32 UR7, UR7, 0x3, URZ ;  /* 0x0000000307077899 */ /* 0x000fc6000800063f */
[----:B------:R-:W-:Y:S01]  /*1120*/  ISETP.GE.AND P6, PT, R3, UR6, PT ;  /* 0x0000000603007c0c */ /* 0x000fe2000bfc6270 */
[----:B------:R-:W-:Y:S01]  /*1130*/  VIADD R3, R0, 0x19 ;  /* 0x0000001900037836 */ /* 0x000fe20000000000 */
[----:B------:R-:W-:Y:S01]  /*1140*/  ULDC UR6, c[0x0][0x28c] ;  /* 0x0000a30000067ab9 */ /* 0x000fe20000000800 */
[----:B------:R-:W-:Y:S01]  /*1150*/  ULOP3.LUT UR7, UR7, 0x8, URZ, 0xc, !UPT ;  /* 0x0000000807077892 */ /* 0x000fe2000f8e0c3f */
[----:B------:R-:W-:Y:S02]  /*1160*/  WARPGROUP.DEPBAR.LE gsb0, 0x0 ;  /* 0x00008000000079c5 */ /* 0x000fe40000010000 */
[----:B------:R-:W-:-:S06]  /*1170*/  WARPGROUP.ARRIVE ;  /* 0x00000000000079c5 */ /* 0x000fcc0000000000 */
[----:B------:R-:W-:Y:S01]  /*1180*/  HGMMA.64x256x16.F32 R24, gdesc[UR12], R24, gsb0 ;  /* 0x03e000000c1879f0 */ /* 0x000fe20008000818 */
[----:B------:R-:W-:Y:S01]  /*1190*/  ULDC UR15, c[0x0][0x604] ;  /* 0x00018100000f7ab9 */ /* 0x000fe20000000800 */
[----:B------:R-:W-:Y:S01]  /*11a0*/  ULDC UR14, c[0x0][0x604] ;  /* 0x00018100000e7ab9 */ /* 0x000fe20000000800 */
[----:B------:R-:W-:Y:S02]  /*11b0*/  WARPGROUP.DEPBAR.LE gsb0, 0x0 ;  /* 0x00008000000079c5 */ /* 0x000fe40000010000 */
[----:B------:R-:W-:-:S15]  /*11c0*/  WARPGROUP.ARRIVE ;  /* 0x00000000000079c5 */ /* 0x000fde0000000000 */
[----:B------:R-:W-:-:S08]  /*11d0*/  NOP ;  /* 0x0000000000007918 */ /* 0x000fd00000000000 */
[----:B------:R-:W-:Y:S01]  /*11e0*/  HGMMA.64x256x16.F32 R24, gdesc[UR8], R24, gsb0 ;  /* 0x03e00000081879f0 */ /* 0x000fe20008000818 */
[----:B------:R-:W-:Y:S01]  /*11f0*/  ULDC UR10, c[0x0][0x28c] ;  /* 0x0000a300000a7ab9 */ /* 0x000fe20000000800 */
[----:B------:R-:W-:Y:S01]  /*1200*/  ULDC UR11, c[0x0][0x604] ;  /* 0x00018100000b7ab9 */ /* 0x000fe20000000800 */
[----:B------:R-:W-:Y:S01]  /*1210*/  ISETP.GE.AND P3, PT, R4, UR10, PT ;  /* 0x0000000a04007c0c */ /* 0x000fe2000bf66270 */
[----:B------:R-:W-:Y:S01]  /*1220*/  VIADD R4, R0, 0x10 ;  /* 0x0000001000047836 */ /* 0x000fe20000000000 */
[----:B------:R-:W-:-:S04]  /*1230*/  ULDC UR10, c[0x0][0x28c] ;  /* 0x0000a300000a7ab9 */ /* 0x000fc80000000800 */
[----:B------:R-:W-:Y:S01]  /*1240*/  ISETP.GE.AND P5, PT, R4, UR10, PT ;  /* 0x0000000a04007c0c */ /* 0x000fe2000bfa6270 */
[----:B------:R-:W-:Y:S01]  /*1250*/  ULDC UR10, c[0x0][0x28c] ;  /* 0x0000a300000a7ab9 */ /* 0x000fe20000000800 */
[----:B------:R-:W-:-:S04]  /*1260*/  IADD3 R4, R0, 0x18, RZ ;  /* 0x0000001800047810 */ /* 0x000fc80007ffe0ff */
[----:B------:R-:W-:Y:S01]  /*1270*/  ISETP.GE.AND P1, PT, R4, UR10, PT ;  /* 0x0000000a04007c0c */ /* 0x000fe2000bf26270 */
[----:B------:R-:W-:Y:S01]  /*1280*/  ULDC UR10, c[0x0][0x28c] ;  /* 0x0000a300000a7ab9 */ /* 0x000fe20000000800 */
[C---:B------:R-:W-:Y:S01]  /*1290*/  IADD3 R4, R0.reuse, 0x98, RZ ;  /* 0x0000009800047810 */ /* 0x040fe20007ffe0ff */
[----:B------:R-:W-:Y:S02]  /*12a0*/  WARPGROUP.DEPBAR.LE gsb0, 0x0 ;  /* 0x00008000000079c5 */ /* 0x000fe40000010000 */
[----:B------:R-:W-:Y:S02]  /*12b0*/  FSEL R25, R25, -INF , !P2 ;  /* 0xff80000019197808 */ /* 0x000fe40005000000 */
[----:B------:R-:W-:Y:S02]  /*12c0*/  FSEL R27, R27, -INF , !P2 ;  /* 0xff8000001b1b7808 */ /* 0x000fe40005000000 */
[----:B------:R-:W-:Y:S01]  /*12d0*/  ISETP.GE.AND P2, PT, R3, UR6, PT ;  /* 0x0000000603007c0c */ /* 0x000fe2000bf46270 */
[----:B------:R-:W-:Y:S01]  /*12e0*/  ULDC UR6, c[0x0][0x28c] ;  /* 0x0000a30000067ab9 */ /* 0x000fe20000000800 */
[----:B------:R-:W-:-:S02]  /*12f0*/  IADD3 R3, R0, 0x20, RZ ;  /* 0x0000002000037810 */ /* 0x000fc40007ffe0ff */
[----:B------:R-:W-:Y:S02]  /*1300*/  FSEL R28, R28, -INF , !P3 ;  /* 0xff8000001c1c7808 */ /* 0x000fe40005800000 */
[----:B------:R-:W-:Y:S02]  /*1310*/  FSEL R30, R30, -INF , !P3 ;  /* 0xff8000001e1e7808 */ /* 0x000fe40005800000 */
[----:B------:R-:W-:Y:S01]  /*1320*/  ISETP.GE.AND P3, PT, R3, UR6, PT ;  /* 0x0000000603007c0c */ /* 0x000fe2000bf66270 */
[----:B------:R-:W-:Y:S01]  /*1330*/  ULDC UR6, c[0x0][0x28c] ;  /* 0x0000a30000067ab9 */ /* 0x000fe20000000800 */
[----:B------:R-:W-:Y:S02]  /*1340*/  IADD3 R3, R0, 0x21, RZ ;  /* 0x0000002100037810 */ /* 0x000fe40007ffe0ff */
[----:B------:R-:W-:Y:S02]  /*1350*/  FSEL R29, R29, -INF , !P4 ;  /* 0xff8000001d1d7808 */ /* 0x000fe40006000000 */
[----:B------:R-:W-:-:S02]  /*1360*/  FSEL R31, R31, -INF , !P4 ;  /* 0xff8000001f1f7808 */ /* 0x000fc40006000000 */
[----:B------:R-:W-:Y:S01]  /*1370*/  ISETP.GE.AND P4, PT, R3, UR6, PT ;  /* 0x0000000603007c0c */ /* 0x000fe2000bf86270 */
[----:B------:R-:W-:Y:S01]  /*1380*/  VIADD R3, R0, 0x28 ;  /* 0x0000002800037836 */ /* 0x000fe20000000000 */
[----:B------:R-:W-:Y:S01]  /*1390*/  ULDC UR6, c[0x0][0x28c] ;  /* 0x0000a30000067ab9 */ /* 0x000fe20000000800 */
[----:B------:R-:W-:Y:S02]  /*13a0*/  FSEL R32, R32, -INF , !P5 ;  /* 0xff80000020207808 */ /* 0x000fe40006800000 */
[----:B------:R-:W-:Y:S02]  /*13b0*/  FSEL R34, R34, -INF , !P5 ;  /* 0xff80000022227808 */ /* 0x000fe40006800000 */
[----:B------:R-:W-:Y:S01]  /*13c0*/  ISETP.GE.AND P5, PT, R3, UR6, PT ;  /* 0x0000000603007c0c */ /* 0x000fe2000bfa6270 */
[----:B------:R-:W-:Y:S01]  /*13d0*/  ULDC UR6, c[0x0][0x28c] ;  /* 0x0000a30000067ab9 */ /* 0x000fe20000000800 */
[----:B------:R-:W-:Y:S02]  /*13e0*/  IADD3 R3, R0, 0x29, RZ ;  /* 0x0000002900037810 */ /* 0x000fe40007ffe0ff */
[----:B------:R-:W-:-:S02]  /*13f0*/  FSEL R33, R33, -INF , !P6 ;  /* 0xff80000021217808 */ /* 0x000fc40007000000 */
[----:B------:R-:W-:Y:S02]  /*1400*/  FSEL R35, R35, -INF , !P6 ;  /* 0xff80000023237808 */ /* 0x000fe40007000000 */
[----:B------:R-:W-:Y:S01]  /*1410*/  ISETP.GE.AND P6, PT, R3, UR6, PT ;  /* 0x0000000603007c0c */ /* 0x000fe2000bfc6270 */
[----:B------:R-:W-:Y:S01]  /*1420*/  ULDC UR6, c[0x0][0x28c] ;  /* 0x0000a30000067ab9 */ /* 0x000fe20000000800 */
[----:B------:R-:W-:Y:S02]  /*1430*/  IADD3 R3, R0, 0x30, RZ ;  /* 0x0000003000037810 */ /* 0x000fe40007ffe0ff */
[----:B------:R-:W-:Y:S02]  /*1440*/  FSEL R36, R36, -INF , !P1 ;  /* 0xff80000024247808 */ /* 0x000fe40004800000 */
[----:B------:R-:W-:Y:S02]  /*1450*/  FSEL R38, R38, -INF , !P1 ;  /* 0xff80000026267808 */ /* 0x000fe40004800000 */
[----:B------:R-:W-:Y:S01]  /*1460*/  ISETP.GE.AND P1, PT, R3, UR6, PT ;  /* 0x0000000603007c0c */ /* 0x000fe2000bf26270 */
[----:B------:R-:W-:Y:S01]  /*1470*/  VIADD R3, R0, 0x31 ;  /* 0x0000003100037836 */ /* 0x000fe20000000000 */
[----:B------:R-:W-:Y:S01]  /*1480*/  ULDC UR6, c[0x0][0x28c] ;  /* 0x0000a30000067ab9 */ /* 0x000fe20000000800 */
        /* <DEDUP_REMOVED lines=13> */
[----:B------:R-:W-:Y:S01]  /*1560*/  VIADD R3, R0, 0x40 ;  /* 0x0000004000037836 */ /* 0x000fe20000000000 */
[----:B------:R-:W-:Y:S01]  /*1570*/  ULDC UR6, c[0x0][0x28c] ;  /* 0x0000a30000067ab9 */ /* 0x000fe20000000800 */
        /* <DEDUP_REMOVED lines=13> */
[C---:B------:R-:W-:Y:S01]  /*1650*/  VIADD R3, R0.reuse, 0x49 ;  /* 0x0000004900037836 */ /* 0x040fe20000000000 */
        /* <DEDUP_REMOVED lines=10> */
[C---:B------:R-:W-:Y:S02]  /*1700*/  IADD3 R3, R0.reuse, 0x51, RZ ;  /* 0x0000005100037810 */ /* 0x040fe40007ffe0ff */
        /* <DEDUP_REMOVED lines=18> */
[C---:B------:R-:W-:Y:S01]  /*1830*/  VIADD R3, R0.reuse, 0x61 ;  /* 0x0000006100037836 */ /* 0x040fe20000000000 */
        /* <DEDUP_REMOVED lines=59> */
[----:B------:R-:W-:Y:S01]  /*1bf0*/  ULDC UR6, c[0x0][0x28c] ;  /* 0x0000a30000067ab9 */ /* 0x000fe20000000800 */
[----:B------:R-:W-:Y:S01]  /*1c00*/  FSEL R85, R85, -INF , !P2 ;  /* 0xff80000055557808 */ /* 0x000fe20005000000 */
[C---:B------:R-:W-:Y:S01]  /*1c10*/  VIADD R3, R0.reuse, 0x91 ;  /* 0x0000009100037836 */ /* 0x040fe20000000000 */
[----:B------:R-:W-:Y:S02]  /*1c20*/  FSEL R87, R87, -INF , !P2 ;  /* 0xff80000057577808 */ /* 0x000fe40005000000 */
[----:B------:R-:W-:Y:S01]  /*1c30*/  ISETP.GE.AND P2, PT, R0, UR6, PT ;  /* 0x0000000600007c0c */ /* 0x000fe2000bf46270 */
[----:B------:R-:W-:Y:S01]  /*1c40*/  ULDC UR6, c[0x0][0x28c] ;  /* 0x0000a30000067ab9 */ /* 0x000fe20000000800 */
[----:B------:R-:W-:Y:S02]  /*1c50*/  FSEL R88, R88, -INF , !P3 ;  /* 0xff80000058587808 */ /* 0x000fe40005800000 */
[----:B------:R-:W-:-:S02]  /*1c60*/  FSEL R26, R26, -INF , !P2 ;  /* 0xff8000001a1a7808 */ /* 0x000fc40005000000 */
[----:B------:R-:W-:Y:S02]  /*1c70*/  FSEL R90, R90, -INF , !P3 ;  /* 0xff8000005a5a7808 */ /* 0x000fe40005800000 */
[----:B------:R-:W-:Y:S01]  /*1c80*/  ISETP.GE.AND P3, PT, R3, UR10, PT ;  /* 0x0000000a03007c0c */ /* 0x000fe2000bf66270 */
[----:B------:R-:W-:Y:S01]  /*1c90*/  ULDC UR10, c[0x0][0x604] ;  /* 0x00018100000a7ab9 */ /* 0x000fe20000000800 */
[----:B------:R-:W-:Y:S02]  /*1ca0*/  FMNMX R3, R26, R27, !PT ;  /* 0x0000001b1a037209 */ /* 0x000fe40007800000 */
[----:B------:R-:W-:Y:S02]  /*1cb0*/  FSEL R89, R89, -INF , !P4 ;  /* 0xff80000059597808 */ /* 0x000fe40006000000 */
[----:B------:R-:W-:Y:S02]  /*1cc0*/  FSEL R91, R91, -INF , !P4 ;  /* 0xff8000005b5b7808 */ /* 0x000fe40006000000 */
[----:B------:R-:W-:Y:S01]  /*1cd0*/  ISETP.GE.AND P4, PT, R4, UR6, PT ;  /* 0x0000000604007c0c */ /* 0x000fe2000bf86270 */
[----:B------:R-:W-:Y:S01]  /*1ce0*/  ULDC UR6, c[0x0][0x28c] ;  /* 0x0000a30000067ab9 */ /* 0x000fe20000000800 */
[----:B------:R-:W-:-:S02]  /*1cf0*/  FMNMX R4, R30, R3, !PT ;  /* 0x000000031e047209 */ /* 0x000fc40007800000 */
[----:B------:R-:W-:Y:S02]  /*1d00*/  FSEL R92, R92, -INF , !P5 ;  /* 0xff8000005c5c7808 */ /* 0x000fe40006800000 */
[----:B------:R-:W-:Y:S02]  /*1d10*/  FMNMX R3, R31, R4, !PT ;  /* 0x000000041f037209 */ /* 0x000fe40007800000 */
[----:B------:R-:W-:Y:S02]  /*1d20*/  FSEL R94, R94, -INF , !P5 ;  /* 0xff8000005e5e7808 */ /* 0x000fe40006800000 */
[----:B------:R-:W-:Y:S02]  /*1d30*/  FMNMX R4, R34, R3, !PT ;  /* 0x0000000322047209 */ /* 0x000fe40007800000 */
[----:B------:R-:W-:Y:S01]  /*1d40*/  ISETP.GE.AND P5, PT, R5, UR6, PT ;  /* 0x0000000605007c0c */ /* 0x000fe2000bfa6270 */
[----:B------:R-:W-:Y:S01]  /*1d50*/  VIADD R5, R0, 0xa0 ;  /* 0x000000a000057836 */ /* 0x000fe20000000000 */
[----:B------:R-:W-:Y:S01]  /*1d60*/  FMNMX R3, R35, R4, !PT ;  /* 0x0000000423037209 */ /* 0x000fe20007800000 */
[----:B------:R-:W-:Y:S01]  /*1d70*/  ULDC UR6, c[0x0][0x28c] ;  /* 0x0000a30000067ab9 */ /* 0x000fe20000000800 */
[----:B------:R-:W-:-:S02]  /*1d80*/  FSEL R93, R93, -INF , !P6 ;  /* 0xff8000005d5d7808 */ /* 0x000fc40007000000 */
[----:B------:R-:W-:Y:S02]  /*1d90*/  FMNMX R4, R38, R3, !PT ;  /* 0x0000000326047209 */ /* 0x000fe40007800000 */
[----:B------:R-:W-:Y:S02]  /*1da0*/  FSEL R95, R95, -INF , !P6 ;  /* 0xff8000005f5f7808 */ /* 0x000fe40007000000 */
[----:B------:R-:W-:Y:S02]  /*1db0*/  FMNMX R3, R39, R4, !PT ;  /* 0x0000000427037209 */ /* 0x000fe40007800000 */
[----:B------:R-:W-:Y:S01]  /*1dc0*/  ISETP.GE.AND P6, PT, R5, UR6, PT ;  /* 0x0000000605007c0c */ /* 0x000fe2000bfc6270 */
[----:B------:R-:W-:Y:S01]  /*1dd0*/  ULDC UR6, c[0x0][0x28c] ;  /* 0x0000a30000067ab9 */ /* 0x000fe20000000800 */
[----:B------:R-:W-:Y:S02]  /*1de0*/  IADD3 R5, R0, 0xa1, RZ ;  /* 0x000000a100057810 */ /* 0x000fe40007ffe0ff */
[----:B------:R-:W-:-:S02]  /*1df0*/  FMNMX R4, R42, R3, !PT ;  /* 0x000000032a047209 */ /* 0x000fc40007800000 */
[----:B------:R-:W-:Y:S02]  /*1e00*/  FSEL R96, R96, -INF , !P1 ;  /* 0xff80000060607808 */ /* 0x000fe40004800000 */
[----:B------:R-:W-:Y:S02]  /*1e10*/  FSEL R98, R98, -INF , !P1 ;  /* 0xff80000062627808 */ /* 0x000fe40004800000 */
[----:B------:R-:W-:Y:S01]  /*1e20*/  ISETP.GE.AND P1, PT, R5, UR6, PT ;  /* 0x0000000605007c0c */ /* 0x000fe2000bf26270 */
[----:B------:R-:W-:Y:S01]  /*1e30*/  ULDC UR6, c[0x0][0x28c] ;  /* 0x0000a30000067ab9 */ /* 0x000fe20000000800 */
[----:B------:R-:W-:Y:S02]  /*1e40*/  IADD3 R5, R0, 0xa8, RZ ;  /* 0x000000a800057810 */ /* 0x000fe40007ffe0ff */
[----:B------:R-:W-:Y:S02]  /*1e50*/  FMNMX R3, R43, R4, !PT ;  /* 0x000000042b037209 */ /* 0x000fe40007800000 */
[----:B------:R-:W-:-:S02]  /*1e60*/  FSEL R97, R97, -INF , !P3 ;  /* 0xff80000061617808 */ /* 0x000fc40005800000 */
[----:B------:R-:W-:Y:S02]  /*1e70*/  FSEL R99, R99, -INF , !P3 ;  /* 0xff80000063637808 */ /* 0x000fe40005800000 */
[----:B------:R-:W-:Y:S01]  /*1e80*/  ISETP.GE.AND P3, PT, R5, UR6, PT ;  /* 0x0000000605007c0c */ /* 0x000fe2000bf66270 */
[----:B------:R-:W-:Y:S01]  /*1e90*/  VIADD R5, R0, 0xa9 ;  /* 0x000000a900057836 */ /* 0x000fe20000000000 */
[----:B------:R-:W-:Y:S01]  /*1ea0*/  FMNMX R4, R46, R3, !PT ;  /* 0x000000032e047209 */ /* 0x000fe20007800000 */
[----:B------:R-:W-:Y:S01]  /*1eb0*/  ULDC UR6, c[0x0][0x28c] ;  /* 0x0000a30000067ab9 */ /* 0x000fe20000000800 */
[----:B------:R-:W-:Y:S02]  /*1ec0*/  FSEL R100, R100, -INF , !P4 ;  /* 0xff80000064647808 */ /* 0x000fe40006000000 */
[----:B------:R-:W-:Y:S02]  /*1ed0*/  FMNMX R3, R47, R4, !PT ;  /* 0x000000042f037209 */ /* 0x000fe40007800000 */
[----:B------:R-:W-:-:S02]  /*1ee0*/  FSEL R102, R102, -INF , !P4 ;  /* 0xff80000066667808 */ /* 0x000fc40006000000 */
[----:B------:R-:W-:Y:S01]  /*1ef0*/  ISETP.GE.AND P4, PT, R5, UR6, PT ;  /* 0x0000000605007c0c */ /* 0x000fe2000bf86270 */
[----:B------:R-:W-:Y:S01]  /*1f00*/  ULDC UR6, c[0x0][0x28c] ;  /* 0x0000a30000067ab9 */ /* 0x000fe20000000800 */
[----:B------:R-:W-:Y:S02]  /*1f10*/  IADD3 R5, R0, 0xb0, RZ ;  /* 0x000000b000057810 */ /* 0x000fe40007ffe0ff */
[----:B------:R-:W-:Y:S02]  /*1f20*/  FMNMX R4, R50, R3, !PT ;  /* 0x0000000332047209 */ /* 0x000fe40007800000 */
[----:B------:R-:W-:Y:S02]  /*1f30*/  FSEL R101, R101, -INF , !P5 ;  /* 0xff80000065657808 */ /* 0x000fe40006800000 */
[----:B------:R-:W-:Y:S02]  /*1f40*/  FSEL R103, R103, -INF , !P5 ;  /* 0xff80000067677808 */ /* 0x000fe40006800000 */
[----:B------:R-:W-:Y:S01]  /*1f50*/  ISETP.GE.AND P5, PT, R5, UR6, PT ;  /* 0x0000000605007c0c */ /* 0x000fe2000bfa6270 */
[----:B------:R-:W-:Y:S01]  /*1f60*/  ULDC UR6, c[0x0][0x28c] ;  /* 0x0000a30000067ab9 */ /* 0x000fe20000000800 */
[----:B------:R-:W-:-:S02]  /*1f70*/  FSEL R24, R24, -INF , !P2 ;  /* 0xff80000018187808 */ /* 0x000fc40005000000 */
[----:B------:R-:W-:Y:S02]  /*1f80*/  FMNMX R5, R51, R4, !PT ;  /* 0x0000000433057209 */ /* 0x000fe40007800000 */
[----:B------:R-:W-:Y:S02]  /*1f90*/  FMNMX R3, R24, R25, !PT ;  /* 0x0000001918037209 */ /* 0x000fe40007800000 */
[----:B------:R-:W-:Y:S01]  /*1fa0*/  ISETP.GE.AND P2, PT, R6, UR6, PT ;  /* 0x0000000606007c0c */ /* 0x000fe2000bf46270 */
[----:B------:R-:W-:Y:S01]  /*1fb0*/  ULDC UR6, c[0x0][0x28c] ;  /* 0x0000a30000067ab9 */ /* 0x000fe20000000800 */
[----:B------:R-:W-:Y:S02]  /*1fc0*/  FMNMX R6, R54, R5, !PT ;  /* 0x0000000536067209 */ /* 0x000fe40007800000 */
[----:B------:R-:W-:Y:S02]  /*1fd0*/  FMNMX R4, R28, R3, !PT ;  /* 0x000000031c047209 */ /* 0x000fe40007800000 */
[----:B------:R-:W-:-:S02]  /*1fe0*/  FMNMX R5, R55, R6, !PT ;  /* 0x0000000637057209 */ /* 0x000fc40007800000 */
[----:B------:R-:W-:Y:S02]  /*1ff0*/  FMNMX R3, R29, R4, !PT ;  /* 0x000000041d037209 */ /* 0x000fe40007800000 */
[----:B------:R-:W-:Y:S02]  /*2000*/  FMNMX R6, R58, R5, !PT ;  /* 0x000000053a067209 */ /* 0x000fe40007800000 */
[----:B------:R-:W-:Y:S02]  /*2010*/  FMNMX R4, R32, R3, !PT ;  /* 0x0000000320047209 */ /* 0x000fe40007800000 */
        /* <DEDUP_REMOVED lines=41> */
[----:B------:R-:W-:Y:S02]  /*22b0*/  FSEL R104, R104, -INF , !P6 ;  /* 0xff80000068687808 */ /* 0x000fe40007000000 */
[----:B------:R-:W-:Y:S02]  /*22c0*/  FSEL R106, R106, -INF , !P6 ;  /* 0xff8000006a6a7808 */ /* 0x000fe40007000000 */
[----:B------:R-:W-:Y:S01]  /*22d0*/  ISETP.GE.AND P6, PT, R7, UR6, PT ;  /* 0x0000000607007c0c */ /* 0x000fe2000bfc6270 */
[----:B------:R-:W-:Y:S01]  /*22e0*/  ULDC UR6, c[0x0][0x28c] ;  /* 0x0000a30000067ab9 */ /* 0x000fe20000000800 */
[----:B------:R-:W-:-:S02]  /*22f0*/  IADD3 R7, R0, 0xb9, RZ ;  /* 0x000000b900077810 */ /* 0x000fc40007ffe0ff */
[----:B------:R-:W-:Y:S02]  /*2300*/  FMNMX R3, R73, R4, !PT ;  /* 0x0000000449037209 */ /* 0x000fe40007800000 */
[----:B------:R-:W-:Y:S02]  /*2310*/  FMNMX R6, R102, R5, !PT ;  /* 0x0000000566067209 */ /* 0x000fe40007800000 */
[----:B------:R-:W-:Y:S02]  /*2320*/  FSEL R105, R105, -INF , !P1 ;  /* 0xff80000069697808 */ /* 0x000fe40004800000 */
[----:B------:R-:W-:Y:S02]  /*2330*/  FSEL R107, R107, -INF , !P1 ;  /* 0xff8000006b6b7808 */ /* 0x000fe40004800000 */
[----:B------:R-:W-:Y:S01]  /*2340*/  ISETP.GE.AND P1, PT, R7, UR6, PT ;  /* 0x0000000607007c0c */ /* 0x000fe2000bf26270 */
[----:B------:R-:W-:Y:S01]  /*2350*/  ULDC UR6, c[0x0][0x28c] ;  /* 0x0000a30000067ab9 */ /* 0x000fe20000000800 */
[----:B------:R-:W-:-:S02]  /*2360*/  FMNMX R4, R76, R3, !PT ;  /* 0x000000034c047209 */ /* 0x000fc40007800000 */
[----:B------:R-:W-:Y:S02]  /*2370*/  IADD3 R7, R0, 0xc0, RZ ;  /* 0x000000c000077810 */ /* 0x000fe40007ffe0ff */
[----:B------:R-:W-:Y:S02]  /*2380*/  FMNMX R5, R103, R6, !PT ;  /* 0x0000000667057209 */ /* 0x000fe40007800000 */
[----:B------:R-:W-:Y:S02]  /*2390*/  FSEL R108, R108, -INF , !P3 ;  /* 0xff8000006c6c7808 */ /* 0x000fe40005800000 */
[----:B------:R-:W-:Y:S02]  /*23a0*/  FSEL R110, R110, -INF , !P3 ;  /* 0xff8000006e6e7808 */ /* 0x000fe40005800000 */
[----:B------:R-:W-:Y:S02]  /*23b0*/  FMNMX R3, R77, R4, !PT ;  /* 0x000000044d037209 */ /* 0x000fe40007800000 */
[----:B------:R-:W-:Y:S01]  /*23c0*/  ISETP.GE.AND P3, PT, R7, UR6, PT ;  /* 0x0000000607007c0c */ /* 0x000fe2000bf66270 */
[----:B------:R-:W-:Y:S01]  /*23d0*/  VIADD R7, R0, 0xc1 ;  /* 0x000000c100077836 */ /* 0x000fe20000000000 */
[----:B------:R-:W-:Y:S01]  /*23e0*/  FMNMX R6, R106, R5, !PT ;  /* 0x000000056a067209 */ /* 0x000fe20007800000 */
[----:B------:R-:W-:Y:S01]  /*23f0*/  ULDC UR6, c[0x0][0x28c] ;  /* 0x0000a30000067ab9 */ /* 0x000fe20000000800 */
[----:B------:R-:W-:-:S02]  /*2400*/  FMNMX R4, R80, R3, !PT ;  /* 0x0000000350047209 */ /* 0x000fc40007800000 */
[----:B------:R-:W-:Y:S02]  /*2410*/  FMNMX R5, R107, R6, !PT ;  /* 0x000000066b057209 */ /* 0x000fe40007800000 */
[----:B------:R-:W-:Y:S02]  /*2420*/  FSEL R109, R109, -INF , !P4 ;  /* 0xff8000006d6d7808 */ /* 0x000fe40006000000 */
[----:B------:R-:W-:Y:S02]  /*2430*/  FSEL R111, R111, -INF , !P4 ;  /* 0xff8000006f6f7808 */ /* 0x000fe40006000000 */
[----:B------:R-:W-:Y:S01]  /*2440*/  ISETP.GE.AND P4, PT, R7, UR6, PT ;  /* 0x0000000607007c0c */ /* 0x000fe2000bf86270 */
[----:B------:R-:W-:Y:S01]  /*2450*/  ULDC UR6, c[0x0][0x28c] ;  /* 0x0000a30000067ab9 */ /* 0x000fe20000000800 */
[----:B------:R-:W-:Y:S02]  /*2460*/  IADD3 R7, R0, 0xc8, RZ ;  /* 0x000000c800077810 */ /* 0x000fe40007ffe0ff */
[----:B------:R-:W-:-:S02]  /*2470*/  FMNMX R3, R81, R4, !PT ;  /* 0x0000000451037209 */ /* 0x000fc40007800000 */
[----:B------:R-:W-:Y:S02]  /*2480*/  FMNMX R6, R110, R5, !PT ;  /* 0x000000056e067209 */ /* 0x000fe40007800000 */
[----:B------:R-:W-:Y:S02]  /*2490*/  FSEL R112, R112, -INF , !P5 ;  /* 0xff80000070707808 */ /* 0x000fe40006800000 */
[----:B------:R-:W-:Y:S02]  /*24a0*/  FSEL R114, R114, -INF , !P5 ;  /* 0xff80000072727808 */ /* 0x000fe40006800000 */
[----:B------:R-:W-:Y:S01]  /*24b0*/  ISETP.GE.AND P5, PT, R7, UR6, PT ;  /* 0x0000000607007c0c */ /* 0x000fe2000bfa6270 */
[----:B------:R-:W-:Y:S01]  /*24c0*/  ULDC UR6, c[0x0][0x28c] ;  /* 0x0000a30000067ab9 */ /* 0x000fe20000000800 */
[----:B------:R-:W-:Y:S02]  /*24d0*/  FMNMX R4, R84, R3, !PT ;  /* 0x0000000354047209 */ /* 0x000fe40007800000 */
[----:B------:R-:W-:-:S02]  /*24e0*/  IADD3 R7, R0, 0xc9, RZ ;  /* 0x000000c900077810 */ /* 0x000fc40007ffe0ff */
        /* <DEDUP_REMOVED lines=9> */
[----:B------:R-:W-:Y:S02]  /*2580*/  FSEL R118, R118, -INF , !P6 ;  /* 0xff80000076767808 */ /* 0x000fe40007000000 */
[----:B------:R-:W-:Y:S02]  /*2590*/  FMNMX R5, R115, R6, !PT ;  /* 0x0000000673057209 */ /* 0x000fe40007800000 */
[----:B------:R-:W-:Y:S02]  /*25a0*/  FSEL R116, R116, -INF , !P6 ;  /* 0xff80000074747808 */ /* 0x000fe40007000000 */
[----:B------:R-:W-:Y:S01]  /*25b0*/  ISETP.GE.AND P6, PT, R7, UR6, PT ;  /* 0x0000000607007c0c */ /* 0x000fe2000bfc6270 */
[----:B------:R-:W-:Y:S01]  /*25c0*/  ULDC UR6, c[0x0][0x28c] ;  /* 0x0000a30000067ab9 */ /* 0x000fe20000000800 */
[----:B------:R-:W-:Y:S02]  /*25d0*/  IADD3 R7, R0, 0xd1, RZ ;  /* 0x000000d100077810 */ /* 0x000fe40007ffe0ff */
[----:B------:R-:W-:-:S02]  /*25e0*/  FMNMX R3, R89, R4, !PT ;  /* 0x0000000459037209 */ /* 0x000fc40007800000 */
[----:B------:R-:W-:Y:S02]  /*25f0*/  FSEL R119, R119, -INF , !P1 ;  /* 0xff80000077777808 */ /* 0x000fe40004800000 */
[----:B------:R-:W-:Y:S02]  /*2600*/  FMNMX R6, R118, R5, !PT ;  /* 0x0000000576067209 */ /* 0x000fe40007800000 */
[----:B------:R-:W-:Y:S02]  /*2610*/  FSEL R117, R117, -INF , !P1 ;  /* 0xff80000075757808 */ /* 0x000fe40004800000 */
[----:B------:R-:W-:Y:S01]  /*2620*/  ISETP.GE.AND P1, PT, R7, UR6, PT ;  /* 0x0000000607007c0c */ /* 0x000fe2000bf26270 */
[----:B------:R-:W-:Y:S01]  /*2630*/  ULDC UR6, c[0x0][0x28c] ;  /* 0x0000a30000067ab9 */ /* 0x000fe20000000800 */
[----:B------:R-:W-:Y:S02]  /*2640*/  FMNMX R4, R92, R3, !PT ;  /* 0x000000035c047209 */ /* 0x000fe40007800000 */
[----:B------:R-:W-:-:S02]  /*2650*/  IADD3 R7, R0, 0xd8, RZ ;  /* 0x000000d800077810 */ /* 0x000fc40007ffe0ff */
[----:B------:R-:W-:Y:S02]  /*2660*/  FSEL R122, R122, -INF , !P3 ;  /* 0xff8000007a7a7808 */ /* 0x000fe40005800000 */
[----:B------:R-:W-:Y:S02]  /*2670*/  FMNMX R5, R119, R6, !PT ;  /* 0x0000000677057209 */ /* 0x000fe40007800000 */
[----:B------:R-:W-:Y:S02]  /*2680*/  FSEL R120, R120, -INF , !P3 ;  /* 0xff80000078787808 */ /* 0x000fe40005800000 */
[----:B------:R-:W-:Y:S02]  /*2690*/  FMNMX R3, R93, R4, !PT ;  /* 0x000000045d037209 */ /* 0x000fe40007800000 */
[----:B------:R-:W-:Y:S01]  /*26a0*/  ISETP.GE.AND P3, PT, R7, UR6, PT ;  /* 0x0000000607007c0c */ /* 0x000fe2000bf66270 */
[----:B------:R-:W-:Y:S01]  /*26b0*/  VIADD R7, R0, 0xd9 ;  /* 0x000000d900077836 */ /* 0x000fe20000000000 */
[----:B------:R-:W-:Y:S01]  /*26c0*/  FSEL R123, R123, -INF , !P4 ;  /* 0xff8000007b7b7808 */ /* 0x000fe20006000000 */
[----:B------:R-:W-:Y:S01]  /*26d0*/  ULDC UR6, c[0x0][0x28c] ;  /* 0x0000a30000067ab9 */ /* 0x000fe20000000800 */
[----:B------:R-:W-:-:S02]  /*26e0*/  FMNMX R6, R122, R5, !PT ;  /* 0x000000057a067209 */ /* 0x000fc40007800000 */
[----:B------:R-:W-:Y:S02]  /*26f0*/  FMNMX R4, R96, R3, !PT ;  /* 0x0000000360047209 */ /* 0x000fe40007800000 */
[----:B------:R-:W-:Y:S02]  /*2700*/  FSEL R126, R126, -INF , !P5 ;  /* 0xff8000007e7e7808 */ /* 0x000fe40006800000 */
[----:B------:R-:W-:Y:S02]  /*2710*/  FMNMX R5, R123, R6, !PT ;  /* 0x000000067b057209 */ /* 0x000fe40007800000 */
[----:B------:R-:W-:Y:S02]  /*2720*/  FSEL R121, R121, -INF , !P4 ;  /* 0xff80000079797808 */ /* 0x000fe40006000000 */
[----:B------:R-:W-:Y:S01]  /*2730*/  ISETP.GE.AND P4, PT, R7, UR6, PT ;  /* 0x0000000607007c0c */ /* 0x000fe2000bf86270 */
[----:B------:R-:W-:Y:S01]  /*2740*/  ULDC UR6, c[0x0][0x28c] ;  /* 0x0000a30000067ab9 */ /* 0x000fe20000000800 */
[----:B------:R-:W-:-:S02]  /*2750*/  IADD3 R7, R0, 0xe0, RZ ;  /* 0x000000e000077810 */ /* 0x000fc40007ffe0ff */
[----:B------:R-:W-:Y:S02]  /*2760*/  FMNMX R3, R97, R4, !PT ;  /* 0x0000000461037209 */ /* 0x000fe40007800000 */
[----:B------:R-:W-:Y:S02]  /*2770*/  FSEL R127, R127, -INF , !P2 ;  /* 0xff8000007f7f7808 */ /* 0x000fe40005000000 */
[----:B------:R-:W-:Y:S02]  /*2780*/  FMNMX R6, R126, R5, !PT ;  /* 0x000000057e067209 */ /* 0x000fe40007800000 */
[----:B------:R-:W-:Y:S02]  /*2790*/  FSEL R124, R124, -INF , !P5 ;  /* 0xff8000007c7c7808 */ /* 0x000fe40006800000 */
[----:B------:R-:W-:Y:S01]  /*27a0*/  ISETP.GE.AND P5, PT, R7, UR6, PT ;  /* 0x0000000607007c0c */ /* 0x000fe2000bfa6270 */
[----:B------:R-:W-:Y:S01]  /*27b0*/  ULDC UR6, c[0x0][0x28c] ;  /* 0x0000a30000067ab9 */ /* 0x000fe20000000800 */
[----:B------:R-:W-:-:S02]  /*27c0*/  FMNMX R4, R100, R3, !PT ;  /* 0x0000000364047209 */ /* 0x000fc40007800000 */
[----:B------:R-:W-:Y:S02]  /*27d0*/  IADD3 R7, R0, 0xe1, RZ ;  /* 0x000000e100077810 */ /* 0x000fe40007ffe0ff */
        /* <DEDUP_REMOVED lines=12> */
[----:B------:R-:W-:Y:S01]  /*28a0*/  FSEL R128, R128, -INF , !P6 ;  /* 0xff80000080807808 */ /* 0x000fe20007000000 */
[----:B------:R-:W2:Y:S01]  /*28b0*/  LDC R6, c[0x0][0x28c] ;  /* 0x0000a300ff067b82 */ /* 0x000ea20000000800 */
        /* <DEDUP_REMOVED lines=34> */
[----:B------:R-:W-:Y:S02]  /*2ae0*/  FSEL R146, R146, -INF , !P3 ;  /* 0xff80000092927808 */ /* 0x000fe40005800000 */
[----:B------:R-:W-:Y:S02]  /*2af0*/  FMNMX R7, R143, R8, !PT ;  /* 0x000000088f077209 */ /* 0x000fe40007800000 */
[----:B------:R-:W-:Y:S02]  /*2b00*/  FMNMX R5, R117, R4, !PT ;  /* 0x0000000475057209 */ /* 0x000fe40007800000 */
[----:B------:R-:W-:Y:S02]  /*2b10*/  IADD3 R3, R0, 0xf9, RZ ;  /* 0x000000f900037810 */ /* 0x000fe40007ffe0ff */
[----:B------:R-:W-:Y:S02]  /*2b20*/  FSEL R147, R147, -INF , !P4 ;  /* 0xff80000093937808 */ /* 0x000fe40006000000 */
[----:B------:R-:W-:-:S02]  /*2b30*/  FMNMX R8, R146, R7, !PT ;  /* 0x0000000792087209 */ /* 0x000fc40007800000 */
[----:B------:R-:W-:Y:S02]  /*2b40*/  FSEL R137, R137, -INF , !P2 ;  /* 0xff80000089897808 */ /* 0x000fe40005000000 */
[----:B------:R-:W-:Y:S02]  /*2b50*/  FMNMX R4, R120, R5, !PT ;  /* 0x0000000578047209 */ /* 0x000fe40007800000 */
[----:B--2---:R-:W-:Y:S02]  /*2b60*/  ISETP.GE.AND P2, PT, R3, R6, PT ;  /* 0x000000060300720c */ /* 0x004fe40003f46270 */
[----:B------:R-:W-:Y:S02]  /*2b70*/  FSEL R150, R150, -INF , !P5 ;  /* 0xff80000096967808 */ /* 0x000fe40006800000 */
[----:B------:R-:W-:Y:S02]  /*2b80*/  FMNMX R5, R147, R8, !PT ;  /* 0x0000000893057209 */ /* 0x000fe40007800000 */
[----:B------:R-:W-:-:S02]  /*2b90*/  FSEL R151, R151, -INF , !P2 ;  /* 0xff80000097977808 */ /* 0x000fc40005000000 */
[----:B------:R-:W-:Y:S02]  /*2ba0*/  FMNMX R8, R150, R5, !PT ;  /* 0x0000000596087209 */ /* 0x000fe40007800000 */
[----:B------:R-:W-:Y:S02]  /*2bb0*/  FMNMX R3, R121, R4, !PT ;  /* 0x0000000479037209 */ /* 0x000fe40007800000 */
[----:B------:R-:W-:Y:S02]  /*2bc0*/  FMNMX R8, R151, R8, !PT ;  /* 0x0000000897087209 */ /* 0x000fe40007800000 */
[----:B------:R-:W-:Y:S02]  /*2bd0*/  FMNMX R4, R124, R3, !PT ;  /* 0x000000037c047209 */ /* 0x000fe40007800000 */
[----:B------:R-:W-:Y:S01]  /*2be0*/  FSEL R140, R140, -INF , !P6 ;  /* 0xff8000008c8c7808 */ /* 0x000fe20007000000 */
[----:B------:R-:W2:Y:S01]  /*2bf0*/  SHFL.BFLY PT, R5, R8, 0x1, 0x1f ;  /* 0x0c201f0008057f89 */ /* 0x000ea200000e0000 */
[----:B------:R-:W-:-:S02]  /*2c00*/  FMNMX R3, R125, R4, !PT ;  /* 0x000000047d037209 */ /* 0x000fc40007800000 */
[----:B------:R-:W-:Y:S02]  /*2c10*/  FSEL R141, R141, -INF , !P1 ;  /* 0xff8000008d8d7808 */ /* 0x000fe40004800000 */
[----:B------:R-:W-:Y:S02]  /*2c20*/  FMNMX R4, R128, R3, !PT ;  /* 0x0000000380047209 */ /* 0x000fe40007800000 */
[----:B------:R-:W-:Y:S02]  /*2c30*/  FSEL R144, R144, -INF , !P3 ;  /* 0xff80000090907808 */ /* 0x000fe40005800000 */
[----:B------:R-:W-:Y:S02]  /*2c40*/  FMNMX R3, R129, R4, !PT ;  /* 0x0000000481037209 */ /* 0x000fe40007800000 */
[----:B------:R-:W-:Y:S02]  /*2c50*/  FSEL R145, R145, -INF , !P4 ;  /* 0xff80000091917808 */ /* 0x000fe40006000000 */
[----:B------:R-:W-:-:S02]  /*2c60*/  FMNMX R4, R132, R3, !PT ;  /* 0x0000000384047209 */ /* 0x000fc40007800000 */
[----:B------:R-:W-:Y:S02]  /*2c70*/  FSEL R148, R148, -INF , !P5 ;  /* 0xff80000094947808 */ /* 0x000fe40006800000 */
[----:B------:R-:W-:Y:S02]  /*2c80*/  FMNMX R3, R133, R4, !PT ;  /* 0x0000000485037209 */ /* 0x000fe40007800000 */
[----:B------:R-:W-:Y:S02]  /*2c90*/  FSEL R149, R149, -INF , !P2 ;  /* 0xff80000095957808 */ /* 0x000fe40005000000 */
[----:B------:R-:W-:Y:S02]  /*2ca0*/  FMNMX R4, R136, R3, !PT ;  /* 0x0000000388047209 */ /* 0x000fe40007800000 */
[----:B--2---:R-:W-:Y:S02]  /*2cb0*/  FMNMX R9, R8, R5, !PT ;  /* 0x0000000508097209 */ /* 0x004fe40007800000 */
[----:B------:R-:W-:-:S03]  /*2cc0*/  FMNMX R3, R137, R4, !PT ;  /* 0x0000000489037209 */ /* 0x000fc60007800000 */
[----:B------:R-:W2:Y:S01]  /*2cd0*/  SHFL.BFLY PT, R8, R9, 0x2, 0x1f ;  /* 0x0c401f0009087f89 */ /* 0x000ea200000e0000 */
[----:B------:R-:W-:-:S04]  /*2ce0*/  FMNMX R4, R140, R3, !PT ;  /* 0x000000038c047209 */ /* 0x000fc80007800000 */
[----:B------:R-:W-:-:S04]  /*2cf0*/  FMNMX R3, R141, R4, !PT ;  /* 0x000000048d037209 */ /* 0x000fc80007800000 */
[----:B------:R-:W-:-:S04]  /*2d00*/  FMNMX R4, R144, R3, !PT ;  /* 0x0000000390047209 */ /* 0x000fc80007800000 */
[----:B------:R-:W-:-:S04]  /*2d10*/  FMNMX R3, R145, R4, !PT ;  /* 0x0000000491037209 */ /* 0x000fc80007800000 */
[----:B------:R-:W-:-:S04]  /*2d20*/  FMNMX R4, R148, R3, !PT ;  /* 0x0000000394047209 */ /* 0x000fc80007800000 */
[----:B------:R-:W-:Y:S02]  /*2d30*/  FMNMX R4, R149, R4, !PT ;  /* 0x0000000495047209 */ /* 0x000fe40007800000 */
[----:B--2---:R-:W-:-:S03]  /*2d40*/  FMNMX R7, R9, R8, !PT ;  /* 0x0000000809077209 */ /* 0x004fc60007800000 */
[----:B------:R-:W2:Y:S01]  /*2d50*/  SHFL.BFLY PT, R5, R4, 0x1, 0x1f ;  /* 0x0c201f0004057f89 */ /* 0x000ea200000e0000 */
[----:B------:R-:W-:-:S04]  /*2d60*/  FSETP.NEU.AND P1, PT, R7, -INF , PT ;  /* 0xff8000000700780b */ /* 0x000fc80003f2d000 */
[----:B------:R-:W-:-:S05]  /*2d70*/  FSEL R3, R7, RZ, P1 ;  /* 0x000000ff07037208 */ /* 0x000fca0000800000 */
[----:B------:R-:W-:Y:S01]  /*2d80*/  FMUL R3, R3, UR6 ;  /* 0x0000000603037c20 */ /* 0x000fe20008400000 */
[----:B------:R-:W-:-:S03]  /*2d90*/  ULDC UR6, c[0x0][0x604] ;  /* 0x0001810000067ab9 */ /* 0x000fc60000000800 */
[--C-:B------:R-:W-:Y:S01]  /*2da0*/  FFMA R10, R26, UR6, -R3.reuse ;  /* 0x000000061a0a7c23 */ /* 0x100fe20008000803 */
[----:B------:R-:W-:Y:S02]  /*2db0*/  ULDC UR6, c[0x0][0x604] ;  /* 0x0001810000067ab9 */ /* 0x000fe40000000800 */
[--C-:B------:R-:W-:Y:S01]  /*2dc0*/  FFMA R11, R27, UR6, -R3.reuse ;  /* 0x000000061b0b7c23 */ /* 0x100fe20008000803 */
[----:B------:R-:W-:Y:S01]  /*2dd0*/  ULDC UR6, c[0x0][0x604] ;  /* 0x0001810000067ab9 */ /* 0x000fe20000000800 */
[----:B------:R-:W-:Y:S01]  /*2de0*/  FSETP.GEU.AND P6, PT, R10, -126, PT ;  /* 0xc2fc00000a00780b */ /* 0x000fe20003fce000 */
[--C-:B------:R-:W-:Y:S01]  /*2df0*/  FFMA R27, R30, UR6, -R3.reuse ;  /* 0x000000061e1b7c23 */ /* 0x100fe20008000803 */
[----:B------:R-:W-:Y:S01]  /*2e00*/  ULDC UR6, c[0x0][0x604] ;  /* 0x0001810000067ab9 */ /* 0x000fe20000000800 */
[----:B------:R-:W-:Y:S01]  /*2e10*/  FSETP.GEU.AND P5, PT, R11, -126, PT ;  /* 0xc2fc00000b00780b */ /* 0x000fe20003fae000 */
[--C-:B------:R-:W-:Y:S01]  /*2e20*/  FFMA R12, R31, UR6, -R3.reuse ;  /* 0x000000061f0c7c23 */ /* 0x100fe20008000803 */
[----:B--2---:R-:W-:Y:S01]  /*2e30*/  FMNMX R5, R4, R5, !PT ;  /* 0x0000000504057209 */ /* 0x004fe20007800000 */
[----:B------:R-:W-:Y:S01]  /*2e40*/  ULDC UR6, c[0x0][0x604] ;  /* 0x0001810000067ab9 */ /* 0x000fe20000000800 */
[----:B------:R-:W-:Y:S01]  /*2e50*/  FSETP.GEU.AND P3, PT, R27, -126, PT ;  /* 0xc2fc00001b00780b */ /* 0x000fe20003f6e000 */
[--C-:B------:R-:W-:Y:S01]  /*2e60*/  FFMA R13, R34, UR6, -R3.reuse ;  /* 0x00000006220d7c23 */ /* 0x100fe20008000803 */
[----:B------:R-:W-:Y:S01]  /*2e70*/  ULDC UR6, c[0x0][0x604] ;  /* 0x0001810000067ab9 */ /* 0x000fe20000000800 */
[----:B------:R-:W2:Y:S01]  /*2e80*/  SHFL.BFLY PT, R4, R5, 0x2, 0x1f ;  /* 0x0c401f0005047f89 */ /* 0x000ea200000e0000 */
[--C-:B------:R-:W-:Y:S01]  /*2e90*/  FFMA R14, R35, UR6, -R3.reuse ;  /* 0x00000006230e7c23 */ /* 0x100fe20008000803 */
[----:B------:R-:W-:Y:S01]  /*2ea0*/  ULDC UR6, c[0x0][0x604] ;  /* 0x0001810000067ab9 */ /* 0x000fe20000000800 */
[----:B------:R-:W-:Y:S01]  /*2eb0*/  @!P6 FMUL R10, R10, 0.5 ;  /* 0x3f0000000a0ae820 */ /* 0x000fe20000400000 */
[----:B------:R-:W-:Y:S01]  /*2ec0*/  FSETP.GEU.AND P2, PT, R12, -126, PT ;  /* 0xc2fc00000c00780b */ /* 0x000fe20003f4e000 */
[--C-:B------:R-:W-:Y:S01]  /*2ed0*/  FFMA R31, R38, UR6, -R3.reuse ;  /* 0x00000006261f7c23 */ /* 0x100fe20008000803 */
[----:B------:R-:W-:Y:S01]  /*2ee0*/  @!P5 FMUL R11, R11, 0.5 ;  /* 0x3f0000000b0bd820 */ /* 0x000fe20000400000 */
[----:B------:R-:W-:Y:S01]  /*2ef0*/  FSETP.GEU.AND P4, PT, R13, -126, PT ;  /* 0xc2fc00000d00780b */ /* 0x000fe20003f8e000 */
[----:B------:R-:W-:Y:S01]  /*2f00*/  ULDC UR6, c[0x0][0x604] ;  /* 0x0001810000067ab9 */ /* 0x000fe20000000800 */
[----:B------:R-:W3:Y:S01]  /*2f10*/  MUFU.EX2 R10, R10 ;  /* 0x0000000a000a7308 */ /* 0x000ee20000000800 */
[----:B------:R-:W-:Y:S01]  /*2f20*/  FFMA R16, R39, UR6, -R3 ;  /* 0x0000000627107c23 */ /* 0x000fe20008000803 */
[----:B------:R-:W-:Y:S01]  /*2f30*/  @!P3 FMUL R27, R27, 0.5 ;  /* 0x3f0000001b1bb820 */ /* 0x000fe20000400000 */
[----:B------:R-:W-:-:S02]  /*2f40*/  ULDC UR6, c[0x0][0x604] ;  /* 0x0001810000067ab9 */ /* 0x000fc40000000800 */
[--C-:B------:R-:W-:Y:S01]  /*2f50*/  FFMA R15, R42, UR6, -R3.reuse ;  /* 0x000000062a0f7c23 */ /* 0x100fe20008000803 */
[----:B------:R-:W-:Y:S02]  /*2f60*/  ULDC UR6, c[0x0][0x604] ;  /* 0x0001810000067ab9 */ /* 0x000fe40000000800 */
[----:B------:R-:W4:Y:S01]  /*2f70*/  MUFU.EX2 R11, R11 ;  /* 0x0000000b000b7308 */ /* 0x000f220000000800 */
[----:B------:R-:W-:Y:S01]  /*2f80*/  @!P2 FMUL R12, R12, 0.5 ;  /* 0x3f0000000c0ca820 */ /* 0x000fe20000400000 */
[--C-:B------:R-:W-:Y:S01]  /*2f90*/  FFMA R18, R43, UR6, -R3.reuse ;  /* 0x000000062b127c23 */ /* 0x100fe20008000803 */
[----:B------:R-:W-:Y:S01]  /*2fa0*/  @!P4 FMUL R13, R13, 0.5 ;  /* 0x3f0000000d0dc820 */ /* 0x000fe20000400000 */
[----:B------:R-:W-:Y:S02]  /*2fb0*/  ULDC UR6, c[0x0][0x604] ;  /* 0x0001810000067ab9 */ /* 0x000fe40000000800 */
[--C-:B------:R-:W-:Y:S01]  /*2fc0*/  FFMA R35, R46, UR6, -R3.reuse ;  /* 0x000000062e237c23 */ /* 0x100fe20008000803 */
[----:B--2---:R-:W-:Y:S01]  /*2fd0*/  FMNMX R5, R5, R4, !PT ;  /* 0x0000000405057209 */ /* 0x004fe20007800000 */
[----:B------:R-:W2:Y:S01]  /*2fe0*/  MUFU.EX2 R27, R27 ;  /* 0x0000001b001b7308 */ /* 0x000ea20000000800 */
[----:B---3--:R-:W-:Y:S01]  /*2ff0*/  @!P6 FMUL R10, R10, R10 ;  /* 0x0000000a0a0ae220 */ /* 0x008fe20000400000 */
[----:B------:R-:W-:Y:S01]  /*3000*/  FSETP.GEU.AND P6, PT, R31, -126, PT ;  /* 0xc2fc00001f00780b */ /* 0x000fe20003fce000 */
[----:B------:R-:W-:Y:S01]  /*3010*/  ULDC UR6, c[0x0][0x604] ;  /* 0x0001810000067ab9 */ /* 0x000fe20000000800 */
[----:B------:R-:W-:Y:S01]  /*3020*/  FSETP.NEU.AND P1, PT, R5, -INF , PT ;  /* 0xff8000000500780b */ /* 0x000fe20003f2d000 */
[----:B------:R-:W-:Y:S01]  /*3030*/  FFMA R20, R47, UR6, -R3 ;  /* 0x000000062f147c23 */ /* 0x000fe20008000803 */
[----:B------:R-:W-:-:S02]  /*3040*/  ULDC UR6, c[0x0][0x604] ;  /* 0x0001810000067ab9 */ /* 0x000fc40000000800 */
[----:B------:R-:W-:Y:S01]  /*3050*/  FSEL R4, R5, RZ, P1 ;  /* 0x000000ff05047208 */ /* 0x000fe20000800000 */
[----:B----4-:R-:W-:Y:S01]  /*3060*/  @!P5 FMUL R11, R11, R11 ;  /* 0x0000000b0b0bd220 */ /* 0x010fe20000400000 */
[----:B------:R-:W-:Y:S01]  /*3070*/  FSETP.GEU.AND P5, PT, R16, -126, PT ;  /* 0xc2fc00001000780b */ /* 0x000fe20003fae000 */
[----:B------:R-:W3:Y:S01]  /*3080*/  MUFU.EX2 R12, R12 ;  /* 0x0000000c000c7308 */ /* 0x000ee20000000800 */
[----:B------:R-:W-:Y:S01]  /*3090*/  FSETP.GEU.AND P1, PT, R14, -126, PT ;  /* 0xc2fc00000e00780b */ /* 0x000fe20003f2e000 */
[--C-:B------:R-:W-:Y:S01]  /*30a0*/  FFMA R17, R50, UR6, -R3.reuse ;  /* 0x0000000632117c23 */ /* 0x100fe20008000803 */
[----:B------:R-:W-:Y:S01]  /*30b0*/  ULDC UR6, c[0x0][0x604] ;  /* 0x0001810000067ab9 */ /* 0x000fe20000000800 */
[----:B------:R-:W-:Y:S01]  /*30c0*/  @!P6 FMUL R31, R31, 0.5 ;  /* 0x3f0000001f1fe820 */ /* 0x000fe20000400000 */
[----:B------:R-:W-:Y:S01]  /*30d0*/  FFMA R22, R51, UR6, -R3 ;  /* 0x0000000633167c23 */ /* 0x000fe20008000803 */
[----:B--2---:R-:W-:Y:S01]  /*30e0*/  @!P3 FMUL R27, R27, R27 ;  /* 0x0000001b1b1bb220 */ /* 0x004fe20000400000 */
[----:B------:R-:W-:Y:S01]  /*30f0*/  FSETP.GEU.AND P3, PT, R15, -126, PT ;  /* 0xc2fc00000f00780b */ /* 0x000fe20003f6e000 */
[----:B------:R-:W2:Y:S01]  /*3100*/  MUFU.EX2 R13, R13 ;  /* 0x0000000d000d7308 */ /* 0x000ea20000000800 */
[----:B------:R-:W-:-:S02]  /*3110*/  ULDC UR6, c[0x0][0x604] ;  /* 0x0001810000067ab9 */ /* 0x000fc40000000800 */
[--C-:B------:R-:W-:Y:S01]  /*3120*/  FFMA R39, R54, UR6, -R3.reuse ;  /* 0x0000000636277c23 */ /* 0x100fe20008000803 */
[----:B------:R-:W-:Y:S01]  /*3130*/  @!P5 FMUL R16, R16, 0.5 ;  /* 0x3f0000001010d820 */ /* 0x000fe20000400000 */
[----:B------:R-:W-:Y:S01]  /*3140*/  ULDC UR6, c[0x0][0x604] ;  /* 0x0001810000067ab9 */ /* 0x000fe20000000800 */
[----:B------:R-:W-:Y:S01]  /*3150*/  @!P1 FMUL R14, R14, 0.5 ;  /* 0x3f0000000e0e9820 */ /* 0x000fe20000400000 */
[--C-:B------:R-:W-:Y:S01]  /*3160*/  FFMA R26, R55, UR6, -R3.reuse ;  /* 0x00000006371a7c23 */ /* 0x100fe20008000803 */
[----:B------:R-:W4:Y:S01]  /*3170*/  MUFU.EX2 R31, R31 ;  /* 0x0000001f001f7308 */ /* 0x000f220000000800 */
[----:B---3--:R-:W-:Y:S01]  /*3180*/  @!P2 FMUL R12, R12, R12 ;  /* 0x0000000c0c0ca220 */ /* 0x008fe20000400000 */
[----:B------:R-:W-:Y:S01]  /*3190*/  FSETP.GEU.AND P2, PT, R18, -126, PT ;  /* 0xc2fc00001200780b */ /* 0x000fe20003f4e000 */
[----:B------:R-:W-:Y:S01]  /*31a0*/  ULDC UR6, c[0x0][0x604] ;  /* 0x0001810000067ab9 */ /* 0x000fe20000000800 */
[----:B------:R-:W-:Y:S01]  /*31b0*/  @!P3 FMUL R15, R15, 0.5 ;  /* 0x3f0000000f0fb820 */ /* 0x000fe20000400000 */
[----:B------:R-:W-:Y:S01]  /*31c0*/  FFMA R19, R58, UR6, -R3 ;  /* 0x000000063a137c23 */ /* 0x000fe20008000803 */
[----:B------:R-:W-:-:S02]  /*31d0*/  ULDC UR6, c[0x0][0x604] ;  /* 0x0001810000067ab9 */ /* 0x000fc40000000800 */
[----:B------:R-:W3:Y:S01]  /*31e0*/  MUFU.EX2 R16, R16 ;  /* 0x0000001000107308 */ /* 0x000ee20000000800 */
[----:B--2---:R-:W-:Y:S01]  /*31f0*/  @!P4 FMUL R13, R13, R13 ;  /* 0x0000000d0d0dc220 */ /* 0x004fe20000400000 */
[----:B------:R-:W-:Y:S01]  /*3200*/  FSETP.GEU.AND P4, PT, R35, -126, PT ;  /* 0xc2fc00002300780b */ /* 0x000fe20003f8e000 */
[--C-:B------:R-:W-:Y:S01]  /*3210*/  FFMA R30, R59, UR6, -R3.reuse ;  /* 0x000000063b1e7c23 */ /* 0x100fe20008000803 */
[----:B------:R-:W-:Y:S02]  /*3220*/  ULDC UR6, c[0x0][0x604] ;  /* 0x0001810000067ab9 */ /* 0x000fe40000000800 */
[----:B------:R-:W-:Y:S01]  /*3230*/  FFMA R43, R62, UR6, -R3 ;  /* 0x000000063e2b7c23 */ /* 0x000fe20008000803 */
[----:B------:R-:W-:Y:S01]  /*3240*/  @!P2 FMUL R18, R18, 0.5 ;  /* 0x3f0000001212a820 */ /* 0x000fe20000400000 */
[----:B------:R-:W2:Y:S01]  /*3250*/  MUFU.EX2 R14, R14 ;  /* 0x0000000e000e7308 */ /* 0x000ea20000000800 */
[----:B----4-:R-:W-:Y:S01]  /*3260*/  @!P6 FMUL R31, R31, R31 ;  /* 0x0000001f1f1fe220 */ /* 0x010fe20000400000 */
[----:B------:R-:W-:Y:S01]  /*3270*/  FSETP.GEU.AND P6, PT, R17, -126, PT ;  /* 0xc2fc00001100780b */ /* 0x000fe20003fce000 */
[----:B------:R-:W-:-:S02]  /*3280*/  ULDC UR6, c[0x0][0x604] ;  /* 0x0001810000067ab9 */ /* 0x000fc40000000800 */
[--C-:B------:R-:W-:Y:S01]  /*3290*/  FFMA R34, R63, UR6, -R3.reuse ;  /* 0x000000063f227c23 */ /* 0x100fe20008000803 */
[----:B------:R-:W-:Y:S01]  /*32a0*/  ULDC UR6, c[0x0][0x604] ;  /* 0x0001810000067ab9 */ /* 0x000fe20000000800 */
[----:B------:R-:W-:Y:S01]  /*32b0*/  @!P4 FMUL R35, R35, 0.5 ;  /* 0x3f0000002323c820 */ /* 0x000fe20000400000 */
[----:B------:R-:W4:Y:S01]  /*32c0*/  MUFU.EX2 R15, R15 ;  /* 0x0000000f000f7308 */ /* 0x000f220000000800 */
[----:B---3--:R-:W-:Y:S01]  /*32d0*/  @!P5 FMUL R16, R16, R16 ;  /* 0x000000101010d220 */ /* 0x008fe20000400000 */
[----:B------:R-:W-:Y:S01]  /*32e0*/  FSETP.GEU.AND P5, PT, R22, -126, PT ;  /* 0xc2fc00001600780b */ /* 0x000fe20003fae000 */
[--C-:B------:R-:W-:Y:S01]  /*32f0*/  FFMA R21, R66, UR6, -R3.reuse ;  /* 0x0000000642157c23 */ /* 0x100fe20008000803 */
[----:B------:R-:W-:Y:S02]  /*3300*/  ULDC UR6, c[0x0][0x604] ;  /* 0x0001810000067ab9 */ /* 0x000fe40000000800 */
[----:B------:R-:W-:Y:S01]  /*3310*/  FFMA R38, R67, UR6, -R3 ;  /* 0x0000000643267c23 */ /* 0x000fe20008000803 */
[----:B------:R-:W-:Y:S01]  /*3320*/  @!P6 FMUL R17, R17, 0.5 ;  /* 0x3f0000001111e820 */ /* 0x000fe20000400000 */
[----:B------:R-:W3:Y:S01]  /*3330*/  MUFU.EX2 R18, R18 ;  /* 0x0000001200127308 */ /* 0x000ee20000000800 */
[----:B--2---:R-:W-:Y:S01]  /*3340*/  @!P1 FMUL R14, R14, R14 ;  /* 0x0000000e0e0e9220 */ /* 0x004fe20000400000 */
[----:B------:R-:W-:Y:S01]  /*3350*/  FSETP.GEU.AND P1, PT, R20, -126, PT ;  /* 0xc2fc00001400780b */ /* 0x000fe20003f2e000 */
[----:B------:R-:W-:-:S02]  /*3360*/  ULDC UR6, c[0x0][0x604] ;  /* 0x0001810000067ab9 */ /* 0x000fc40000000800 */
[--C-:B------:R-:W-:Y:S01]  /*3370*/  FFMA R47, R70, UR6, -R3.reuse ;  /* 0x00000006462f7c23 */ /* 0x100fe20008000803 */
[----:B------:R-:W-:Y:S01]  /*3380*/  ULDC UR6, c[0x0][0x604] ;  /* 0x0001810000067ab9 */ /* 0x000fe20000000800 */
[----:B------:R-:W-:Y:S01]  /*3390*/  @!P5 FMUL R22, R22, 0.5 ;  /* 0x3f0000001616d820 */ /* 0x000fe20000400000 */
[----:B------:R-:W2:Y:S01]  /*33a0*/  MUFU.EX2 R35, R35 ;  /* 0x0000002300237308 */ /* 0x000ea20000000800 */
[----:B----4-:R-:W-:Y:S01]  /*33b0*/  @!P3 FMUL R15, R15, R15 ;  /* 0x0000000f0f0fb220 */ /* 0x010fe20000400000 */
[----:B------:R-:W-:Y:S01]  /*33c0*/  FSETP.GEU.AND P3, PT, R39, -126, PT ;  /* 0xc2fc00002700780b */ /* 0x000fe20003f6e000 */
[--C-:B------:R-:W-:Y:S01]  /*33d0*/  FFMA R42, R71, UR6, -R3.reuse ;  /* 0x00000006472a7c23 */ /* 0x100fe20008000803 */
[----:B------:R-:W-:Y:S02]  /*33e0*/  ULDC UR6, c[0x0][0x604] ;  /* 0x0001810000067ab9 */ /* 0x000fe40000000800 */
[----:B------:R-:W-:Y:S01]  /*33f0*/  FFMA R23, R74, UR6, -R3 ;  /* 0x000000064a177c23 */ /* 0x000fe20008000803 */
[----:B------:R-:W-:Y:S01]  /*3400*/  @!P1 FMUL R20, R20, 0.5 ;  /* 0x3f00000014149820 */ /* 0x000fe20000400000 */
[----:B------:R-:W4:Y:S01]  /*3410*/  MUFU.EX2 R22, R22 ;  /* 0x0000001600167308 */ /* 0x000f220000000800 */
[----:B---3--:R-:W-:Y:S01]  /*3420*/  @!P2 FMUL R18, R18, R18 ;  /* 0x000000121212a220 */ /* 0x008fe20000400000 */
[----:B------:R-:W-:Y:S01]  /*3430*/  FSETP.GEU.AND P2, PT, R26, -126, PT ;  /* 0xc2fc00001a00780b */ /* 0x000fe20003f4e000 */
[----:B------:R-:W-:-:S02]  /*3440*/  ULDC UR6, c[0x0][0x604] ;  /* 0x0001810000067ab9 */ /* 0x000fc40000000800 */
[--C-:B------:R-:W-:Y:S01]  /*3450*/  FFMA R46, R75, UR6, -R3.reuse ;  /* 0x000000064b2e7c23 */ /* 0x100fe20008000803 */
[----:B------:R-:W-:Y:S01]  /*3460*/  ULDC UR6, c[0x0][0x604] ;  /* 0x0001810000067ab9 */ /* 0x000fe20000000800 */
[----:B------:R-:W-:Y:S01]  /*3470*/  @!P3 FMUL R39, R39, 0.5 ;  /* 0x3f0000002727b820 */ /* 0x000fe20000400000 */
        /* <DEDUP_REMOVED lines=179> */
[----:B------:R-:W-:Y:S01]  /*3fb0*/  FMUL R3, R4, UR6 ;  /* 0x0000000604037c20 */ /* 0x000fe20008400000 */
[----:B------:R-:W-:Y:S01]  /*3fc0*/  ULDC UR6, c[0x0][0x604] ;  /* 0x0001810000067ab9 */ /* 0x000fe20000000800 */
[----:B------:R-:W-:Y:S01]  /*3fd0*/  @!P4 FMUL R78, R78, 0.5 ;  /* 0x3f0000004e4ec820 */ /* 0x000fe20000400000 */
[----:B------:R-:W4:Y:S01]  /*3fe0*/  MUFU.EX2 R74, R74 ;  /* 0x0000004a004a7308 */ /* 0x000f220000000800 */
[----:B---3--:R-:W-:Y:S01]  /*3ff0*/  @!P6 FMUL R70, R70, R70 ;  /* 0x000000464646e220 */ /* 0x008fe20000400000 */
[----:B------:R-:W-:Y:S01]  /*4000*/  FSETP.GEU.AND P6, PT, R82, -126, PT ;  /* 0xc2fc00005200780b */ /* 0x000fe20003fce000 */
[--C-:B------:R-:W-:Y:S01]  /*4010*/  FFMA R24, R24, UR10, -R3.reuse ;  /* 0x0000000a18187c23 */ /* 0x100fe20008000803 */
[--C-:B------:R-:W-:Y:S01]  /*4020*/  FFMA R25, R25, UR6, -R3.reuse ;  /* 0x0000000619197c23 */ /* 0x100fe20008000803 */
[----:B------:R-:W-:Y:S01]  /*4030*/  ULDC UR6, c[0x0][0x604] ;  /* 0x0001810000067ab9 */ /* 0x000fe20000000800 */
[----:B------:R-:W-:Y:S01]  /*4040*/  ULDC UR10, c[0x0][0x604] ;  /* 0x00018100000a7ab9 */ /* 0x000fe20000000800 */
[----:B------:R-:W-:Y:S01]  /*4050*/  @!P5 FMUL R83, R83, 0.5 ;  /* 0x3f0000005353d820 */ /* 0x000fe20000400000 */
[----:B------:R-:W3:Y:S01]  /*4060*/  MUFU.EX2 R75, R75 ;  /* 0x0000004b004b7308 */ /* 0x000ee20000000800 */
[----:B--2---:R-:W-:Y:S01]  /*4070*/  @!P1 FMUL R67, R67, R67 ;  /* 0x0000004343439220 */ /* 0x004fe20000400000 */
[----:B------:R-:W-:Y:S01]  /*4080*/  FSETP.GEU.AND P1, PT, R79, -126, PT ;  /* 0xc2fc00004f00780b */ /* 0x000fe20003f2e000 */
[--C-:B------:R-:W-:Y:S01]  /*4090*/  FFMA R28, R28, UR6, -R3.reuse ;  /* 0x000000061c1c7c23 */ /* 0x100fe20008000803 */
[----:B------:R-:W-:Y:S01]  /*40a0*/  ULDC UR6, c[0x0][0x604] ;  /* 0x0001810000067ab9 */ /* 0x000fe20000000800 */
[--C-:B------:R-:W-:Y:S01]  /*40b0*/  FFMA R130, R145, UR22, -R3.reuse ;  /* 0x0000001691827c23 */ /* 0x100fe20008000803 */
[--C-:B------:R-:W-:Y:S01]  /*40c0*/  FFMA R29, R29, UR6, -R3.reuse ;  /* 0x000000061d1d7c23 */ /* 0x100fe20008000803 */
[----:B------:R-:W-:Y:S01]  /*40d0*/  @!P6 FMUL R82, R82, 0.5 ;  /* 0x3f0000005252e820 */ /* 0x000fe20000400000 */
[----:B------:R-:W2:Y:S01]  /*40e0*/  MUFU.EX2 R78, R78 ;  /* 0x0000004e004e7308 */ /* 0x000ea20000000800 */
[----:B----4-:R-:W-:Y:S01]  /*40f0*/  @!P3 FMUL R74, R74, R74 ;  /* 0x0000004a4a4ab220 */ /* 0x010fe20000400000 */
[----:B------:R-:W-:Y:S01]  /*4100*/  FSETP.GEU.AND P3, PT, R86, -126, PT ;  /* 0xc2fc00005600780b */ /* 0x000fe20003f6e000 */
[----:B------:R-:W-:Y:S01]  /*4110*/  ULDC UR6, c[0x0][0x604] ;  /* 0x0001810000067ab9 */ /* 0x000fe20000000800 */
[--C-:B------:R-:W-:Y:S01]  /*4120*/  FFMA R145, R148, UR23, -R3.reuse ;  /* 0x0000001794917c23 */ /* 0x100fe20008000803 */
[--C-:B------:R-:W-:Y:S01]  /*4130*/  FFMA R32, R32, UR6, -R3.reuse ;  /* 0x0000000620207c23 */ /* 0x100fe20008000803 */
[----:B------:R-:W-:Y:S01]  /*4140*/  ULDC UR6, c[0x0][0x604] ;  /* 0x0001810000067ab9 */ /* 0x000fe20000000800 */
[----:B------:R-:W-:Y:S01]  /*4150*/  @!P1 FMUL R79, R79, 0.5 ;  /* 0x3f0000004f4f9820 */ /* 0x000fe20000400000 */
[----:B------:R-:W4:Y:S01]  /*4160*/  MUFU.EX2 R83, R83 ;  /* 0x0000005300537308 */ /* 0x000f220000000800 */
[----:B---3--:R-:W-:Y:S01]  /*4170*/  @!P2 FMUL R75, R75, R75 ;  /* 0x0000004b4b4ba220 */ /* 0x008fe20000400000 */
[----:B------:R-:W-:Y:S01]  /*4180*/  FSETP.GEU.AND P2, PT, R87, -126, PT ;  /* 0xc2fc00005700780b */ /* 0x000fe20003f4e000 */
[----:B------:R-:W-:Y:S01]  /*4190*/  FFMA R33, R33, UR6, -R3 ;  /* 0x0000000621217c23 */ /* 0x000fe20008000803 */
[----:B------:R-:W-:-:S02]  /*41a0*/  ULDC UR6, c[0x0][0x604] ;  /* 0x0001810000067ab9 */ /* 0x000fc40000000800 */
[--C-:B------:R-:W-:Y:S01]  /*41b0*/  FFMA R36, R36, UR6, -R3.reuse ;  /* 0x0000000624247c23 */ /* 0x100fe20008000803 */
[----:B------:R-:W-:Y:S01]  /*41c0*/  @!P3 FMUL R86, R86, 0.5 ;  /* 0x3f0000005656b820 */ /* 0x000fe20000400000 */
[----:B------:R-:W3:Y:S01]  /*41d0*/  MUFU.EX2 R82, R82 ;  /* 0x0000005200527308 */ /* 0x000ee20000000800 */
[----:B--2---:R-:W-:Y:S01]  /*41e0*/  @!P4 FMUL R78, R78, R78 ;  /* 0x0000004e4e4ec220 */ /* 0x004fe20000400000 */
[----:B------:R-:W-:Y:S01]  /*41f0*/  FSETP.GEU.AND P4, PT, R90, -126, PT ;  /* 0xc2fc00005a00780b */ /* 0x000fe20003f8e000 */
[----:B------:R-:W-:Y:S02]  /*4200*/  ULDC UR6, c[0x0][0x604] ;  /* 0x0001810000067ab9 */ /* 0x000fe40000000800 */
[--C-:B------:R-:W-:Y:S01]  /*4210*/  FFMA R37, R37, UR6, -R3.reuse ;  /* 0x0000000625257c23 */ /* 0x100fe20008000803 */
[----:B------:R-:W-:Y:S01]  /*4220*/  ULDC UR6, c[0x0][0x604] ;  /* 0x0001810000067ab9 */ /* 0x000fe20000000800 */
[----:B------:R-:W-:Y:S01]  /*4230*/  @!P2 FMUL R87, R87, 0.5 ;  /* 0x3f0000005757a820 */ /* 0x000fe20000400000 */
[----:B------:R-:W2:Y:S01]  /*4240*/  MUFU.EX2 R79, R79 ;  /* 0x0000004f004f7308 */ /* 0x000ea20000000800 */
[----:B----4-:R-:W-:Y:S01]  /*4250*/  @!P5 FMUL R83, R83, R83 ;  /* 0x000000535353d220 */ /* 0x010fe20000400000 */
[----:B------:R-:W-:Y:S01]  /*4260*/  FSETP.GEU.AND P5, PT, R95, -126, PT ;  /* 0xc2fc00005f00780b */ /* 0x000fe20003fae000 */
[----:B------:R-:W-:Y:S01]  /*4270*/  FFMA R40, R40, UR6, -R3 ;  /* 0x0000000628287c23 */ /* 0x000fe20008000803 */
[----:B------:R-:W-:-:S02]  /*4280*/  ULDC UR6, c[0x0][0x604] ;  /* 0x0001810000067ab9 */ /* 0x000fc40000000800 */
[--C-:B------:R-:W-:Y:S01]  /*4290*/  FFMA R41, R41, UR6, -R3.reuse ;  /* 0x0000000629297c23 */ /* 0x100fe20008000803 */
[----:B------:R-:W-:Y:S01]  /*42a0*/  @!P4 FMUL R90, R90, 0.5 ;  /* 0x3f0000005a5ac820 */ /* 0x000fe20000400000 */
[----:B------:R-:W4:Y:S01]  /*42b0*/  MUFU.EX2 R86, R86 ;  /* 0x0000005600567308 */ /* 0x000f220000000800 */
[----:B---3--:R-:W-:Y:S01]  /*42c0*/  @!P6 FMUL R82, R82, R82 ;  /* 0x000000525252e220 */ /* 0x008fe20000400000 */
[----:B------:R-:W-:Y:S01]  /*42d0*/  FSETP.GEU.AND P6, PT, R94, -126, PT ;  /* 0xc2fc00005e00780b */ /* 0x000fe20003fce000 */
[----:B------:R-:W-:Y:S02]  /*42e0*/  ULDC UR6, c[0x0][0x604] ;  /* 0x0001810000067ab9 */ /* 0x000fe40000000800 */
[--C-:B------:R-:W-:Y:S01]  /*42f0*/  FFMA R44, R44, UR6, -R3.reuse ;  /* 0x000000062c2c7c23 */ /* 0x100fe20008000803 */
[----:B------:R-:W-:Y:S01]  /*4300*/  ULDC UR6, c[0x0][0x604] ;  /* 0x0001810000067ab9 */ /* 0x000fe20000000800 */
[----:B------:R-:W-:Y:S01]  /*4310*/  @!P5 FMUL R95, R95, 0.5 ;  /* 0x3f0000005f5fd820 */ /* 0x000fe20000400000 */
[----:B------:R-:W3:Y:S01]  /*4320*/  MUFU.EX2 R87, R87 ;  /* 0x0000005700577308 */ /* 0x000ee20000000800 */
[----:B--2---:R-:W-:Y:S01]  /*4330*/  @!P1 FMUL R79, R79, R79 ;  /* 0x0000004f4f4f9220 */ /* 0x004fe20000400000 */
[----:B------:R-:W-:Y:S01]  /*4340*/  FSETP.GEU.AND P1, PT, R91, -126, PT ;  /* 0xc2fc00005b00780b */ /* 0x000fe20003f2e000 */
[----:B------:R-:W-:Y:S01]  /*4350*/  FFMA R45, R45, UR6, -R3 ;  /* 0x000000062d2d7c23 */ /* 0x000fe20008000803 */
[----:B------:R-:W-:-:S02]  /*4360*/  ULDC UR6, c[0x0][0x604] ;  /* 0x0001810000067ab9 */ /* 0x000fc40000000800 */
[--C-:B------:R-:W-:Y:S01]  /*4370*/  FFMA R48, R48, UR6, -R3.reuse ;  /* 0x0000000630307c23 */ /* 0x100fe20008000803 */
[----:B------:R-:W-:Y:S01]  /*4380*/  @!P6 FMUL R94, R94, 0.5 ;  /* 0x3f0000005e5ee820 */ /* 0x000fe20000400000 */
[----:B------:R-:W2:Y:S01]  /*4390*/  MUFU.EX2 R90, R90 ;  /* 0x0000005a005a7308 */ /* 0x000ea20000000800 */
[----:B----4-:R-:W-:Y:S01]  /*43a0*/  @!P3 FMUL R86, R86, R86 ;  /* 0x000000565656b220 */ /* 0x010fe20000400000 */
[----:B------:R-:W-:Y:S01]  /*43b0*/  FSETP.GEU.AND P3, PT, R98, -126, PT ;  /* 0xc2fc00006200780b */ /* 0x000fe20003f6e000 */
[----:B------:R-:W-:Y:S02]  /*43c0*/  ULDC UR6, c[0x0][0x604] ;  /* 0x0001810000067ab9 */ /* 0x000fe40000000800 */
        /* <DEDUP_REMOVED lines=34> */
[--C-:B------:R-:W-:Y:S01]  /*45f0*/  FFMA R64, R64, UR6, -R3.reuse ;  /* 0x0000000640407c23 */ /* 0x100fe20008000803 */
[----:B------:R-:W-:Y:S01]  /*4600*/  ULDC UR6, c[0x0][0x604] ;  /* 0x0001810000067ab9 */ /* 0x000fe20000000800 */
[----:B------:R-:W-:Y:S01]  /*4610*/  FADD R134, R19, R94 ;  /* 0x0000005e13867221 */ /* 0x000fe20000000000 */
        /* <DEDUP_REMOVED lines=68> */
[----:B------:R-:W-:Y:S01]  /*4a60*/  FFMA R92, R93, UR6, -R3 ;  /* 0x000000065d5c7c23 */ /* 0x000fe20008000803 */
[----:B------:R-:W-:-:S03]  /*4a70*/  ULDC UR6, c[0x0][0x604] ;  /* 0x0001810000067ab9 */ /* 0x000fc60000000800 */
[----:B------:R-:W-:Y:S01]  /*4a80*/  @!P4 FMUL R24, R24, 0.5 ;  /* 0x3f0000001818c820 */ /* 0x000fe20000400000 */
[----:B------:R-:W4:Y:S01]  /*4a90*/  MUFU.EX2 R8, R8 ;  /* 0x0000000800087308 */ /* 0x000f220000000800 */
[----:B---3--:R-:W-:Y:S01]  /*4aa0*/  @!P6 FMUL R119, R119, R119 ;  /* 0x000000777777e220 */ /* 0x008fe20000400000 */
[----:B------:R-:W-:-:S05]  /*4ab0*/  FSETP.GEU.AND P6, PT, R28, -126, PT ;  /* 0xc2fc00001c00780b */ /* 0x000fca0003fce000 */
[----:B------:R-:W-:Y:S01]  /*4ac0*/  @!P5 FMUL R29, R29, 0.5 ;  /* 0x3f0000001d1dd820 */ /* 0x000fe20000400000 */
[----:B------:R-:W3:Y:S01]  /*4ad0*/  MUFU.EX2 R9, R9 ;  /* 0x0000000900097308 */ /* 0x000ee20000000800 */
[----:B--2---:R-:W-:Y:S01]  /*4ae0*/  @!P1 FMUL R115, R115, R115 ;  /* 0x0000007373739220 */ /* 0x004fe20000400000 */
[----:B------:R-:W-:-:S05]  /*4af0*/  FSETP.GEU.AND P1, PT, R25, -126, PT ;  /* 0xc2fc00001900780b */ /* 0x000fca0003f2e000 */
[----:B------:R-:W-:Y:S01]  /*4b00*/  @!P6 FMUL R28, R28, 0.5 ;  /* 0x3f0000001c1ce820 */ /* 0x000fe20000400000 */
[----:B------:R-:W2:Y:S01]  /*4b10*/  MUFU.EX2 R24, R24 ;  /* 0x0000001800187308 */ /* 0x000ea20000000800 */
[----:B----4-:R-:W-:Y:S01]  /*4b20*/  @!P3 FMUL R8, R8, R8 ;  /* 0x000000080808b220 */ /* 0x010fe20000400000 */
[----:B------:R-:W-:-:S05]  /*4b30*/  FSETP.GEU.AND P3, PT, R32, -126, PT ;  /* 0xc2fc00002000780b */ /* 0x000fca0003f6e000 */
[----:B------:R-:W-:Y:S01]  /*4b40*/  @!P1 FMUL R25, R25, 0.5 ;  /* 0x3f00000019199820 */ /* 0x000fe20000400000 */
[----:B------:R-:W4:Y:S01]  /*4b50*/  MUFU.EX2 R127, R29 ;  /* 0x0000001d007f7308 */ /* 0x000f220000000800 */
[----:B---3--:R-:W-:Y:S01]  /*4b60*/  @!P2 FMUL R9, R9, R9 ;  /* 0x000000090909a220 */ /* 0x008fe20000400000 */
[----:B------:R-:W-:-:S05]  /*4b70*/  FSETP.GEU.AND P2, PT, R33, -126, PT ;  /* 0xc2fc00002100780b */ /* 0x000fca0003f4e000 */
[----:B------:R-:W-:Y:S01]  /*4b80*/  @!P3 FMUL R32, R32, 0.5 ;  /* 0x3f0000002020b820 */ /* 0x000fe20000400000 */
[----:B------:R3:W5:Y:S01]  /*4b90*/  MUFU.EX2 R123, R25 ;  /* 0x00000019007b7308 */ /* 0x0007620000000800 */
[----:B--2---:R-:W-:Y:S01]  /*4ba0*/  @!P4 FMUL R24, R24, R24 ;  /* 0x000000181818c220 */ /* 0x004fe20000400000 */
[----:B------:R-:W-:-:S05]  /*4bb0*/  FSETP.GEU.AND P4, PT, R36, -126, PT ;  /* 0xc2fc00002400780b */ /* 0x000fca0003f8e000 */
[----:B------:R-:W-:Y:S01]  /*4bc0*/  @!P2 FMUL R33, R33, 0.5 ;  /* 0x3f0000002121a820 */ /* 0x000fe20000400000 */
[----:B------:R-:W2:Y:S01]  /*4bd0*/  MUFU.EX2 R28, R28 ;  /* 0x0000001c001c7308 */ /* 0x000ea20000000800 */
[----:B----4-:R-:W-:Y:S01]  /*4be0*/  @!P5 FMUL R127, R127, R127 ;  /* 0x0000007f7f7fd220 */ /* 0x010fe20000400000 */
[----:B------:R-:W-:Y:S01]  /*4bf0*/  FSETP.GEU.AND P5, PT, R41, -126, PT ;  /* 0xc2fc00002900780b */ /* 0x000fe20003fae000 */
[--C-:B---3--:R-:W-:Y:S01]  /*4c00*/  FFMA R25, R96, UR6, -R3.reuse ;  /* 0x0000000660197c23 */ /* 0x108fe20008000803 */
[----:B------:R-:W-:Y:S02]  /*4c10*/  ULDC UR6, c[0x0][0x604] ;  /* 0x0001810000067ab9 */ /* 0x000fe40000000800 */
[----:B------:R-:W-:Y:S01]  /*4c20*/  FFMA R96, R97, UR6, -R3 ;  /* 0x0000000661607c23 */ /* 0x000fe20008000803 */
[----:B------:R-:W-:Y:S01]  /*4c30*/  @!P4 FMUL R36, R36, 0.5 ;  /* 0x3f0000002424c820 */ /* 0x000fe20000400000 */
[----:B------:R-:W3:Y:S01]  /*4c40*/  MUFU.EX2 R32, R32 ;  /* 0x0000002000207308 */ /* 0x000ee20000000800 */
[----:B-----5:R-:W-:Y:S01]  /*4c50*/  @!P1 FMUL R123, R123, R123 ;  /* 0x0000007b7b7b9220 */ /* 0x020fe20000400000 */
[----:B------:R-:W-:Y:S01]  /*4c60*/  FSETP.GEU.AND P1, PT, R37, -126, PT ;  /* 0xc2fc00002500780b */ /* 0x000fe20003f2e000 */
[----:B------:R-:W-:-:S02]  /*4c70*/  ULDC UR6, c[0x0][0x604] ;  /* 0x0001810000067ab9 */ /* 0x000fc40000000800 */
[--C-:B------:R-:W-:Y:S01]  /*4c80*/  FFMA R29, R100, UR6, -R3.reuse ;  /* 0x00000006641d7c23 */ /* 0x100fe20008000803 */
[----:B------:R-:W-:Y:S01]  /*4c90*/  ULDC UR6, c[0x0][0x604] ;  /* 0x0001810000067ab9 */ /* 0x000fe20000000800 */
[----:B------:R-:W-:Y:S01]  /*4ca0*/  @!P5 FMUL R41, R41, 0.5 ;  /* 0x3f0000002929d820 */ /* 0x000fe20000400000 */
[----:B------:R4:W5:Y:S01]  /*4cb0*/  MUFU.EX2 R131, R33 ;  /* 0x0000002100837308 */ /* 0x0009620000000800 */
[----:B--2---:R-:W-:Y:S01]  /*4cc0*/  @!P6 FMUL R28, R28, R28 ;  /* 0x0000001c1c1ce220 */ /* 0x004fe20000400000 */
[----:B------:R-:W-:Y:S01]  /*4cd0*/  FSETP.GEU.AND P6, PT, R40, -126, PT ;  /* 0xc2fc00002800780b */ /* 0x000fe20003fce000 */
[----:B------:R-:W-:Y:S01]  /*4ce0*/  FFMA R100, R101, UR6, -R3 ;  /* 0x0000000665647c23 */ /* 0x000fe20008000803 */
[----:B------:R-:W-:-:S03]  /*4cf0*/  ULDC UR6, c[0x0][0x604] ;  /* 0x0001810000067ab9 */ /* 0x000fc60000000800 */
[----:B------:R-:W-:Y:S01]  /*4d00*/  @!P1 FMUL R37, R37, 0.5 ;  /* 0x3f00000025259820 */ /* 0x000fe20000400000 */
[----:B------:R-:W2:Y:S01]  /*4d10*/  MUFU.EX2 R36, R36 ;  /* 0x0000002400247308 */ /* 0x000ea20000000800 */
[----:B---3--:R-:W-:Y:S01]  /*4d20*/  @!P3 FMUL R32, R32, R32 ;  /* 0x000000202020b220 */ /* 0x008fe20000400000 */
[----:B------:R-:W-:Y:S01]  /*4d30*/  FSETP.GEU.AND P3, PT, R44, -126, PT ;  /* 0xc2fc00002c00780b */ /* 0x000fe20003f6e000 */
[----:B----4-:R-:W-:-:S04]  /*4d40*/  FADD R33, R30, R95 ;  /* 0x0000005f1e217221 */ /* 0x010fc80000000000 */
[----:B------:R-:W-:Y:S01]  /*4d50*/  @!P6 FMUL R40, R40, 0.5 ;  /* 0x3f0000002828e820 */ /* 0x000fe20000400000 */
[----:B------:R-:W3:Y:S01]  /*4d60*/  MUFU.EX2 R139, R41 ;  /* 0x00000029008b7308 */ /* 0x000ee20000000800 */
[----:B-----5:R-:W-:Y:S01]  /*4d70*/  @!P2 FMUL R131, R131, R131 ;  /* 0x000000838383a220 */ /* 0x020fe20000400000 */
[----:B------:R-:W-:-:S05]  /*4d80*/  FSETP.GEU.AND P2, PT, R45, -126, PT ;  /* 0xc2fc00002d00780b */ /* 0x000fca0003f4e000 */
[----:B------:R-:W-:Y:S01]  /*4d90*/  @!P3 FMUL R44, R44, 0.5 ;  /* 0x3f0000002c2cb820 */ /* 0x000fe20000400000 */
[----:B------:R4:W5:Y:S01]  /*4da0*/  MUFU.EX2 R135, R37 ;  /* 0x0000002500877308 */ /* 0x0009620000000800 */
[----:B--2---:R-:W-:Y:S01]  /*4db0*/  @!P4 FMUL R36, R36, R36 ;  /* 0x000000242424c220 */ /* 0x004fe20000400000 */
[----:B------:R-:W-:-:S05]  /*4dc0*/  FSETP.GEU.AND P4, PT, R48, -126, PT ;  /* 0xc2fc00003000780b */ /* 0x000fca0003f8e000 */
[----:B------:R-:W-:Y:S01]  /*4dd0*/  @!P2 FMUL R45, R45, 0.5 ;  /* 0x3f0000002d2da820 */ /* 0x000fe20000400000 */
[----:B------:R-:W2:Y:S01]  /*4de0*/  MUFU.EX2 R40, R40 ;  /* 0x0000002800287308 */ /* 0x000ea20000000800 */
[----:B---3--:R-:W-:Y:S01]  /*4df0*/  @!P5 FMUL R139, R139, R139 ;  /* 0x0000008b8b8bd220 */ /* 0x008fe20000400000 */
[----:B------:R-:W-:Y:S01]  /*4e00*/  FSETP.GEU.AND P5, PT, R53, -126, PT ;  /* 0xc2fc00003500780b */ /* 0x000fe20003fae000 */
[----:B----4-:R-:W-:Y:S01]  /*4e10*/  FADD R37, R43, R98 ;  /* 0x000000622b257221 */ /* 0x010fe20000000000 */
[----:B------:R-:W-:-:S03]  /*4e20*/  F2FP.F16.F32.PACK_AB R43, R34, R43 ;  /* 0x0000002b222b723e */ /* 0x000fc600000000ff */
[----:B------:R-:W-:Y:S01]  /*4e30*/  @!P4 FMUL R48, R48, 0.5 ;  /* 0x3f0000003030c820 */ /* 0x000fe20000400000 */
[----:B------:R-:W3:Y:S01]  /*4e40*/  MUFU.EX2 R143, R45 ;  /* 0x0000002d008f7308 */ /* 0x000ee20000000800 */
[----:B-----5:R-:W-:Y:S01]  /*4e50*/  @!P1 FMUL R135, R135, R135 ;  /* 0x0000008787879220 */ /* 0x020fe20000400000 */
[----:B------:R-:W-:-:S05]  /*4e60*/  FSETP.GEU.AND P1, PT, R49, -126, PT ;  /* 0xc2fc00003100780b */ /* 0x000fca0003f2e000 */
[----:B------:R-:W-:Y:S01]  /*4e70*/  @!P5 FMUL R53, R53, 0.5 ;  /* 0x3f0000003535d820 */ /* 0x000fe20000400000 */
[----:B------:R-:W4:Y:S01]  /*4e80*/  MUFU.EX2 R44, R44 ;  /* 0x0000002c002c7308 */ /* 0x000f220000000800 */
[----:B--2---:R-:W-:Y:S01]  /*4e90*/  @!P6 FMUL R40, R40, R40 ;  /* 0x000000282828e220 */ /* 0x004fe20000400000 */
[----:B------:R-:W-:-:S05]  /*4ea0*/  FSETP.GEU.AND P6, PT, R52, -126, PT ;  /* 0xc2fc00003400780b */ /* 0x000fca0003fce000 */
[----:B------:R-:W-:Y:S01]  /*4eb0*/  @!P1 FMUL R49, R49, 0.5 ;  /* 0x3f00000031319820 */ /* 0x000fe20000400000 */
[----:B------:R-:W2:Y:S01]  /*4ec0*/  MUFU.EX2 R48, R48 ;  /* 0x0000003000307308 */ /* 0x000ea20000000800 */
[----:B---3--:R-:W-:Y:S01]  /*4ed0*/  @!P2 FMUL R143, R143, R143 ;  /* 0x0000008f8f8fa220 */ /* 0x008fe20000400000 */
[----:B------:R-:W-:-:S05]  /*4ee0*/  FSETP.GEU.AND P2, PT, R57, -126, PT ;  /* 0xc2fc00003900780b */ /* 0x000fca0003f4e000 */
[----:B------:R-:W-:Y:S01]  /*4ef0*/  @!P6 FMUL R52, R52, 0.5 ;  /* 0x3f0000003434e820 */ /* 0x000fe20000400000 */
[----:B------:R-:W3:Y:S01]  /*4f00*/  MUFU.EX2 R151, R53 ;  /* 0x0000003500977308 */ /* 0x000ee20000000800 */
[----:B----4-:R-:W-:Y:S01]  /*4f10*/  @!P3 FMUL R44, R44, R44 ;  /* 0x0000002c2c2cb220 */ /* 0x010fe20000400000 */
        /* <DEDUP_REMOVED lines=86> */
[----:B------:R4:W5:Y:S01]  /*5480*/  MUFU.EX2 R93, R4 ;  /* 0x00000004005d7308 */ /* 0x0009620000000800 */
[----:B--2---:R-:W-:Y:S01]  /*5490*/  @!P6 FMUL R167, R167, R167 ;  /* 0x000000a7a7a7e220 */ /* 0x004fe20000400000 */
[----:B------:R-:W-:-:S05]  /*54a0*/  FSETP.GEU.AND P6, PT, R29, -126, PT ;  /* 0xc2fc00001d00780b */ /* 0x000fca0003fce000 */
[----:B------:R-:W-:Y:S01]  /*54b0*/  @!P4 FMUL R25, R25, 0.5 ;  /* 0x3f0000001919c820 */ /* 0x000fe20000400000 */
[----:B------:R-:W2:Y:S01]  /*54c0*/  MUFU.EX2 R96, R96 ;  /* 0x0000006000607308 */ /* 0x000ea20000000800 */
[--C-:B----4-:R-:W-:Y:S01]  /*54d0*/  FFMA R4, R104, UR6, -R3.reuse ;  /* 0x0000000668047c23 */ /* 0x110fe20008000803 */
[----:B------:R-:W-:Y:S01]  /*54e0*/  ULDC UR6, c[0x0][0x604] ;  /* 0x0001810000067ab9 */ /* 0x000fe20000000800 */
[----:B---3--:R-:W-:Y:S01]  /*54f0*/  @!P2 FMUL R92, R92, R92 ;  /* 0x0000005c5c5ca220 */ /* 0x008fe20000400000 */
[----:B------:R-:W-:Y:S01]  /*5500*/  FFMA R104, R105, UR6, -R3 ;  /* 0x0000000669687c23 */ /* 0x000fe20008000803 */
[----:B------:R-:W-:Y:S02]  /*5510*/  ULDC UR6, c[0x0][0x604] ;  /* 0x0001810000067ab9 */ /* 0x000fe40000000800 */
[----:B------:R-:W-:Y:S01]  /*5520*/  @!P6 FMUL R29, R29, 0.5 ;  /* 0x3f0000001d1de820 */ /* 0x000fe20000400000 */
[----:B------:R3:W4:Y:S01]  /*5530*/  MUFU.EX2 R97, R25 ;  /* 0x0000001900617308 */ /* 0x0007220000000800 */
[----:B------:R-:W-:Y:S01]  /*5540*/  FSETP.GEU.AND P2, PT, R104, -126, PT ;  /* 0xc2fc00006800780b */ /* 0x000fe20003f4e000 */
[----:B-----5:R-:W-:Y:S01]  /*5550*/  @!P3 FMUL R93, R93, R93 ;  /* 0x0000005d5d5db220 */ /* 0x020fe20000400000 */
[----:B------:R-:W-:-:S05]  /*5560*/  FSETP.GEU.AND P3, PT, R4, -126, PT ;  /* 0xc2fc00000400780b */ /* 0x000fca0003f6e000 */
[----:B------:R-:W5:Y:S01]  /*5570*/  MUFU.EX2 R100, R100 ;  /* 0x0000006400647308 */ /* 0x000f620000000800 */
[--C-:B---3--:R-:W-:Y:S01]  /*5580*/  FFMA R25, R108, UR6, -R3.reuse ;  /* 0x000000066c197c23 */ /* 0x108fe20008000803 */
[----:B------:R-:W-:Y:S01]  /*5590*/  ULDC UR6, c[0x0][0x604] ;  /* 0x0001810000067ab9 */ /* 0x000fe20000000800 */
[----:B--2---:R-:W-:Y:S01]  /*55a0*/  @!P1 FMUL R96, R96, R96 ;  /* 0x0000006060609220 */ /* 0x004fe20000400000 */
[----:B------:R-:W-:Y:S01]  /*55b0*/  FFMA R108, R109, UR6, -R3 ;  /* 0x000000066d6c7c23 */ /* 0x000fe20008000803 */
[----:B------:R-:W-:Y:S01]  /*55c0*/  ULDC UR6, c[0x0][0x604] ;  /* 0x0001810000067ab9 */ /* 0x000fe20000000800 */
[----:B------:R-:W-:Y:S02]  /*55d0*/  @!P2 FMUL R104, R104, 0.5 ;  /* 0x3f0000006868a820 */ /* 0x000fe40000400000 */
[----:B------:R2:W3:Y:S01]  /*55e0*/  MUFU.EX2 R101, R29 ;  /* 0x0000001d00657308 */ /* 0x0004e20000000800 */
[----:B----4-:R-:W-:Y:S01]  /*55f0*/  @!P4 FMUL R97, R97, R97 ;  /* 0x000000616161c220 */ /* 0x010fe20000400000 */
[----:B------:R-:W-:Y:S01]  /*5600*/  FSETP.GEU.AND P4, PT, R25, -126, PT ;  /* 0xc2fc00001900780b */ /* 0x000fe20003f8e000 */
[----:B------:R-:W-:Y:S01]  /*5610*/  @!P3 FMUL R4, R4, 0.5 ;  /* 0x3f0000000404b820 */ /* 0x000fe20000400000 */
[----:B------:R-:W-:-:S04]  /*5620*/  FSETP.GEU.AND P1, PT, R108, -126, PT ;  /* 0xc2fc00006c00780b */ /* 0x000fc80003f2e000 */
[----:B------:R-:W4:Y:S01]  /*5630*/  MUFU.EX2 R104, R104 ;  /* 0x0000006800687308 */ /* 0x000f220000000800 */
[--C-:B--2---:R-:W-:Y:S01]  /*5640*/  FFMA R29, R112, UR6, -R3.reuse ;  /* 0x00000006701d7c23 */ /* 0x104fe20008000803 */
[----:B------:R-:W-:Y:S01]  /*5650*/  ULDC UR6, c[0x0][0x604] ;  /* 0x0001810000067ab9 */ /* 0x000fe20000000800 */
[----:B-----5:R-:W-:Y:S01]  /*5660*/  @!P5 FMUL R100, R100, R100 ;  /* 0x000000646464d220 */ /* 0x020fe20000400000 */
[--C-:B------:R-:W-:Y:S01]  /*5670*/  FFMA R112, R113, UR6, -R3.reuse ;  /* 0x0000000671707c23 */ /* 0x100fe20008000803 */
[----:B------:R-:W-:Y:S02]  /*5680*/  ULDC UR6, c[0x0][0x604] ;  /* 0x0001810000067ab9 */ /* 0x000fe40000000800 */
[----:B------:R-:W-:Y:S01]  /*5690*/  @!P4 FMUL R25, R25, 0.5 ;  /* 0x3f0000001919c820 */ /* 0x000fe20000400000 */
[----:B------:R2:W5:Y:S01]  /*56a0*/  MUFU.EX2 R105, R4 ;  /* 0x0000000400697308 */ /* 0x0005620000000800 */
[----:B------:R-:W-:Y:S01]  /*56b0*/  FSETP.GEU.AND P5, PT, R112, -126, PT ;  /* 0xc2fc00007000780b */ /* 0x000fe20003fae000 */
[----:B------:R-:W-:Y:S01]  /*56c0*/  @!P1 FMUL R108, R108, 0.5 ;  /* 0x3f0000006c6c9820 */ /* 0x000fe20000400000 */
[--C-:B------:R-:W-:Y:S01]  /*56d0*/  FFMA R116, R116, UR6, -R3.reuse ;  /* 0x0000000674747c23 */ /* 0x100fe20008000803 */
[----:B------:R-:W-:Y:S01]  /*56e0*/  ULDC UR6, c[0x0][0x604] ;  /* 0x0001810000067ab9 */ /* 0x000fe20000000800 */
[----:B---3--:R-:W-:Y:S01]  /*56f0*/  @!P6 FMUL R101, R101, R101 ;  /* 0x000000656565e220 */ /* 0x008fe20000400000 */
[--C-:B------:R-:W-:Y:S01]  /*5700*/  FFMA R169, R120, UR6, -R3.reuse ;  /* 0x0000000678a97c23 */ /* 0x100fe20008000803 */
[----:B------:R-:W-:Y:S01]  /*5710*/  ULDC UR6, c[0x0][0x604] ;  /* 0x0001810000067ab9 */ /* 0x000fe20000000800 */
[----:B------:R-:W3:Y:S01]  /*5720*/  MUFU.EX2 R109, R25 ;  /* 0x00000019006d7308 */ /* 0x000ee20000000800 */
[--C-:B--2---:R-:W-:Y:S01]  /*5730*/  FFMA R4, R121, UR6, -R3.reuse ;  /* 0x0000000679047c23 */ /* 0x104fe20008000803 */
[----:B------:R-:W-:Y:S01]  /*5740*/  ULDC UR6, c[0x0][0x604] ;  /* 0x0001810000067ab9 */ /* 0x000fe20000000800 */
[----:B----4-:R-:W-:Y:S01]  /*5750*/  @!P2 FMUL R104, R104, R104 ;  /* 0x000000686868a220 */ /* 0x010fe20000400000 */
[--C-:B------:R-:W-:Y:S01]  /*5760*/  FFMA R124, R124, UR6, -R3.reuse ;  /* 0x000000067c7c7c23 */ /* 0x100fe20008000803 */
[----:B------:R-:W-:Y:S01]  /*5770*/  ULDC UR6, c[0x0][0x604] ;  /* 0x0001810000067ab9 */ /* 0x000fe20000000800 */
[----:B------:R-:W-:Y:S01]  /*5780*/  @!P5 FMUL R112, R112, 0.5 ;  /* 0x3f0000007070d820 */ /* 0x000fe20000400000 */
[----:B------:R-:W-:Y:S01]  /*5790*/  FSETP.GEU.AND P2, PT, R169, -126, PT ;  /* 0xc2fc0000a900780b */ /* 0x000fe20003f4e000 */
[----:B------:R-:W2:Y:S01]  /*57a0*/  MUFU.EX2 R108, R108 ;  /* 0x0000006c006c7308 */ /* 0x000ea20000000800 */
[--C-:B------:R-:W-:Y:S01]  /*57b0*/  FFMA R120, R117, UR6, -R3.reuse ;  /* 0x0000000675787c23 */ /* 0x100fe20008000803 */
[----:B------:R-:W-:Y:S01]  /*57c0*/  ULDC UR6, c[0x0][0x604] ;  /* 0x0001810000067ab9 */ /* 0x000fe20000000800 */
[----:B-----5:R-:W-:Y:S01]  /*57d0*/  @!P3 FMUL R105, R105, R105 ;  /* 0x000000696969b220 */ /* 0x020fe20000400000 */
[--C-:B------:R-:W-:Y:S01]  /*57e0*/  FFMA R122, R125, UR6, -R3.reuse ;  /* 0x000000067d7a7c23 */ /* 0x100fe20008000803 */
[----:B------:R-:W-:Y:S01]  /*57f0*/  FSETP.GEU.AND P3, PT, R116, -126, PT ;  /* 0xc2fc00007400780b */ /* 0x000fe20003f6e000 */
[--C-:B------:R-:W-:Y:S01]  /*5800*/  FFMA R125, R128, UR10, -R3.reuse ;  /* 0x0000000a807d7c23 */ /* 0x100fe20008000803 */
[----:B------:R-:W-:Y:S01]  /*5810*/  ULDC UR10, c[0x0][0x604] ;  /* 0x00018100000a7ab9 */ /* 0x000fe20000000800 */
[----:B------:R-:W4:Y:S01]  /*5820*/  MUFU.EX2 R112, R112 ;  /* 0x0000007000707308 */ /* 0x000f220000000800 */
[----:B---3--:R-:W-:Y:S01]  /*5830*/  @!P4 FMUL R109, R109, R109 ;  /* 0x0000006d6d6dc220 */ /* 0x008fe20000400000 */
[----:B------:R-:W-:Y:S01]  /*5840*/  FSETP.GEU.AND P4, PT, R4, -126, PT ;  /* 0xc2fc00000400780b */ /* 0x000fe20003f8e000 */
[--C-:B------:R-:W-:Y:S01]  /*5850*/  FFMA R126, R137, UR10, -R3.reuse ;  /* 0x0000000a897e7c23 */ /* 0x100fe20008000803 */
[----:B------:R-:W-:Y:S01]  /*5860*/  @!P2 FMUL R169, R169, 0.5 ;  /* 0x3f000000a9a9a820 */ /* 0x000fe20000400000 */
[----:B------:R-:W-:Y:S01]  /*5870*/  FSETP.GEU.AND P6, PT, R29, -126, PT ;  /* 0xc2fc00001d00780b */ /* 0x000fe20003fce000 */
[--C-:B------:R-:W-:Y:S01]  /*5880*/  FFMA R25, R133, UR14, -R3.reuse ;  /* 0x0000000e85197c23 */ /* 0x100fe20008000803 */
[--C-:B------:R-:W-:Y:S01]  /*5890*/  FFMA R133, R140, UR20, -R3.reuse ;  /* 0x000000148c857c23 */ /* 0x100fe20008000803 */
[----:B------:R-:W-:Y:S01]  /*58a0*/  FFMA R128, R141, UR21, -R3 ;  /* 0x000000158d807c23 */ /* 0x000fe20008000803 */
[----:B--2---:R-:W-:Y:S01]  /*58b0*/  @!P1 FMUL R108, R108, R108 ;  /* 0x0000006c6c6c9220 */ /* 0x004fe20000400000 */
[----:B------:R-:W-:Y:S01]  /*58c0*/  FSETP.GEU.AND P1, PT, R124, -126, PT ;  /* 0xc2fc00007c00780b */ /* 0x000fe20003f2e000 */
[----:B------:R-:W-:Y:S01]  /*58d0*/  @!P3 FMUL R116, R116, 0.5 ;  /* 0x3f0000007474b820 */ /* 0x000fe20000400000 */
[----:B------:R-:W2:Y:S01]  /*58e0*/  MUFU.EX2 R169, R169 ;  /* 0x000000a900a97308 */ /* 0x000ea20000000800 */
[----:B------:R-:W-:-:S02]  /*58f0*/  ULDC UR6, c[0x0][0x604] ;  /* 0x0001810000067ab9 */ /* 0x000fc40000000800 */
[----:B------:R-:W-:Y:S01]  /*5900*/  @!P4 FMUL R4, R4, 0.5 ;  /* 0x3f0000000404c820 */ /* 0x000fe20000400000 */
[----:B------:R-:W-:Y:S01]  /*5910*/  FFMA R132, R132, UR6, -R3 ;  /* 0x0000000684847c23 */ /* 0x000fe20008000803 */
[----:B----4-:R-:W-:Y:S01]  /*5920*/  @!P5 FMUL R112, R112, R112 ;  /* 0x000000707070d220 */ /* 0x010fe20000400000 */
[----:B------:R-:W-:Y:S01]  /*5930*/  FSETP.GEU.AND P5, PT, R122, -126, PT ;  /* 0xc2fc00007a00780b */ /* 0x000fe20003fae000 */
[----:B------:R-:W-:Y:S01]  /*5940*/  @!P6 FMUL R29, R29, 0.5 ;  /* 0x3f0000001d1de820 */ /* 0x000fe20000400000 */
[----:B------:R-:W-:Y:S03]  /*5950*/  MUFU.EX2 R121, R116 ;  /* 0x0000007400797308 */ /* 0x000fe60000000800 */
[----:B------:R-:W-:-:S05]  /*5960*/  @!P1 FMUL R124, R124, 0.5 ;  /* 0x3f0000007c7c9820 */ /* 0x000fca0000400000 */
[----:B------:R3:W4:Y:S01]  /*5970*/  MUFU.EX2 R116, R4 ;  /* 0x0000000400747308 */ /* 0x0007220000000800 */
[----:B--2---:R-:W-:Y:S01]  /*5980*/  @!P2 FMUL R169, R169, R169 ;  /* 0x000000a9a9a9a220 */ /* 0x004fe20000400000 */
[----:B------:R-:W-:Y:S01]  /*5990*/  FSETP.GEU.AND P2, PT, R125, -126, PT ;  /* 0xc2fc00007d00780b */ /* 0x000fe20003f4e000 */
[----:B------:R-:W-:-:S05]  /*59a0*/  @!P5 FMUL R122, R122, 0.5 ;  /* 0x3f0000007a7ad820 */ /* 0x000fca0000400000 */
[----:B------:R-:W2:Y:S01]  /*59b0*/  MUFU.EX2 R117, R124 ;  /* 0x0000007c00757308 */ /* 0x000ea20000000800 */
[--C-:B---3--:R-:W-:Y:S01]  /*59c0*/  FFMA R4, R129, UR11, -R3.reuse ;  /* 0x0000000b81047c23 */ /* 0x108fe20008000803 */
[--C-:B------:R-:W-:Y:S01]  /*59d0*/  FFMA R129, R136, UR15, -R3.reuse ;  /* 0x0000000f88817c23 */ /* 0x100fe20008000803 */
[----:B------:R-:W-:Y:S01]  /*59e0*/  ULDC UR11, c[0x0][0x604] ;  /* 0x00018100000b7ab9 */ /* 0x000fe20000000800 */
[----:B------:R-:W-:Y:S01]  /*59f0*/  ULDC UR15, c[0x0][0x604] ;  /* 0x00018100000f7ab9 */ /* 0x000fe20000000800 */
[--C-:B------:R-:W-:Y:S01]  /*5a00*/  FFMA R137, R144, UR11, -R3.reuse ;  /* 0x0000000b90897c23 */ /* 0x100fe20008000803 */
[----:B------:R-:W-:Y:S01]  /*5a10*/  FADD R136, R51, R114 ;  /* 0x0000007233887221 */ /* 0x000fe20000000000 */
[----:B------:R-:W-:Y:S01]  /*5a20*/  @!P2 FMUL R125, R125, 0.5 ;  /* 0x3f0000007d7da820 */ /* 0x000fe20000400000 */
[----:B------:R-:W3:Y:S01]  /*5a30*/  MUFU.EX2 R122, R122 ;  /* 0x0000007a007a7308 */ /* 0x000ee20000000800 */
[----:B----4-:R-:W-:Y:S01]  /*5a40*/  @!P4 FMUL R116, R116, R116 ;  /* 0x000000747474c220 */ /* 0x010fe20000400000 */
[----:B------:R-:W-:Y:S01]  /*5a50*/  FSETP.GEU.AND P4, PT, R4, -126, PT ;  /* 0xc2fc00000400780b */ /* 0x000fe20003f8e000 */
[----:B------:R-:W-:Y:S01]  /*5a60*/  FFMA R3, R149, UR15, -R3 ;  /* 0x0000000f95037c23 */ /* 0x000fe20008000803 */
[----:B------:R-:W-:Y:S01]  /*5a70*/  @!P3 FMUL R121, R121, R121 ;  /* 0x000000797979b220 */ /* 0x000fe20000400000 */
[----:B------:R-:W-:-:S03]  /*5a80*/  F2FP.F16.F32.PACK_AB R51, R50, R51 ;  /* 0x000000333233723e */ /* 0x000fc600000000ff */
[----:B------:R-:W4:Y:S01]  /*5a90*/  MUFU.EX2 R125, R125 ;  /* 0x0000007d007d7308 */ /* 0x000f220000000800 */
[----:B--2---:R-:W-:Y:S01]  /*5aa0*/  @!P1 FMUL R117, R117, R117 ;  /* 0x0000007575759220 */ /* 0x004fe20000400000 */
[----:B------:R-:W-:-:S05]  /*5ab0*/  FSETP.GEU.AND P1, PT, R129, -126, PT ;  /* 0xc2fc00008100780b */ /* 0x000fca0003f2e000 */
[----:B------:R-:W-:Y:S01]  /*5ac0*/  @!P4 FMUL R4, R4, 0.5 ;  /* 0x3f0000000404c820 */ /* 0x000fe20000400000 */
[----:B------:R2:W5:Y:S01]  /*5ad0*/  MUFU.EX2 R113, R29 ;  /* 0x0000001d00717308 */ /* 0x0005620000000800 */
[----:B---3--:R-:W-:Y:S01]  /*5ae0*/  @!P5 FMUL R122, R122, R122 ;  /* 0x0000007a7a7ad220 */ /* 0x008fe20000400000 */
[----:B------:R-:W-:-:S05]  /*5af0*/  FSETP.GEU.AND P5, PT, R126, -126, PT ;  /* 0xc2fc00007e00780b */ /* 0x000fca0003fae000 */
[----:B------:R-:W-:Y:S01]  /*5b00*/  @!P1 FMUL R129, R129, 0.5 ;  /* 0x3f00000081819820 */ /* 0x000fe20000400000 */
[----:B------:R3:W1:Y:S01]  /*5b10*/  MUFU.EX2 R124, R4 ;  /* 0x00000004007c7308 */ /* 0x0006620000000800 */
[----:B----4-:R-:W-:Y:S01]  /*5b20*/  @!P2 FMUL R125, R125, R125 ;  /* 0x0000007d7d7da220 */ /* 0x010fe20000400000 */
[----:B------:R-:W-:Y:S01]  /*5b30*/  FSETP.GEU.AND P2, PT, R133, -126, PT ;  /* 0xc2fc00008500780b */ /* 0x000fe20003f4e000 */
[----:B--2---:R-:W-:-:S04]  /*5b40*/  FADD R29, R10, R63 ;  /* 0x0000003f0a1d7221 */ /* 0x004fc80000000000 */
[----:B------:R-:W-:Y:S01]  /*5b50*/  @!P5 FMUL R126, R126, 0.5 ;  /* 0x3f0000007e7ed820 */ /* 0x000fe20000400000 */
[----:B------:R-:W2:Y:S01]  /*5b60*/  MUFU.EX2 R129, R129 ;  /* 0x0000008100817308 */ /* 0x000ea20000000800 */
[----:B------:R-:W-:Y:S01]  /*5b70*/  FADD R61, R29, R134 ;  /* 0x000000861d3d7221 */ /* 0x000fe20000000000 */
[----:B------:R-:W-:Y:S01]  /*5b80*/  FADD R29, R15, R78 ;  /* 0x0000004e0f1d7221 */ /* 0x000fe20000000000 */
[----:B------:R-:W-:Y:S01]  /*5b90*/  FADD R134, R23, R110 ;  /* 0x0000006e17867221 */ /* 0x000fe20000000000 */
[----:B---3--:R-:W-:Y:S01]  /*5ba0*/  FADD R4, R11, R62 ;  /* 0x0000003e0b047221 */ /* 0x008fe20000000000 */
[----:B-----5:R-:W-:Y:S01]  /*5bb0*/  @!P6 FMUL R113, R113, R113 ;  /* 0x000000717171e220 */ /* 0x020fe20000400000 */
[----:B------:R-:W-:Y:S01]  /*5bc0*/  FSETP.GEU.AND P6, PT, R120, -126, PT ;  /* 0xc2fc00007800780b */ /* 0x000fe20003fce000 */
[----:B------:R-:W-:Y:S01]  /*5bd0*/  @!P2 FMUL R133, R133, 0.5 ;  /* 0x3f0000008585a820 */ /* 0x000fe20000400000 */
[----:B------:R-:W3:Y:S01]  /*5be0*/  MUFU.EX2 R126, R126 ;  /* 0x0000007e007e7308 */ /* 0x000ee20000000800 */
[----:B-1----:R-:W-:Y:S01]  /*5bf0*/  @!P4 FMUL R124, R124, R124 ;  /* 0x0000007c7c7cc220 */ /* 0x002fe20000400000 */
[----:B------:R-:W-:Y:S01]  /*5c00*/  FSETP.GEU.AND P4, PT, R128, -126, PT ;  /* 0xc2fc00008000780b */ /* 0x000fe20003f8e000 */
[----:B------:R-:W-:Y:S01]  /*5c10*/  FADD R154, R29, R134 ;  /* 0x000000861d9a7221 */ /* 0x000fe20000000000 */
[----:B------:R-:W-:Y:S01]  /*5c20*/  FADD R29, R18, R79 ;  /* 0x0000004f121d7221 */ /* 0x000fe20000000000 */
[----:B------:R-:W-:Y:S01]  /*5c30*/  FADD R134, R46, R111 ;  /* 0x0000006f2e867221 */ /* 0x000fe20000000000 */
[----:B------:R-:W-:Y:S01]  /*5c40*/  FADD R65, R4, R33 ;  /* 0x0000002104417221 */ /* 0x000fe20000000000 */
[----:B------:R-:W-:Y:S01]  /*5c50*/  FADD R4, R27, R66 ;  /* 0x000000421b047221 */ /* 0x000fe20000000000 */
[----:B------:R-:W1:Y:S01]  /*5c60*/  MUFU.EX2 R133, R133 ;  /* 0x0000008500857308 */ /* 0x000e620000000800 */
[----:B--2---:R-:W-:Y:S01]  /*5c70*/  @!P1 FMUL R129, R129, R129 ;  /* 0x0000008181819220 */ /* 0x004fe20000400000 */
[----:B------:R-:W-:Y:S01]  /*5c80*/  FSETP.GEU.AND P1, PT, R137, -126, PT ;  /* 0xc2fc00008900780b */ /* 0x000fe20003f2e000 */
[----:B------:R-:W-:Y:S01]  /*5c90*/  FADD R156, R29, R134 ;  /* 0x000000861d9c7221 */ /* 0x000fe20000000000 */
[----:B------:R-:W-:Y:S01]  /*5ca0*/  FADD R29, R20, R83 ;  /* 0x00000053141d7221 */ /* 0x000fe20000000000 */
[----:B------:R-:W-:Y:S01]  /*5cb0*/  FADD R134, R50, R115 ;  /* 0x0000007332867221 */ /* 0x000fe20000000000 */
[----:B------:R-:W-:Y:S01]  /*5cc0*/  FADD R33, R35, R82 ;  /* 0x0000005223217221 */ /* 0x000fe20000000000 */
[----:B------:R-:W-:Y:S01]  /*5cd0*/  @!P4 FMUL R128, R128, 0.5 ;  /* 0x3f0000008080c820 */ /* 0x000fe20000400000 */
[----:B------:R-:W-:Y:S01]  /*5ce0*/  FADD R69, R4, R37 ;  /* 0x0000002504457221 */ /* 0x000fe20000000000 */
[----:B---3--:R-:W-:Y:S01]  /*5cf0*/  @!P5 FMUL R126, R126, R126 ;  /* 0x0000007e7e7ed220 */ /* 0x008fe20000400000 */
[----:B------:R-:W-:Y:S01]  /*5d00*/  FSETP.GEU.AND P5, PT, R130, -126, PT ;  /* 0xc2fc00008200780b */ /* 0x000fe20003fae000 */
[----:B------:R-:W-:Y:S01]  /*5d10*/  FADD R160, R29, R134 ;  /* 0x000000861da07221 */ /* 0x000fe20000000000 */
[----:B------:R-:W-:Y:S01]  /*5d20*/  FADD R29, R14, R71 ;  /* 0x000000470e1d7221 */ /* 0x000fe20000000000 */
[----:B------:R-:W2:Y:S01]  /*5d30*/  MUFU.EX2 R128, R128 ;  /* 0x0000008000807308 */ /* 0x000ea20000000800 */
[----:B------:R-:W-:Y:S01]  /*5d40*/  FADD R134, R38, R103 ;  /* 0x0000006726867221 */ /* 0x000fe20000000000 */
[----:B------:R-:W-:Y:S01]  /*5d50*/  @!P1 FMUL R137, R137, 0.5 ;  /* 0x3f00000089899820 */ /* 0x000fe20000400000 */
[----:B------:R-:W-:Y:S01]  /*5d60*/  FADD R158, R33, R136 ;  /* 0x00000088219e7221 */ /* 0x000fe20000000000 */
[----:B-1----:R-:W-:Y:S01]  /*5d70*/  @!P2 FMUL R133, R133, R133 ;  /* 0x000000858585a220 */ /* 0x002fe20000400000 */
[----:B------:R-:W-:Y:S01]  /*5d80*/  FADD R81, R29, R134 ;  /* 0x000000861d517221 */ /* 0x000fe20000000000 */
[----:B------:R-:W-:Y:S01]  /*5d90*/  FADD R29, R22, R87 ;  /* 0x00000057161d7221 */ /* 0x000fe20000000000 */
[----:B------:R-:W-:Y:S01]  /*5da0*/  FADD R134, R55, R118 ;  /* 0x0000007637867221 */ /* 0x000fe20000000000 */
[----:B------:R-:W1:Y:S01]  /*5db0*/  MUFU.EX2 R137, R137 ;  /* 0x0000008900897308 */ /* 0x000e620000000800 */
[----:B------:R-:W-:Y:S01]  /*5dc0*/  FSETP.GEU.AND P2, PT, R132, -126, PT ;  /* 0xc2fc00008400780b */ /* 0x000fe20003f4e000 */
[----:B------:R-:W-:Y:S01]  /*5dd0*/  @!P5 FMUL R130, R130, 0.5 ;  /* 0x3f0000008282d820 */ /* 0x000fe20000400000 */
[----:B------:R-:W-:Y:S01]  /*5de0*/  FADD R164, R29, R134 ;  /* 0x000000861da47221 */ /* 0x000fe20000000000 */
[----:B------:R-:W-:Y:S01]  /*5df0*/  FADD R29, R39, R90 ;  /* 0x0000005a271d7221 */ /* 0x000fe20000000000 */
[----:B------:R-:W-:Y:S01]  /*5e00*/  FADD R134, R59, R8 ;  /* 0x000000083b867221 */ /* 0x000fe20000000000 */
[----:B------:R-:W-:Y:S01]  /*5e10*/  FADD R4, R12, R67 ;  /* 0x000000430c047221 */ /* 0x000fe20000000000 */
[----:B------:R-:W-:Y:S01]  /*5e20*/  FADD R33, R34, R99 ;  /* 0x0000006322217221 */ /* 0x000fe20000000000 */
[----:B------:R-:W3:Y:S01]  /*5e30*/  MUFU.EX2 R130, R130 ;  /* 0x0000008200827308 */ /* 0x000ee20000000800 */
[----:B--2---:R-:W-:Y:S01]  /*5e40*/  @!P4 FMUL R128, R128, R128 ;  /* 0x000000808080c220 */ /* 0x004fe20000400000 */
[----:B------:R-:W-:Y:S01]  /*5e50*/  FSETP.GEU.AND P4, PT, R25, -126, PT ;  /* 0xc2fc00001900780b */ /* 0x000fe20003f8e000 */
[----:B------:R-:W-:Y:S01]  /*5e60*/  FADD R166, R29, R134 ;  /* 0x000000861da67221 */ /* 0x000fe20000000000 */
[----:B------:R-:W-:Y:S01]  /*5e70*/  FADD R29, R40, R105 ;  /* 0x00000069281d7221 */ /* 0x000fe20000000000 */
[----:B------:R-:W-:Y:S01]  /*5e80*/  FADD R134, R72, R129 ;  /* 0x0000008148867221 */ /* 0x000fe20000000000 */
[----:B------:R-:W-:Y:S01]  /*5e90*/  FADD R73, R4, R33 ;  /* 0x0000002104497221 */ /* 0x000fe20000000000 */
[----:B------:R-:W-:Y:S01]  /*5ea0*/  FADD R4, R13, R70 ;  /* 0x000000460d047221 */ /* 0x000fe20000000000 */
[----:B------:R-:W-:Y:S01]  /*5eb0*/  FADD R37, R21, R102 ;  /* 0x0000006615257221 */ /* 0x000fe20000000000 */
[----:B-1----:R-:W-:Y:S01]  /*5ec0*/  @!P1 FMUL R137, R137, R137 ;  /* 0x0000008989899220 */ /* 0x002fe20000400000 */
[----:B------:R-:W-:Y:S01]  /*5ed0*/  FSETP.GEU.AND P1, PT, R145, -126, PT ;  /* 0xc2fc00009100780b */ /* 0x000fe20003f2e000 */
[----:B------:R-:W-:Y:S01]  /*5ee0*/  FADD R33, R17, R86 ;  /* 0x0000005611217221 */ /* 0x000fe20000000000 */
[----:B------:R-:W-:Y:S01]  /*5ef0*/  FADD R136, R54, R119 ;  /* 0x0000007736887221 */ /* 0x000fe20000000000 */
[----:B------:R-:W-:Y:S01]  /*5f00*/  @!P2 FMUL R132, R132, 0.5 ;  /* 0x3f0000008484a820 */ /* 0x000fe20000400000 */
[----:B------:R-:W-:Y:S01]  /*5f10*/  FADD R142, R29, R134 ;  /* 0x000000861d8e7221 */ /* 0x000fe20000000000 */
[----:B------:R-:W-:Y:S01]  /*5f20*/  FADD R29, R28, R93 ;  /* 0x0000005d1c1d7221 */ /* 0x000fe20000000000 */
[----:B------:R-:W-:Y:S01]  /*5f30*/  FADD R134, R60, R117 ;  /* 0x000000753c867221 */ /* 0x000fe20000000000 */
[----:B---3--:R-:W-:Y:S01]  /*5f40*/  @!P5 FMUL R130, R130, R130 ;  /* 0x000000828282d220 */ /* 0x008fe20000400000 */
[----:B------:R-:W-:Y:S01]  /*5f50*/  FSETP.GEU.AND P5, PT, R3, -126, PT ;  /* 0xc2fc00000300780b */ /* 0x000fe20003fae000 */
[----:B------:R-:W-:Y:S01]  /*5f60*/  FADD R77, R4, R37 ;  /* 0x00000025044d7221 */ /* 0x000fe20000000000 */
[----:B------:R-:W-:Y:S01]  /*5f70*/  FADD R162, R33, R136 ;  /* 0x0000008821a27221 */ /* 0x000fe20000000000 */
[----:B------:R-:W-:Y:S01]  /*5f80*/  @!P4 FMUL R25, R25, 0.5 ;  /* 0x3f0000001919c820 */ /* 0x000fe20000400000 */
[----:B------:R-:W-:Y:S01]  /*5f90*/  FADD R4, R31, R74 ;  /* 0x0000004a1f047221 */ /* 0x000fe20000000000 */
[----:B------:R-:W-:Y:S01]  /*5fa0*/  FADD R33, R47, R106 ;  /* 0x0000006a2f217221 */ /* 0x000fe20000000000 */
[----:B------:R-:W-:Y:S01]  /*5fb0*/  MUFU.EX2 R141, R132 ;  /* 0x00000084008d7308 */ /* 0x000fe20000000800 */
[----:B------:R-:W-:Y:S01]  /*5fc0*/  FADD R49, R29, R134 ;  /* 0x000000861d317221 */ /* 0x000fe20000000000 */
[----:B------:R-:W-:Y:S01]  /*5fd0*/  @!P6 FMUL R120, R120, 0.5 ;  /* 0x3f0000007878e820 */ /* 0x000fe20000400000 */
[----:B------:R-:W-:Y:S01]  /*5fe0*/  @!P1 FMUL R145, R145, 0.5 ;  /* 0x3f00000091919820 */ /* 0x000fe20000400000 */
[----:B------:R-:W-:Y:S01]  /*5ff0*/  FADD R134, R76, R133 ;  /* 0x000000854c867221 */ /* 0x000fe20000000000 */
[----:B------:R-:W-:Y:S01]  /*6000*/  FADD R85, R4, R33 ;  /* 0x0000002104557221 */ /* 0x000fe20000000000 */
[----:B------:R-:W-:Y:S01]  /*6010*/  FADD R4, R16, R75 ;  /* 0x0000004b10047221 */ /* 0x000fe20000000000 */
[----:B------:R-:W-:Y:S01]  /*6020*/  FADD R37, R42, R107 ;  /* 0x0000006b2a257221 */ /* 0x000fe20000000000 */
[----:B------:R1:W-:Y:S01]  /*6030*/  MUFU.EX2 R132, R25 ;  /* 0x0000001900847308 */ /* 0x0003e20000000800 */
[----:B------:R-:W-:Y:S01]  /*6040*/  FADD R33, R26, R91 ;  /* 0x0000005b1a217221 */ /* 0x000fe20000000000 */
[----:B------:R-:W-:Y:S01]  /*6050*/  FADD R136, R58, R9 ;  /* 0x000000093a887221 */ /* 0x000fe20000000000 */
[----:B------:R-:W-:Y:S01]  /*6060*/  @!P5 FMUL R3, R3, 0.5 ;  /* 0x3f0000000303d820 */ /* 0x000fe20000400000 */
[----:B------:R-:W-:Y:S01]  /*6070*/  FADD R149, R4, R37 ;  /* 0x0000002504957221 */ /* 0x000fe20000000000 */
[----:B------:R-:W-:Y:S01]  /*6080*/  FADD R4, R24, R167 ;  /* 0x000000a718047221 */ /* 0x000fe20000000000 */
[----:B------:R-:W-:Y:S01]  /*6090*/  FADD R168, R33, R136 ;  /* 0x0000008821a87221 */ /* 0x000fe20000000000 */
[----:B------:R-:W-:Y:S01]  /*60a0*/  FADD R33, R56, R169 ;  /* 0x000000a938217221 */ /* 0x000fe20000000000 */
[----:B------:R-:W2:Y:S01]  /*60b0*/  MUFU.EX2 R120, R120 ;  /* 0x0000007800787308 */ /* 0x000ea20000000800 */
[----:B-1----:R-:W-:Y:S01]  /*60c0*/  FADD R25, R44, R109 ;  /* 0x0000006d2c197221 */ /* 0x002fe20000000000 */
[----:B------:R-:W-:Y:S01]  /*60d0*/  FADD R37, R153, R116 ;  /* 0x0000007499257221 */ /* 0x000fe20000000000 */
[----:B------:R-:W-:Y:S01]  /*60e0*/  FADD R41, R4, R33 ;  /* 0x0000002104297221 */ /* 0x000fe20000000000 */
[----:B------:R-:W-:Y:S01]  /*60f0*/  FADD R4, R123, R88 ;  /* 0x000000587b047221 */ /* 0x000fe20000000000 */
[----:B------:R-:W-:Y:S01]  /*6100*/  FADD R146, R25, R134 ;  /* 0x0000008619927221 */ /* 0x000fe20000000000 */
[----:B------:R-:W-:Y:S01]  /*6110*/  FADD R33, R139, R104 ;  /* 0x000000688b217221 */ /* 0x000fe20000000000 */
[----:B------:R-:W-:Y:S01]  /*6120*/  FADD R136, R161, R126 ;  /* 0x0000007ea1887221 */ /* 0x000fe20000000000 */
[----:B------:R-:W1:Y:S01]  /*6130*/  MUFU.EX2 R145, R145 ;  /* 0x0000009100917308 */ /* 0x000e620000000800 */
[----:B------:R-:W-:Y:S01]  /*6140*/  FADD R45, R4, R37 ;  /* 0x00000025042d7221 */ /* 0x000fe20000000000 */
[----:B------:R-:W-:Y:S01]  /*6150*/  FADD R4, R127, R92 ;  /* 0x0000005c7f047221 */ /* 0x000fe20000000000 */
[----:B------:R-:W-:Y:S01]  /*6160*/  FADD R144, R33, R136 ;  /* 0x0000008821907221 */ /* 0x000fe20000000000 */
[----:B------:R-:W-:Y:S01]  /*6170*/  FADD R33, R155, R122 ;  /* 0x0000007a9b217221 */ /* 0x000fe20000000000 */
[----:B------:R-:W-:Y:S01]  /*6180*/  FADD R29, R143, R108 ;  /* 0x0000006c8f1d7221 */ /* 0x000fe20000000000 */
[----:B------:R-:W-:Y:S01]  /*6190*/  FADD R136, R163, R128 ;  /* 0x00000080a3887221 */ /* 0x000fe20000000000 */
[----:B------:R-:W-:Y:S01]  /*61a0*/  FADD R37, R64, R125 ;  /* 0x0000007d40257221 */ /* 0x000fe20000000000 */
[----:B------:R-:W3:Y:S01]  /*61b0*/  MUFU.EX2 R134, R3 ;  /* 0x0000000300867308 */ /* 0x000ee20000000800 */
[----:B------:R-:W-:Y:S01]  /*61c0*/  FADD R53, R4, R33 ;  /* 0x0000002104357221 */ /* 0x000fe20000000000 */
        /* <DEDUP_REMOVED lines=8> */
[----:B--2---:R-:W-:Y:S01]  /*6250*/  @!P6 FMUL R120, R120, R120 ;  /* 0x000000787878e220 */ /* 0x004fe20000400000 */
[----:B------:R-:W-:Y:S01]  /*6260*/  @!P2 FMUL R141, R141, R141 ;  /* 0x0000008d8d8da220 */ /* 0x000fe20000400000 */
[----:B------:R-:W-:Y:S01]  /*6270*/  @!P4 FMUL R132, R132, R132 ;  /* 0x000000848484c220 */ /* 0x000fe20000400000 */
[----:B-1----:R-:W-:Y:S01]  /*6280*/  @!P1 FMUL R145, R145, R145 ;  /* 0x0000009191919220 */ /* 0x002fe20000400000 */
[----:B------:R-:W-:Y:S01]  /*6290*/  FADD R37, R4, R37 ;  /* 0x0000002504257221 */ /* 0x000fe20000000000 */
[----:B------:R-:W-:Y:S01]  /*62a0*/  FADD R150, R29, R138 ;  /* 0x0000008a1d967221 */ /* 0x000fe20000000000 */
[----:B------:R-:W-:Y:S01]  /*62b0*/  FADD R57, R25, R136 ;  /* 0x0000008819397221 */ /* 0x000fe20000000000 */
[----:B---3--:R-:W-:Y:S01]  /*62c0*/  @!P5 FMUL R134, R134, R134 ;  /* 0x000000868686d220 */ /* 0x008fe20000400000 */
        /* <DEDUP_REMOVED lines=39> */
[----:B------:R-:W-:-:S02]  /*6540*/  IMAD.U32 R3, RZ, RZ, UR7 ;  /* 0x00000007ff037e24 */ /* 0x000fc4000f8e00ff */
[----:B------:R-:W-:Y:S01]  /*6550*/  FADD R61, R61, R166 ;  /* 0x000000a63d3d7221 */ /* 0x000fe20000000000 */
[----:B------:R-:W-:Y:S01]  /*6560*/  FADD R168, R65, R168 ;  /* 0x000000a841a87221 */ /* 0x000fe20000000000 */
[----:B------:R-:W-:Y:S01]  /*6570*/  FADD R4, R41, R4 ;  /* 0x0000000429047221 */ /* 0x000fe20000000000 */
[----:B------:R-:W-:Y:S01]  /*6580*/  F2FP.F16.F32.PACK_AB R39, R26, R39 ;  /* 0x000000271a27723e */ /* 0x000fe200000000ff */
[----:B------:R1:W-:Y:S01]  /*6590*/  SYNCS.ARRIVE.TRANS64.A1T0 RZ, [R3+UR17], RZ ;  /* 0x000000ff03ff79a7 */ /* 0x0003e20008100011 */
[----:B------:R-:W-:Y:S02]  /*65a0*/  F2FP.F16.F32.PACK_AB R41, R30, R19 ;  /* 0x000000131e29723e */ /* 0x000fe400000000ff */
[----:B------:R-:W-:Y:S02]  /*65b0*/  F2FP.F16.F32.PACK_AB R53, R55, R54 ;  /* 0x000000363735723e */ /* 0x000fe400000000ff */
[----:B------:R-:W-:Y:S02]  /*65c0*/  F2FP.F16.F32.PACK_AB R26, R127, R28 ;  /* 0x0000001c7f1a723e */ /* 0x000fe400000000ff */
[----:B------:R-:W-:Y:S01]  /*65d0*/  F2FP.F16.F32.PACK_AB R45, R38, R21 ;  /* 0x00000015262d723e */ /* 0x000fe200000000ff */
[----:B-1----:R-:W-:Y:S01]  /*65e0*/  FADD R3, R61, R168 ;  /* 0x000000a83d037221 */ /* 0x002fe20000000000 */
[----:B------:R-:W-:-:S02]  /*65f0*/  F2FP.F16.F32.PACK_AB R55, R58, R59 ;  /* 0x0000003b3a37723e */ /* 0x000fc400000000ff */
[----:B------:R-:W-:Y:S02]  /*6600*/  F2FP.F16.F32.PACK_AB R28, R131, R32 ;  /* 0x00000020831c723e */ /* 0x000fe400000000ff */
[----:B------:R-:W-:Y:S02]  /*6610*/  F2FP.F16.F32.PACK_AB R30, R135, R36 ;  /* 0x00000024871e723e */ /* 0x000fe400000000ff */
[----:B------:R-:W-:Y:S02]  /*6620*/  F2FP.F16.F32.PACK_AB R47, R42, R47 ;  /* 0x0000002f2a2f723e */ /* 0x000fe400000000ff */
[----:B------:R-:W-:Y:S02]  /*6630*/  F2FP.F16.F32.PACK_AB R49, R46, R23 ;  /* 0x000000172e31723e */ /* 0x000fe400000000ff */
[----:B------:R-:W-:Y:S02]  /*6640*/  F2FP.F16.F32.PACK_AB R57, R62, R63 ;  /* 0x0000003f3e39723e */ /* 0x000fe400000000ff */
        /* <DEDUP_REMOVED lines=49> */
[----:B------:R-:W-:Y:S01]  /*6960*/  F2FP.F16.F32.PACK_AB R86, R134, R145 ;  /* 0x000000918656723e */ /* 0x000fe200000000ff */
[----:B------:R-:W-:Y:S06]  /*6970*/  @!P0 BRA `(.L_x_19) ;  /* 0x0000000000048947 */ /* 0x000fec0003800000 */
[----:B------:R-:W-:Y:S01]  /*6980*/  BPT.TRAP 0x1 ;  /* 0x000000040000795c */ /* 0x000fe20000300000 */
.L_x_19:
[----:B------:R-:W1:Y:S02]  /*6990*/  SYNCS.PHASECHK.TRANS64.TRYWAIT P1, [UR36+0x21008], R2 ;  /* 0x02100802ff0075a7 */ /* 0x000e640008020164 */
[----:B-1----:R-:W-:Y:S05]  /*69a0*/  @!P1 BRA `(.L_x_20) ;  /* 0x000000f400049947 */ /* 0x002fea0003800000 */
.L_x_106:
[----:B------:R-:W-:Y:S01]  /*69b0*/  UIADD3 UR6, UR16, 0x600, URZ ;  /* 0x0000060010067890 */ /* 0x000fe2000fffe03f */
[----:B------:R-:W-:Y:S01]  /*69c0*/  WARPGROUP.ARRIVE ;  /* 0x00000000000079c5 */ /* 0x000fe20000000000 */
[----:B------:R-:W-:Y:S01]  /*69d0*/  UMOV UR7, 0xc0000010 ;  /* 0xc000001000077882 */ /* 0x000fe20000000000 */
[----:B------:R-:W-:Y:S01]  /*69e0*/  UIADD3 UR10, UR16, 0x800, URZ ;  /* 0x00000800100a7890 */ /* 0x000fe2000fffe03f */
[----:B------:R-:W-:Y:S01]  /*69f0*/  F2FP.F16.F32.PACK_AB R87, R9, R8 ;  /* 0x000000080957723e */ /* 0x000fe200000000ff */
[----:B------:R-:W-:Y:S01]  /*6a00*/  UMOV UR11, 0xc0000010 ;  /* 0xc0000010000b7882 */ /* 0x000fe20000000000 */
[----:B------:R-:W-:Y:S01]  /*6a10*/  UIADD3 UR14, UR16, 0xa00, URZ ;  /* 0x00000a00100e7890 */ /* 0x000fe2000fffe03f */
[----:B------:R-:W-:Y:S02]  /*6a20*/  UMOV UR15, 0xc0000010 ;  /* 0xc0000010000f7882 */ /* 0x000fe40000000000 */
[----:B------:R-:W-:Y:S01]  /*6a30*/  HGMMA.64x16x16.F32 R168, R24, gdesc[UR4].tnspB, RZ, !UPT, gsb0 ;  /* 0x4020000418a87df0 */ /* 0x000fe2000c0008ff */
[----:B------:R-:W-:Y:S01]  /*6a40*/  UIADD3 UR6, UR16, 0x620, URZ ;  /* 0x0000062010067890 */ /* 0x000fe2000fffe03f */
[----:B------:R-:W-:Y:S01]  /*6a50*/  UMOV UR7, 0xc0000010 ;  /* 0xc000001000077882 */ /* 0x000fe20000000000 */
[----:B------:R-:W-:-:S02]  /*6a60*/  WARPGROUP.DEPBAR.LE gsb0, 0x0 ;  /* 0x00008000000079c5 */ /* 0x000fc40000010000 */
[----:B------:R-:W-:-:S06]  /*6a70*/  WARPGROUP.ARRIVE ;  /* 0x00000000000079c5 */ /* 0x000fcc0000000000 */
[----:B------:R-:W-:Y:S01]  /*6a80*/  HGMMA.64x16x16.F32 R160, R24, gdesc[UR8].tnspB, RZ, !UPT, gsb0 ;  /* 0x4020000818a07df0 */ /* 0x000fe2000c0008ff */
[----:B------:R-:W-:Y:S01]  /*6a90*/  UIADD3 UR10, UR16, 0x820, URZ ;  /* 0x00000820100a7890 */ /* 0x000fe2000fffe03f */
[----:B------:R-:W-:Y:S01]  /*6aa0*/  UMOV UR11, 0xc0000010 ;  /* 0xc0000010000b7882 */ /* 0x000fe20000000000 */
[----:B------:R-:W-:Y:S02]  /*6ab0*/  WARPGROUP.DEPBAR.LE gsb0, 0x0 ;  /* 0x00008000000079c5 */ /* 0x000fe40000010000 */
[----:B------:R-:W-:-:S06]  /*6ac0*/  WARPGROUP.ARRIVE ;  /* 0x00000000000079c5 */ /* 0x000fcc0000000000 */
[----:B------:R-:W-:Y:S01]  /*6ad0*/  HGMMA.64x16x16.F32 R152, R24, gdesc[UR12].tnspB, RZ, !UPT, gsb0 ;  /* 0x4020000c18987df0 */ /* 0x000fe2000c0008ff */
[----:B------:R-:W-:Y:S01]  /*6ae0*/  UIADD3 UR14, UR16, 0xa20, URZ ;  /* 0x00000a20100e7890 */ /* 0x000fe2000fffe03f */
[----:B------:R-:W-:Y:S01]  /*6af0*/  UMOV UR15, 0xc0000010 ;  /* 0xc0000010000f7882 */ /* 0x000fe20000000000 */
[----:B------:R-:W-:Y:S02]  /*6b00*/  WARPGROUP.DEPBAR.LE gsb0, 0x0 ;  /* 0x00008000000079c5 */ /* 0x000fe40000010000 */
[----:B------:R-:W-:-:S06]  /*6b10*/  WARPGROUP.ARRIVE ;  /* 0x00000000000079c5 */ /* 0x000fcc0000000000 */
[----:B------:R-:W-:Y:S01]  /*6b20*/  HGMMA.64x16x16.F32 R168, R28, gdesc[UR4].tnspB, R168, gsb0 ;  /* 0x402000041ca87df0 */ /* 0x000fe200080008a8 */
        /* <DEDUP_REMOVED lines=209> */
[----:B------:R-:W-:Y:S03]  /*7840*/  HGMMA.64x16x16.F32 R168, R84, gdesc[UR4].tnspB, R168, gsb0 ;  /* 0x4020000454a87df0 */ /* 0x000fe600080008a8 */
[----:B------:R-:W-:Y:S02]  /*7850*/  WARPGROUP.DEPBAR.LE gsb0, 0x0 ;  /* 0x00008000000079c5 */ /* 0x000fe40000010000 */
[----:B------:R-:W-:-:S06]  /*7860*/  WARPGROUP.ARRIVE ;  /* 0x00000000000079c5 */ /* 0x000fcc0000000000 */
[----:B------:R-:W-:Y:S03]  /*7870*/  HGMMA.64x16x16.F32 R160, R84, gdesc[UR8].tnspB, R160, gsb0 ;  /* 0x4020000854a07df0 */ /* 0x000fe600080008a0 */
[----:B------:R-:W-:Y:S02]  /*7880*/  WARPGROUP.DEPBAR.LE gsb0, 0x0 ;  /* 0x00008000000079c5 */ /* 0x000fe40000010000 */
[----:B------:R-:W-:-:S06]  /*7890*/  WARPGROUP.ARRIVE ;  /* 0x00000000000079c5 */ /* 0x000fcc0000000000 */
[----:B------:R-:W-:Y:S03]  /*78a0*/  HGMMA.64x16x16.F32 R152, R84, gdesc[UR12].tnspB, R152, gsb0 ;  /* 0x4020000c54987df0 */ /* 0x000fe60008000898 */
[----:B------:R-:W-:Y:S02]  /*78b0*/  WARPGROUP.DEPBAR.LE gsb0, 0x0 ;  /* 0x00008000000079c5 */ /* 0x000fe40000010000 */
[----:B------:R-:W-:Y:S05]  /*78c0*/  @!P0 BRA `(.L_x_21) ;  /* 0x0000000000048947 */ /* 0x000fea0003800000 */
[----:B------:R-:W-:Y:S01]  /*78d0*/  BPT.TRAP 0x1 ;  /* 0x000000040000795c */ /* 0x000fe20000300000 */
.L_x_21:
[----:B------:R-:W-:Y:S01]  /*78e0*/  UISETP.EQ.AND UP0, UPT, UR37, URZ, !UP0 ;  /* 0x0000003f2500728c */ /* 0x000fe2000c702270 */
[----:B-1----:R-:W-:Y:S01]  /*78f0*/  MOV R2, RZ ;  /* 0x000000ff00027202 */ /* 0x002fe20000000f00 */
[----:B------:R-:W-:Y:S02]  /*7900*/  UIADD3 UR6, UR36, 0x21028, URZ ;  /* 0x0002102824067890 */ /* 0x000fe4000fffe03f */
[----:B------:R-:W-:Y:S02]  /*7910*/  USEL UR7, URZ, 0x1, !UP0 ;  /* 0x000000013f077887 */ /* 0x000fe4000c000000 */
[----:B------:R-:W-:Y:S02]  /*7920*/  UPRMT UR6, URZ, 0x654, UR6 ;  /* 0x000006543f067896 */ /* 0x000fe40008000006 */
[----:B------:R-:W-:-:S04]  /*7930*/  USEL UR7, UR7, 0x2, UP1 ;  /* 0x0000000207077887 */ /* 0x000fc80008800000 */
[----:B------:R-:W-:-:S03]  /*7940*/  UISETP.GT.U32.AND UP0, UPT, UR7, 0x1, UPT ;  /* 0x000000010700788c */ /* 0x000fc6000bf04070 */
[----:B------:R-:W-:Y:S03]  /*7950*/  SYNCS.ARRIVE.TRANS64.RED.A1T0 RZ, [UR6], RZ ;  /* 0x000000ffffff79a7 */ /* 0x000fe60008100406 */
[----:B------:R-:W-:-:S13]  /*7960*/  PLOP3.LUT P1, PT, PT, PT, UP0, 0x80, 0x0 ;  /* 0x000000000000781c */ /* 0x000fda0003f2f008 */
[----:B------:R-:W-:Y:S05]  /*7970*/  @P1 BRA `(.L_x_22) ;  /* 0x0000000000041947 */ /* 0x000fea0003800000 */
[----:B------:R-:W-:Y:S01]  /*7980*/  BPT.TRAP 0x1 ;  /* 0x000000040000795c */ /* 0x000fe20000300000 */
.L_x_22:
[C---:B------:R-:W-:Y:S01]  /*7990*/  ISETP.GE.AND P2, PT, R6.reuse, 0x201, PT ;  /* 0x000002010600780c */ /* 0x040fe20003f46270 */
[----:B------:R-:W-:Y:S01]  /*79a0*/  UMOV UR17, 0x1 ;  /* 0x0000000100117882 */ /* 0x000fe20000000000 */
[----:B------:R-:W-:Y:S01]  /*79b0*/  IADD3 R8, R6, 0xff, RZ ;  /* 0x000000ff06087810 */ /* 0x000fe20007ffe0ff */
[----:B------:R-:W-:Y:S01]  /*79c0*/  UMOV UR20, 0x2 ;  /* 0x0000000200147882 */ /* 0x000fe20000000000 */
[----:B------:R-:W-:Y:S02]  /*79d0*/  VIADD R0, R0, 0x100 ;  /* 0x0000010000007836 */ /* 0x000fe40000000000 */
[----:B------:R-:W-:-:S04]  /*79e0*/  SHF.R.S32.HI R9, RZ, 0x1f, R8 ;  /* 0x0000001fff097819 */ /* 0x000fc80000011408 */
[----:B------:R-:W-:-:S04]  /*79f0*/  LEA.HI R9, R9, R8, RZ, 0x8 ;  /* 0x0000000809097211 */ /* 0x000fc800078f40ff */
[----:B------:R-:W-:Y:S01]  /*7a00*/  LEA.HI.SX32 R6, R9, 0xffffffff, 0x18 ;  /* 0xffffffff09067811 */ /* 0x000fe200078fc2ff */
[----:B------:R-:W-:Y:S06]  /*7a10*/  @!P2 BRA `(.L_x_23) ;  /* 0x0000005000fca947 */ /* 0x000fec0003800000 */
[----:B------:R-:W-:Y:S01]  /*7a20*/  MOV R11, R5 ;  /* 0x00000005000b7202 */ /* 0x000fe20000000f00 */
[----:B------:R-:W-:Y:S01]  /*7a30*/  IMAD.MOV.U32 R2, RZ, RZ, RZ ;  /* 0x000000ffff027224 */ /* 0x000fe200078e00ff */
[----:B------:R-:W-:Y:S01]  /*7a40*/  MOV R9, R7 ;  /* 0x0000000700097202 */ /* 0x000fe20000000f00 */
[----:B------:R-:W-:Y:S01]  /*7a50*/  UMOV UR20, 0x2 ;  /* 0x0000000200147882 */ /* 0x000fe20000000000 */
[----:B------:R-:W-:Y:S01]  /*7a60*/  UMOV UR17, 0x1 ;  /* 0x0000000100117882 */ /* 0x000fe20000000000 */
[----:B------:R-:W-:-:S05]  /*7a70*/  ULDC UR21, c[0x0][0x604] ;  /* 0x0001810000157ab9 */ /* 0x000fca0000000800 */
.L_x_34:
[----:B------:R-:W-:-:S13]  /*7a80*/  PLOP3.LUT P3, PT, PT, PT, UP1, 0x80, 0x0 ;  /* 0x000000000000781c */ /* 0x000fda0003f6f018 */
[----:B------:R-:W-:Y:S05]  /*7a90*/  @!P3 BRA `(.L_x_24) ;  /* 0x000000000004b947 */ /* 0x000fea0003800000 */
[----:B------:R-:W-:Y:S01]  /*7aa0*/  BPT.TRAP 0x1 ;  /* 0x000000040000795c */ /* 0x000fe20000300000 */
.L_x_24:
[----:B------:R-:W-:Y:S01]  /*7ab0*/  ULEA UR6, UR20, UR36, 0x3 ;  /* 0x0000002414067291 */ /* 0x000fe2000f8e183f */
[----:B------:R-:W-:-:S08]  /*7ac0*/  SHF.L.U32 R5, R2, 0x1f, RZ ;  /* 0x0000001f02057819 */ /* 0x000fd000000006ff */
[----:B------:R-:W1:Y:S02]  /*7ad0*/  SYNCS.PHASECHK.TRANS64.TRYWAIT P2, [UR6+0x21000], R5 ;  /* 0x02100005ff0075a7 */ /* 0x000e640008040146 */
[----:B-1----:R-:W-:Y:S05]  /*7ae0*/  @!P2 BRA `(.L_x_25) ;  /* 0x000000e000cca947 */ /* 0x002fea0003800000 */
.L_x_107:
[----:B------:R-:W-:Y:S01]  /*7af0*/  UIMAD UR6, UR20, 0x600, UR18 ;  /* 0x00000600140678a4 */ /* 0x000fe2000f8e0212 */
[----:B------:R-:W-:Y:S01]  /*7b00*/  WARPGROUP.ARRIVE ;  /* 0x00000000000079c5 */ /* 0x000fe20000000000 */
[----:B------:R-:W-:Y:S01]  /*7b10*/  UMOV UR7, 0xc0000010 ;  /* 0xc000001000077882 */ /* 0x000fe20000000000 */
[----:B------:R-:W-:Y:S01]  /*7b20*/  UMOV UR15, 0xc0000010 ;  /* 0xc0000010000f7882 */ /* 0x000fe20000000000 */
[----:B------:R-:W-:Y:S02]  /*7b30*/  UIADD3 UR14, UR6, 0x200, URZ ;  /* 0x00000200060e7890 */ /* 0x000fe4000fffe03f */
[----:B------:R-:W-:Y:S01]  /*7b40*/  UIADD3 UR10, UR6, 0x400, URZ ;  /* 0x00000400060a7890 */ /* 0x000fe2000fffe03f */
[----:B------:R-:W-:Y:S02]  /*7b50*/  UMOV UR11, 0xc0000010 ;  /* 0xc0000010000b7882 */ /* 0x000fe40000000000 */
[----:B------:R-:W-:Y:S01]  /*7b60*/  HGMMA.64x256x16.F32 R24, gdesc[UR4], RZ, !UPT, gsb0 ;  /* 0x03e00000041879f0 */ /* 0x000fe2000c0008ff */
[----:B------:R-:W-:-:S04]  /*7b70*/  UIADD3 UR6, UR20, 0x1, URZ ;  /* 0x0000000114067890 */ /* 0x000fc8000fffe03f */
[----:B------:R-:W-:-:S04]  /*7b80*/  UISETP.NE.AND UP0, UPT, UR6, 0x5, UPT ;  /* 0x000000050600788c */ /* 0x000fc8000bf05270 */
[----:B------:R-:W-:Y:S02]  /*7b90*/  USEL UR7, URZ, 0x1, UP0 ;  /* 0x000000013f077887 */ /* 0x000fe40008000000 */
[----:B------:R-:W-:-:S04]  /*7ba0*/  USEL UR6, UR6, URZ, UP0 ;  /* 0x0000003f06067287 */ /* 0x000fc80008000000 */
[----:B------:R-:W-:Y:S01]  /*7bb0*/  LOP3.LUT R2, R2, UR7, RZ, 0x3c, !PT ;  /* 0x0000000702027c12 */ /* 0x000fe2000f8e3cff */
[----:B------:R-:W-:Y:S02]  /*7bc0*/  WARPGROUP.DEPBAR.LE gsb0, 0x0 ;  /* 0x00008000000079c5 */ /* 0x000fe40000010000 */
[----:B------:R-:W-:-:S10]  /*7bd0*/  WARPGROUP.ARRIVE ;  /* 0x00000000000079c5 */ /* 0x000fd40000000000 */
[----:B------:R-:W-:Y:S03]  /*7be0*/  HGMMA.64x256x16.F32 R24, gdesc[UR12], R24, gsb0 ;  /* 0x03e000000c1879f0 */ /* 0x000fe60008000818 */
[----:B------:R-:W-:Y:S02]  /*7bf0*/  WARPGROUP.DEPBAR.LE gsb0, 0x0 ;  /* 0x00008000000079c5 */ /* 0x000fe40000010000 */
[----:B------:R-:W-:-:S15]  /*7c00*/  WARPGROUP.ARRIVE ;  /* 0x00000000000079c5 */ /* 0x000fde0000000000 */
[----:B------:R-:W-:-:S08]  /*7c10*/  NOP ;  /* 0x0000000000007918 */ /* 0x000fd00000000000 */
[----:B------:R-:W-:Y:S03]  /*7c20*/  HGMMA.64x256x16.F32 R24, gdesc[UR8], R24, gsb0 ;  /* 0x03e00000081879f0 */ /* 0x000fe60008000818 */
[----:B------:R-:W-:Y:S02]  /*7c30*/  WARPGROUP.DEPBAR.LE gsb0, 0x0 ;  /* 0x00008000000079c5 */ /* 0x000fe40000010000 */
[----:B------:R-:W-:Y:S05]  /*7c40*/  @!P3 BRA `(.L_x_26) ;  /* 0x000000000004b947 */ /* 0x000fea0003800000 */
[----:B------:R-:W-:Y:S01]  /*7c50*/  BPT.TRAP 0x1 ;  /* 0x000000040000795c */ /* 0x000fe20000300000 */
.L_x_26:
[----:B-1----:R-:W-:Y:S01]  /*7c60*/  FMNMX R8, R24, R11, !PT ;  /* 0x0000000b18087209 */ /* 0x002fe20007800000 */
[----:B------:R-:W-:-:S03]  /*7c70*/  ULEA UR7, UR6, UR36, 0x3 ;  /* 0x0000002406077291 */ /* 0x000fc6000f8e183f */
[----:B------:R-:W-:-:S04]  /*7c80*/  FMNMX R5, R25, R8, !PT ;  /* 0x0000000819057209 */ /* 0x000fc80007800000 */
        /* <DEDUP_REMOVED lines=61> */
[----:B------:R-:W-:-:S05]  /*8060*/  FMNMX R7, R149, R8, !PT ;  /* 0x0000000895077209 */ /* 0x000fca0007800000 */
[----:B------:R-:W1:Y:S02]  /*8070*/  SHFL.BFLY PT, R8, R7, 0x1, 0x1f ;  /* 0x0c201f0007087f89 */ /* 0x000e6400000e0000 */
[----:B-1----:R-:W-:-:S05]  /*8080*/  FMNMX R10, R7, R8, !PT ;  /* 0x00000008070a7209 */ /* 0x002fca0007800000 */
[----:B------:R-:W1:Y:S02]  /*8090*/  SHFL.BFLY PT, R5, R10, 0x2, 0x1f ;  /* 0x0c401f000a057f89 */ /* 0x000e6400000e0000 */
[----:B-1----:R-:W-:Y:S02]  /*80a0*/  FMNMX R5, R10, R5, !PT ;  /* 0x000000050a057209 */ /* 0x002fe40007800000 */
[----:B------:R-:W-:Y:S02]  /*80b0*/  FMNMX R10, R26, R9, !PT ;  /* 0x000000091a0a7209 */ /* 0x000fe40007800000 */
[----:B------:R-:W-:Y:S02]  /*80c0*/  FSETP.NEU.AND P2, PT, R5, -INF , PT ;  /* 0xff8000000500780b */ /* 0x000fe40003f4d000 */
[----:B------:R-:W-:Y:S02]  /*80d0*/  FMNMX R7, R27, R10, !PT ;  /* 0x0000000a1b077209 */ /* 0x000fe40007800000 */
[----:B------:R-:W-:-:S02]  /*80e0*/  FSEL R8, R5, RZ, P2 ;  /* 0x000000ff05087208 */ /* 0x000fc40001000000 */
[----:B------:R-:W-:-:S03]  /*80f0*/  FMNMX R10, R30, R7, !PT ;  /* 0x000000071e0a7209 */ /* 0x000fc60007800000 */
[----:B------:R-:W-:Y:S01]  /*8100*/  FMUL R184, R8, UR21 ;  /* 0x0000001508b87c20 */ /* 0x000fe20008400000 */
[----:B------:R-:W-:-:S03]  /*8110*/  FMNMX R7, R31, R10, !PT ;  /* 0x0000000a1f077209 */ /* 0x000fc60007800000 */
[--C-:B------:R-:W-:Y:S01]  /*8120*/  FFMA R24, R24, UR21, -R184.reuse ;  /* 0x0000001518187c23 */ /* 0x100fe200080008b8 */
[--C-:B------:R-:W-:Y:S01]  /*8130*/  FFMA R182, R29, UR21, -R184.reuse ;  /* 0x000000151db67c23 */ /* 0x100fe200080008b8 */
[--C-:B------:R-:W-:Y:S01]  /*8140*/  FFMA R12, R25, UR21, -R184.reuse ;  /* 0x00000015190c7c23 */ /* 0x100fe200080008b8 */
[--C-:B------:R-:W-:Y:S01]  /*8150*/  FFMA R25, R28, UR21, -R184.reuse ;  /* 0x000000151c197c23 */ /* 0x100fe200080008b8 */
[--C-:B------:R-:W-:Y:S01]  /*8160*/  FFMA R33, R33, UR21, -R184.reuse ;  /* 0x0000001521217c23 */ /* 0x100fe200080008b8 */
[----:B------:R-:W-:Y:S01]  /*8170*/  FSETP.GEU.AND P5, PT, R24, -126, PT ;  /* 0xc2fc00001800780b */ /* 0x000fe20003fae000 */
        /* <DEDUP_REMOVED lines=9> */
[--C-:B------:R-:W-:Y:S01]  /*8210*/  FFMA R13, R45, UR21, -R184.reuse ;  /* 0x000000152d0d7c23 */ /* 0x100fe200080008b8 */
[--C-:B------:R-:W-:Y:S01]  /*8220*/  FFMA R14, R53, UR21, -R184.reuse ;  /* 0x00000015350e7c23 */ /* 0x100fe200080008b8 */
[--C-:B------:R-:W-:Y:S01]  /*8230*/  FFMA R52, R52, UR21, -R184.reuse ;  /* 0x0000001534347c23 */ /* 0x100fe200080008b8 */
[----:B------:R-:W-:Y:S01]  /*8240*/  @!P5 FMUL R24, R24, 0.5 ;  /* 0x3f0000001818d820 */ /* 0x000fe20000400000 */
[--C-:B------:R-:W-:Y:S01]  /*8250*/  FFMA R60, R60, UR21, -R184.reuse ;  /* 0x000000153c3c7c23 */ /* 0x100fe200080008b8 */
[----:B------:R-:W-:Y:S01]  /*8260*/  @!P3 FMUL R182, R182, 0.5 ;  /* 0x3f000000b6b6b820 */ /* 0x000fe20000400000 */
[--C-:B------:R-:W-:Y:S01]  /*8270*/  FFMA R15, R61, UR21, -R184.reuse ;  /* 0x000000153d0f7c23 */ /* 0x100fe200080008b8 */
[----:B------:R-:W1:Y:S01]  /*8280*/  MUFU.EX2 R28, R24 ;  /* 0x00000018001c7308 */ /* 0x000e620000000800 */
[----:B------:R-:W-:Y:S01]  /*8290*/  @!P2 FMUL R12, R12, 0.5 ;  /* 0x3f0000000c0ca820 */ /* 0x000fe20000400000 */
[----:B------:R-:W-:Y:S01]  /*82a0*/  @!P6 FMUL R25, R25, 0.5 ;  /* 0x3f0000001919e820 */ /* 0x000fe20000400000 */
[--C-:B------:R-:W-:Y:S01]  /*82b0*/  FFMA R45, R64, UR21, -R184.reuse ;  /* 0x00000015402d7c23 */ /* 0x100fe200080008b8 */
[----:B------:R-:W-:Y:S01]  /*82c0*/  @!P4 FMUL R32, R32, 0.5 ;  /* 0x3f0000002020c820 */ /* 0x000fe20000400000 */
[--C-:B------:R-:W-:Y:S01]  /*82d0*/  FFMA R16, R69, UR21, -R184.reuse ;  /* 0x0000001545107c23 */ /* 0x100fe200080008b8 */
[----:B------:R-:W-:Y:S01]  /*82e0*/  FMNMX R10, R34, R7, !PT ;  /* 0x00000007220a7209 */ /* 0x000fe20007800000 */
[--C-:B------:R-:W-:Y:S01]  /*82f0*/  FFMA R68, R68, UR21, -R184.reuse ;  /* 0x0000001544447c23 */ /* 0x100fe200080008b8 */
[----:B------:R2:W3:Y:S01]  /*8300*/  MUFU.EX2 R29, R12 ;  /* 0x0000000c001d7308 */ /* 0x0004e20000000800 */
[--C-:B------:R-:W-:Y:S01]  /*8310*/  FFMA R53, R80, UR21, -R184.reuse ;  /* 0x0000001550357c23 */ /* 0x100fe200080008b8 */
[----:B------:R-:W-:Y:S01]  /*8320*/  FMNMX R7, R35, R10, !PT ;  /* 0x0000000a23077209 */ /* 0x000fe20007800000 */
[--C-:B------:R-:W-:Y:S01]  /*8330*/  FFMA R76, R76, UR21, -R184.reuse ;  /* 0x000000154c4c7c23 */ /* 0x100fe200080008b8 */
[--C-:B------:R-:W-:Y:S01]  /*8340*/  FFMA R17, R77, UR21, -R184.reuse ;  /* 0x000000154d117c23 */ /* 0x100fe200080008b8 */
[--C-:B------:R-:W-:Y:S01]  /*8350*/  FFMA R18, R85, UR21, -R184.reuse ;  /* 0x0000001555127c23 */ /* 0x100fe200080008b8 */
[----:B------:R-:W-:Y:S01]  /*8360*/  FMNMX R10, R38, R7, !PT ;  /* 0x00000007260a7209 */ /* 0x000fe20007800000 */
[--C-:B------:R-:W-:Y:S01]  /*8370*/  FFMA R19, R93, UR21, -R184.reuse ;  /* 0x000000155d137c23 */ /* 0x100fe200080008b8 */
[----:B------:R-:W4:Y:S01]  /*8380*/  MUFU.EX2 R182, R182 ;  /* 0x000000b600b67308 */ /* 0x000f220000000800 */
[----:B-1----:R-:W-:Y:S01]  /*8390*/  @!P5 FMUL R28, R28, R28 ;  /* 0x0000001c1c1cd220 */ /* 0x002fe20000400000 */
[----:B------:R-:W-:Y:S01]  /*83a0*/  FSETP.GEU.AND P5, PT, R33, -126, PT ;  /* 0xc2fc00002100780b */ /* 0x000fe20003fae000 */
[--C-:B--2---:R-:W-:Y:S01]  /*83b0*/  FFMA R12, R37, UR21, -R184.reuse ;  /* 0x00000015250c7c23 */ /* 0x104fe200080008b8 */
[--C-:B------:R-:W-:Y:S01]  /*83c0*/  FFMA R37, R48, UR21, -R184.reuse ;  /* 0x0000001530257c23 */ /* 0x100fe200080008b8 */
[----:B------:R-:W-:Y:S01]  /*83d0*/  FMNMX R7, R39, R10, !PT ;  /* 0x0000000a27077209 */ /* 0x000fe20007800000 */
[--C-:B------:R-:W-:Y:S01]  /*83e0*/  FFMA R48, R73, UR21, -R184.reuse ;  /* 0x0000001549307c23 */ /* 0x100fe200080008b8 */
[--C-:B------:R-:W-:Y:S01]  /*83f0*/  FFMA R61, R96, UR21, -R184.reuse ;  /* 0x00000015603d7c23 */ /* 0x100fe200080008b8 */
[----:B------:R-:W1:Y:S01]  /*8400*/  MUFU.EX2 R25, R25 ;  /* 0x0000001900197308 */ /* 0x000e620000000800 */
[----:B---3--:R-:W-:Y:S01]  /*8410*/  @!P2 FMUL R29, R29, R29 ;  /* 0x0000001d1d1da220 */ /* 0x008fe20000400000 */
[----:B------:R-:W-:Y:S01]  /*8420*/  FSETP.GEU.AND P2, PT, R36, -126, PT ;  /* 0xc2fc00002400780b */ /* 0x000fe20003f4e000 */
[--C-:B------:R-:W-:Y:S01]  /*8430*/  FFMA R80, R100, UR21, -R184.reuse ;  /* 0x0000001564507c23 */ /* 0x100fe200080008b8 */
[----:B------:R-:W-:Y:S01]  /*8440*/  FMNMX R10, R42, R7, !PT ;  /* 0x000000072a0a7209 */ /* 0x000fe20007800000 */
[--C-:B------:R-:W-:Y:S01]  /*8450*/  FFMA R21, R101, UR21, -R184.reuse ;  /* 0x0000001565157c23 */ /* 0x100fe200080008b8 */
[--C-:B------:R-:W-:Y:S01]  /*8460*/  FFMA R64, R104, UR21, -R184.reuse ;  /* 0x0000001568407c23 */ /* 0x100fe200080008b8 */
[----:B------:R-:W-:Y:S01]  /*8470*/  @!P5 FMUL R33, R33, 0.5 ;  /* 0x3f0000002121d820 */ /* 0x000fe20000400000 */
[----:B------:R-:W2:Y:S01]  /*8480*/  MUFU.EX2 R24, R32 ;  /* 0x0000002000187308 */ /* 0x000ea20000000800 */
[----:B----4-:R-:W-:Y:S01]  /*8490*/  @!P3 FMUL R182, R182, R182 ;  /* 0x000000b6b6b6b220 */ /* 0x010fe20000400000 */
[----:B------:R-:W-:Y:S01]  /*84a0*/  FSETP.GEU.AND P3, PT, R40, -126, PT ;  /* 0xc2fc00002800780b */ /* 0x000fe20003f6e000 */
[--C-:B------:R-:W-:Y:S01]  /*84b0*/  FFMA R23, R105, UR21, -R184.reuse ;  /* 0x0000001569177c23 */ /* 0x100fe200080008b8 */
[----:B------:R-:W-:Y:S01]  /*84c0*/  FMNMX R7, R43, R10, !PT ;  /* 0x0000000a2b077209 */ /* 0x000fe20007800000 */
[--C-:B------:R-:W-:Y:S01]  /*84d0*/  FFMA R20, R109, UR21, -R184.reuse ;  /* 0x000000156d147c23 */ /* 0x100fe200080008b8 */
[--C-:B------:R-:W-:Y:S01]  /*84e0*/  FFMA R77, R108, UR21, -R184.reuse ;  /* 0x000000156c4d7c23 */ /* 0x100fe200080008b8 */
[----:B------:R-:W-:Y:S01]  /*84f0*/  @!P2 FMUL R36, R36, 0.5 ;  /* 0x3f0000002424a820 */ /* 0x000fe20000400000 */
[----:B------:R-:W3:Y:S01]  /*8500*/  MUFU.EX2 R183, R33 ;  /* 0x0000002100b77308 */ /* 0x000ee20000000800 */
[----:B-1----:R-:W-:Y:S01]  /*8510*/  @!P6 FMUL R25, R25, R25 ;  /* 0x000000191919e220 */ /* 0x002fe20000400000 */
[----:B------:R-:W-:Y:S01]  /*8520*/  FSETP.GEU.AND P6, PT, R12, -126, PT ;  /* 0xc2fc00000c00780b */ /* 0x000fe20003fce000 */
[--C-:B------:R-:W-:Y:S01]  /*8530*/  FFMA R69, R113, UR21, -R184.reuse ;  /* 0x0000001571457c23 */ /* 0x100fe200080008b8 */
[----:B------:R-:W-:Y:S01]  /*8540*/  FMNMX R10, R46, R7, !PT ;  /* 0x000000072e0a7209 */ /* 0x000fe20007800000 */
[--C-:B------:R-:W-:Y:S01]  /*8550*/  FFMA R73, R117, UR21, -R184.reuse ;  /* 0x0000001575497c23 */ /* 0x100fe200080008b8 */
[--C-:B------:R-:W-:Y:S01]  /*8560*/  FFMA R22, R124, UR21, -R184.reuse ;  /* 0x000000157c167c23 */ /* 0x100fe200080008b8 */
[----:B------:R-:W-:Y:S01]  /*8570*/  @!P3 FMUL R40, R40, 0.5 ;  /* 0x3f0000002828b820 */ /* 0x000fe20000400000 */
[----:B------:R1:W4:Y:S01]  /*8580*/  MUFU.EX2 R181, R36 ;  /* 0x0000002400b57308 */ /* 0x0003220000000800 */
[----:B--2---:R-:W-:Y:S01]  /*8590*/  @!P4 FMUL R24, R24, R24 ;  /* 0x000000181818c220 */ /* 0x004fe20000400000 */
[----:B------:R-:W-:Y:S01]  /*85a0*/  FSETP.GEU.AND P4, PT, R41, -126, PT ;  /* 0xc2fc00002900780b */ /* 0x000fe20003f8e000 */
[--C-:B------:R-:W-:Y:S01]  /*85b0*/  FFMA R85, R125, UR21, -R184.reuse ;  /* 0x000000157d557c23 */ /* 0x100fe200080008b8 */
[----:B------:R-:W-:Y:S01]  /*85c0*/  FMNMX R7, R47, R10, !PT ;  /* 0x0000000a2f077209 */ /* 0x000fe20007800000 */
[--C-:B------:R-:W-:Y:S01]  /*85d0*/  FFMA R93, R133, UR21, -R184.reuse ;  /* 0x00000015855d7c23 */ /* 0x100fe200080008b8 */
[--C-:B------:R-:W-:Y:S01]  /*85e0*/  FFMA R101, R140, UR21, -R184.reuse ;  /* 0x000000158c657c23 */ /* 0x100fe200080008b8 */
[----:B------:R-:W-:Y:S01]  /*85f0*/  @!P6 FMUL R12, R12, 0.5 ;  /* 0x3f0000000c0ce820 */ /* 0x000fe20000400000 */
[----:B------:R2:W5:Y:S01]  /*8600*/  MUFU.EX2 R33, R40 ;  /* 0x0000002800217308 */ /* 0x0005620000000800 */
[----:B---3--:R-:W-:Y:S01]  /*8610*/  @!P5 FMUL R183, R183, R183 ;  /* 0x000000b7b7b7d220 */ /* 0x008fe20000400000 */
[----:B------:R-:W-:Y:S01]  /*8620*/  FSETP.GEU.AND P5, PT, R44, -126, PT ;  /* 0xc2fc00002c00780b */ /* 0x000fe20003fae000 */
[--C-:B-1----:R-:W-:Y:S01]  /*8630*/  FFMA R36, R49, UR21, -R184.reuse ;  /* 0x0000001531247c23 */ /* 0x102fe200080008b8 */
[--C-:B------:R-:W-:Y:S01]  /*8640*/  FFMA R49, R72, UR21, -R184.reuse ;  /* 0x0000001548317c23 */ /* 0x100fe200080008b8 */
[----:B------:R-:W-:Y:S01]  /*8650*/  FMNMX R10, R50, R7, !PT ;  /* 0x00000007320a7209 */ /* 0x000fe20007800000 */
[--C-:B------:R-:W-:Y:S01]  /*8660*/  FFMA R72, R116, UR21, -R184.reuse ;  /* 0x0000001574487c23 */ /* 0x100fe200080008b8 */
[----:B------:R-:W-:Y:S01]  /*8670*/  @!P4 FMUL R41, R41, 0.5 ;  /* 0x3f0000002929c820 */ /* 0x000fe20000400000 */
[----:B------:R-:W1:Y:S01]  /*8680*/  MUFU.EX2 R12, R12 ;  /* 0x0000000c000c7308 */ /* 0x000e620000000800 */
[----:B----4-:R-:W-:Y:S01]  /*8690*/  @!P2 FMUL R181, R181, R181 ;  /* 0x000000b5b5b5a220 */ /* 0x010fe20000400000 */
[----:B------:R-:W-:Y:S01]  /*86a0*/  FSETP.GEU.AND P2, PT, R13, -126, PT ;  /* 0xc2fc00000d00780b */ /* 0x000fe20003f4e000 */
[--C-:B--2---:R-:W-:Y:S01]  /*86b0*/  FFMA R40, R57, UR21, -R184.reuse ;  /* 0x0000001539287c23 */ /* 0x104fe200080008b8 */
[----:B------:R-:W-:Y:S01]  /*86c0*/  FMNMX R7, R51, R10, !PT ;  /* 0x0000000a33077209 */ /* 0x000fe20007800000 */
[--C-:B------:R-:W-:Y:S01]  /*86d0*/  FFMA R57, R88, UR21, -R184.reuse ;  /* 0x0000001558397c23 */ /* 0x100fe200080008b8 */
[--C-:B------:R-:W-:Y:S01]  /*86e0*/  FFMA R100, R144, UR21, -R184.reuse ;  /* 0x0000001590647c23 */ /* 0x100fe200080008b8 */
[----:B------:R-:W-:Y:S01]  /*86f0*/  @!P5 FMUL R44, R44, 0.5 ;  /* 0x3f0000002c2cd820 */ /* 0x000fe20000400000 */
[----:B------:R2:W3:Y:S01]  /*8700*/  MUFU.EX2 R32, R41 ;  /* 0x0000002900207308 */ /* 0x0004e20000000800 */
[----:B-----5:R-:W-:Y:S01]  /*8710*/  @!P3 FMUL R33, R33, R33 ;  /* 0x000000212121b220 */ /* 0x020fe20000400000 */
[----:B------:R-:W-:Y:S01]  /*8720*/  FSETP.GEU.AND P3, PT, R36, -126, PT ;  /* 0xc2fc00002400780b */ /* 0x000fe20003f6e000 */
[--C-:B------:R-:W-:Y:S01]  /*8730*/  FFMA R109, R149, UR21, -R184.reuse ;  /* 0x00000015956d7c23 */ /* 0x100fe200080008b8 */
[----:B------:R-:W-:Y:S01]  /*8740*/  FMNMX R10, R54, R7, !PT ;  /* 0x00000007360a7209 */ /* 0x000fe20007800000 */
[----:B------:R-:W-:-:S02]  /*8750*/  FFMA R105, R145, UR21, -R184 ;  /* 0x0000001591697c23 */ /* 0x000fc400080008b8 */
[----:B------:R-:W-:Y:S01]  /*8760*/  @!P2 FMUL R13, R13, 0.5 ;  /* 0x3f0000000d0da820 */ /* 0x000fe20000400000 */
[----:B------:R4:W5:Y:S01]  /*8770*/  MUFU.EX2 R180, R44 ;  /* 0x0000002c00b47308 */ /* 0x0009620000000800 */
[----:B-1----:R-:W-:Y:S01]  /*8780*/  @!P6 FMUL R12, R12, R12 ;  /* 0x0000000c0c0ce220 */ /* 0x002fe20000400000 */
[----:B------:R-:W-:Y:S01]  /*8790*/  FSETP.GEU.AND P6, PT, R37, -126, PT ;  /* 0xc2fc00002500780b */ /* 0x000fe20003fce000 */
[--C-:B--2---:R-:W-:Y:S01]  /*87a0*/  FFMA R41, R56, UR21, -R184.reuse ;  /* 0x0000001538297c23 */ /* 0x104fe200080008b8 */
[----:B------:R-:W-:Y:S01]  /*87b0*/  FMNMX R7, R55, R10, !PT ;  /* 0x0000000a37077209 */ /* 0x000fe20007800000 */
[--C-:B------:R-:W-:Y:S01]  /*87c0*/  FFMA R56, R89, UR21, -R184.reuse ;  /* 0x0000001559387c23 */ /* 0x100fe200080008b8 */
[--C-:B------:R-:W-:Y:S01]  /*87d0*/  FFMA R89, R129, UR21, -R184.reuse ;  /* 0x0000001581597c23 */ /* 0x100fe200080008b8 */
[----:B------:R-:W-:Y:S01]  /*87e0*/  @!P3 FMUL R36, R36, 0.5 ;  /* 0x3f0000002424b820 */ /* 0x000fe20000400000 */
[----:B------:R-:W1:Y:S01]  /*87f0*/  MUFU.EX2 R13, R13 ;  /* 0x0000000d000d7308 */ /* 0x000e620000000800 */
[----:B---3--:R-:W-:Y:S01]  /*8800*/  @!P4 FMUL R32, R32, R32 ;  /* 0x000000202020c220 */ /* 0x008fe20000400000 */
[----:B------:R-:W-:Y:S01]  /*8810*/  FSETP.GEU.AND P4, PT, R52, -126, PT ;  /* 0xc2fc00003400780b */ /* 0x000fe20003f8e000 */
[--C-:B----4-:R-:W-:Y:S01]  /*8820*/  FFMA R44, R65, UR21, -R184.reuse ;  /* 0x00000015412c7c23 */ /* 0x110fe200080008b8 */
[----:B------:R-:W-:Y:S01]  /*8830*/  FMNMX R10, R58, R7, !PT ;  /* 0x000000073a0a7209 */ /* 0x000fe20007800000 */
[--C-:B------:R-:W-:Y:S01]  /*8840*/  FFMA R65, R84, UR21, -R184.reuse ;  /* 0x0000001554417c23 */ /* 0x100fe200080008b8 */
[--C-:B------:R-:W-:Y:S01]  /*8850*/  FFMA R84, R92, UR21, -R184.reuse ;  /* 0x000000155c547c23 */ /* 0x100fe200080008b8 */
[----:B------:R-:W-:Y:S01]  /*8860*/  @!P6 FMUL R37, R37, 0.5 ;  /* 0x3f0000002525e820 */ /* 0x000fe20000400000 */
[----:B------:R-:W2:Y:S01]  /*8870*/  MUFU.EX2 R36, R36 ;  /* 0x0000002400247308 */ /* 0x000ea20000000800 */
[----:B-----5:R-:W-:Y:S01]  /*8880*/  @!P5 FMUL R180, R180, R180 ;  /* 0x000000b4b4b4d220 */ /* 0x020fe20000400000 */
[----:B------:R-:W-:Y:S01]  /*8890*/  FSETP.GEU.AND P5, PT, R14, -126, PT ;  /* 0xc2fc00000e00780b */ /* 0x000fe20003fae000 */
[----:B------:R-:W-:Y:S01]  /*88a0*/  FFMA R92, R136, UR21, -R184 ;  /* 0x00000015885c7c23 */ /* 0x000fe200080008b8 */
[----:B------:R-:W-:-:S03]  /*88b0*/  FMNMX R7, R59, R10, !PT ;  /* 0x0000000a3b077209 */ /* 0x000fc60007800000 */
[----:B------:R-:W-:Y:S01]  /*88c0*/  @!P4 FMUL R52, R52, 0.5 ;  /* 0x3f0000003434c820 */ /* 0x000fe20000400000 */
[----:B------:R-:W3:Y:S01]  /*88d0*/  MUFU.EX2 R37, R37 ;  /* 0x0000002500257308 */ /* 0x000ee20000000800 */
[----:B-1----:R-:W-:Y:S01]  /*88e0*/  @!P2 FMUL R13, R13, R13 ;  /* 0x0000000d0d0da220 */ /* 0x002fe20000400000 */
[----:B------:R-:W-:Y:S02]  /*88f0*/  FSETP.GEU.AND P2, PT, R41, -126, PT ;  /* 0xc2fc00002900780b */ /* 0x000fe40003f4e000 */
[----:B------:R-:W-:-:S03]  /*8900*/  FMNMX R10, R62, R7, !PT ;  /* 0x000000073e0a7209 */ /* 0x000fc60007800000 */
[----:B------:R-:W-:Y:S01]  /*8910*/  @!P5 FMUL R14, R14, 0.5 ;  /* 0x3f0000000e0ed820 */ /* 0x000fe20000400000 */
[----:B------:R1:W4:Y:S01]  /*8920*/  MUFU.EX2 R179, R52 ;  /* 0x0000003400b37308 */ /* 0x0003220000000800 */
[----:B--2---:R-:W-:Y:S01]  /*8930*/  @!P3 FMUL R36, R36, R36 ;  /* 0x000000242424b220 */ /* 0x004fe20000400000 */
[----:B------:R-:W-:Y:S02]  /*8940*/  FSETP.GEU.AND P3, PT, R60, -126, PT ;  /* 0xc2fc00003c00780b */ /* 0x000fe40003f6e000 */
[----:B------:R-:W-:-:S03]  /*8950*/  FMNMX R7, R63, R10, !PT ;  /* 0x0000000a3f077209 */ /* 0x000fc60007800000 */
[----:B------:R-:W-:Y:S01]  /*8960*/  @!P2 FMUL R41, R41, 0.5 ;  /* 0x3f0000002929a820 */ /* 0x000fe20000400000 */
[----:B------:R-:W2:Y:S01]  /*8970*/  MUFU.EX2 R14, R14 ;  /* 0x0000000e000e7308 */ /* 0x000ea20000000800 */
[----:B---3--:R-:W-:Y:S01]  /*8980*/  @!P6 FMUL R37, R37, R37 ;  /* 0x000000252525e220 */ /* 0x008fe20000400000 */
[----:B------:R-:W-:Y:S01]  /*8990*/  FSETP.GEU.AND P6, PT, R40, -126, PT ;  /* 0xc2fc00002800780b */ /* 0x000fe20003fce000 */
[--C-:B-1----:R-:W-:Y:S01]  /*89a0*/  FFMA R52, R81, UR21, -R184.reuse ;  /* 0x0000001551347c23 */ /* 0x102fe200080008b8 */
[----:B------:R-:W-:Y:S01]  /*89b0*/  FMNMX R10, R66, R7, !PT ;  /* 0x00000007420a7209 */ /* 0x000fe20007800000 */
[----:B------:R-:W-:Y:S02]  /*89c0*/  FFMA R81, R121, UR21, -R184 ;  /* 0x0000001579517c23 */ /* 0x000fe400080008b8 */
[----:B------:R-:W-:Y:S01]  /*89d0*/  @!P3 FMUL R60, R60, 0.5 ;  /* 0x3f0000003c3cb820 */ /* 0x000fe20000400000 */
[----:B------:R-:W1:Y:S01]  /*89e0*/  MUFU.EX2 R41, R41 ;  /* 0x0000002900297308 */ /* 0x000e620000000800 */
[----:B----4-:R-:W-:Y:S01]  /*89f0*/  @!P4 FMUL R179, R179, R179 ;  /* 0x000000b3b3b3c220 */ /* 0x010fe20000400000 */
[----:B------:R-:W-:-:S02]  /*8a00*/  FSETP.GEU.AND P4, PT, R15, -126, PT ;  /* 0xc2fc00000f00780b */ /* 0x000fc40003f8e000 */
        /* <DEDUP_REMOVED lines=8> */
[----:B-1----:R-:W-:Y:S01]  /*8a90*/  @!P2 FMUL R41, R41, R41 ;  /* 0x000000292929a220 */ /* 0x002fe20000400000 */
[----:B------:R-:W-:Y:S01]  /*8aa0*/  FSETP.GEU.AND P2, PT, R44, -126, PT ;  /* 0xc2fc00002c00780b */ /* 0x000fe20003f4e000 */
[--C-:B---3--:R-:W-:Y:S01]  /*8ab0*/  FFMA R60, R97, UR21, -R184.reuse ;  /* 0x00000015613c7c23 */ /* 0x108fe200080008b8 */
        /* <DEDUP_REMOVED lines=8> */
[----:B------:R-:W3:Y:S01]  /*8b40*/  MUFU.EX2 R45, R45 ;  /* 0x0000002d002d7308 */ /* 0x000ee20000000800 */
[----:B--2---:R-:W-:Y:S01]  /*8b50*/  @!P6 FMUL R40, R40, R40 ;  /* 0x000000282828e220 */ /* 0x004fe20000400000 */
[----:B------:R-:W-:Y:S02]  /*8b60*/  FSETP.GEU.AND P6, PT, R68, -126, PT ;  /* 0xc2fc00004400780b */ /* 0x000fe40003fce000 */
[----:B------:R-:W-:-:S03]  /*8b70*/  FMNMX R7, R75, R10, !PT ;  /* 0x0000000a4b077209 */ /* 0x000fc60007800000 */
[----:B------:R-:W-:Y:S01]  /*8b80*/  @!P3 FMUL R16, R16, 0.5 ;  /* 0x3f0000001010b820 */ /* 0x000fe20000400000 */
[----:B------:R-:W2:Y:S01]  /*8b90*/  MUFU.EX2 R44, R44 ;  /* 0x0000002c002c7308 */ /* 0x000ea20000000800 */
[----:B-1----:R-:W-:Y:S01]  /*8ba0*/  @!P4 FMUL R15, R15, R15 ;  /* 0x0000000f0f0fc220 */ /* 0x002fe20000400000 */
[----:B------:R-:W-:Y:S02]  /*8bb0*/  FSETP.GEU.AND P4, PT, R49, -126, PT ;  /* 0xc2fc00003100780b */ /* 0x000fe40003f8e000 */
[----:B------:R-:W-:-:S03]  /*8bc0*/  FMNMX R10, R78, R7, !PT ;  /* 0x000000074e0a7209 */ /* 0x000fc60007800000 */
[----:B------:R-:W-:Y:S01]  /*8bd0*/  @!P6 FMUL R68, R68, 0.5 ;  /* 0x3f0000004444e820 */ /* 0x000fe20000400000 */
[----:B------:R-:W1:Y:S01]  /*8be0*/  MUFU.EX2 R16, R16 ;  /* 0x0000001000107308 */ /* 0x000e620000000800 */
[----:B---3--:R-:W-:Y:S01]  /*8bf0*/  @!P5 FMUL R45, R45, R45 ;  /* 0x0000002d2d2dd220 */ /* 0x008fe20000400000 */
        /* <DEDUP_REMOVED lines=11> */
[----:B---3--:R-:W-:Y:S01]  /*8cb0*/  FFMA R68, R120, UR21, -R184 ;  /* 0x0000001578447c23 */ /* 0x008fe200080008b8 */
[----:B------:R-:W-:-:S03]  /*8cc0*/  FMNMX R7, R83, R10, !PT ;  /* 0x0000000a53077209 */ /* 0x000fc60007800000 */
[----:B------:R-:W-:Y:S01]  /*8cd0*/  @!P2 FMUL R76, R76, 0.5 ;  /* 0x3f0000004c4ca820 */ /* 0x000fe20000400000 */
[----:B------:R-:W1:Y:S01]  /*8ce0*/  MUFU.EX2 R48, R48 ;  /* 0x0000003000307308 */ /* 0x000e620000000800 */
[----:B----4-:R-:W-:Y:S01]  /*8cf0*/  @!P6 FMUL R177, R177, R177 ;  /* 0x000000b1b1b1e220 */ /* 0x010fe20000400000 */
        /* <DEDUP_REMOVED lines=79> */
[----:B------:R-:W-:Y:S01]  /*91f0*/  FMNMX R10, R118, R7, !PT ;  /* 0x00000007760a7209 */ /* 0x000fe20007800000 */
[----:B--2---:R-:W-:Y:S01]  /*9200*/  @!P4 FMUL R21, R21, R21 ;  /* 0x000000151515c220 */ /* 0x004fe20000400000 */
[----:B------:R-:W-:Y:S01]  /*9210*/  FSETP.GEU.AND P4, PT, R76, -126, PT ;  /* 0xc2fc00004c00780b */ /* 0x000fe20003f8e000 */
[----:B------:R-:W2:Y:S01]  /*9220*/  MUFU.EX2 R23, R23 ;  /* 0x0000001700177308 */ /* 0x000ea20000000800 */
[----:B------:R-:W-:-:S03]  /*9230*/  FMNMX R7, R119, R10, !PT ;  /* 0x0000000a77077209 */ /* 0x000fc60007800000 */
[----:B------:R-:W-:Y:S01]  /*9240*/  @!P6 FMUL R77, R77, 0.5 ;  /* 0x3f0000004d4de820 */ /* 0x000fe20000400000 */
[----:B------:R-:W-:Y:S01]  /*9250*/  FMNMX R10, R122, R7, !PT ;  /* 0x000000077a0a7209 */ /* 0x000fe20007800000 */
[----:B-1----:R-:W-:Y:S01]  /*9260*/  @!P5 FMUL R64, R64, R64 ;  /* 0x000000404040d220 */ /* 0x002fe20000400000 */
[----:B------:R-:W-:Y:S01]  /*9270*/  FSETP.GEU.AND P5, PT, R69, -126, PT ;  /* 0xc2fc00004500780b */ /* 0x000fe20003fae000 */
[----:B------:R-:W1:Y:S01]  /*9280*/  MUFU.EX2 R20, R20 ;  /* 0x0000001400147308 */ /* 0x000e620000000800 */
[----:B------:R-:W-:-:S03]  /*9290*/  FMNMX R7, R123, R10, !PT ;  /* 0x0000000a7b077209 */ /* 0x000fc60007800000 */
[----:B------:R-:W-:Y:S01]  /*92a0*/  @!P4 FMUL R76, R76, 0.5 ;  /* 0x3f0000004c4cc820 */ /* 0x000fe20000400000 */
[----:B------:R-:W-:-:S03]  /*92b0*/  FMNMX R10, R126, R7, !PT ;  /* 0x000000077e0a7209 */ /* 0x000fc60007800000 */
[----:B------:R-:W3:Y:S01]  /*92c0*/  MUFU.EX2 R77, R77 ;  /* 0x0000004d004d7308 */ /* 0x000ee20000000800 */
[----:B--2---:R-:W-:Y:S01]  /*92d0*/  @!P2 FMUL R23, R23, R23 ;  /* 0x000000171717a220 */ /* 0x004fe20000400000 */
[----:B------:R-:W-:Y:S02]  /*92e0*/  FSETP.GEU.AND P2, PT, R72, -126, PT ;  /* 0xc2fc00004800780b */ /* 0x000fe40003f4e000 */
[----:B------:R-:W-:Y:S01]  /*92f0*/  @!P5 FMUL R69, R69, 0.5 ;  /* 0x3f0000004545d820 */ /* 0x000fe20000400000 */
[----:B------:R-:W-:-:S03]  /*9300*/  FMNMX R7, R127, R10, !PT ;  /* 0x0000000a7f077209 */ /* 0x000fc60007800000 */
[----:B------:R-:W2:Y:S01]  /*9310*/  MUFU.EX2 R76, R76 ;  /* 0x0000004c004c7308 */ /* 0x000ea20000000800 */
[----:B-1----:R-:W-:Y:S01]  /*9320*/  @!P3 FMUL R20, R20, R20 ;  /* 0x000000141414b220 */ /* 0x002fe20000400000 */
[----:B------:R-:W-:Y:S02]  /*9330*/  FSETP.GEU.AND P3, PT, R68, -126, PT ;  /* 0xc2fc00004400780b */ /* 0x000fe40003f6e000 */
[----:B------:R-:W-:-:S03]  /*9340*/  FMNMX R10, R130, R7, !PT ;  /* 0x00000007820a7209 */ /* 0x000fc60007800000 */
[----:B------:R-:W-:Y:S01]  /*9350*/  @!P2 FMUL R72, R72, 0.5 ;  /* 0x3f0000004848a820 */ /* 0x000fe20000400000 */
[----:B------:R-:W1:Y:S01]  /*9360*/  MUFU.EX2 R69, R69 ;  /* 0x0000004500457308 */ /* 0x000e620000000800 */
[----:B------:R-:W-:Y:S01]  /*9370*/  FMNMX R7, R131, R10, !PT ;  /* 0x0000000a83077209 */ /* 0x000fe20007800000 */
[----:B---3--:R-:W-:Y:S01]  /*9380*/  @!P6 FMUL R77, R77, R77 ;  /* 0x0000004d4d4de220 */ /* 0x008fe20000400000 */
[----:B------:R-:W-:Y:S02]  /*9390*/  FSETP.GEU.AND P6, PT, R73, -126, PT ;  /* 0xc2fc00004900780b */ /* 0x000fe40003fce000 */
[----:B------:R-:W-:Y:S02]  /*93a0*/  FMNMX R10, R134, R7, !PT ;  /* 0x00000007860a7209 */ /* 0x000fe40007800000 */
[----:B------:R-:W-:Y:S01]  /*93b0*/  @!P3 FMUL R68, R68, 0.5 ;  /* 0x3f0000004444b820 */ /* 0x000fe20000400000 */
[----:B------:R-:W3:Y:S01]  /*93c0*/  MUFU.EX2 R72, R72 ;  /* 0x0000004800487308 */ /* 0x000ee20000000800 */
[----:B------:R-:W-:Y:S01]  /*93d0*/  FMNMX R7, R135, R10, !PT ;  /* 0x0000000a87077209 */ /* 0x000fe20007800000 */
[----:B--2---:R-:W-:Y:S01]  /*93e0*/  @!P4 FMUL R76, R76, R76 ;  /* 0x0000004c4c4cc220 */ /* 0x004fe20000400000 */
[----:B------:R-:W-:-:S02]  /*93f0*/  FSETP.GEU.AND P4, PT, R81, -126, PT ;  /* 0xc2fc00005100780b */ /* 0x000fc40003f8e000 */
[----:B------:R-:W-:Y:S01]  /*9400*/  FMNMX R10, R138, R7, !PT ;  /* 0x000000078a0a7209 */ /* 0x000fe20007800000 */
[----:B------:R-:W-:Y:S02]  /*9410*/  FADD R140, R37, R76 ;  /* 0x0000004c258c7221 */ /* 0x000fe40000000000 */
[----:B------:R-:W2:Y:S01]  /*9420*/  MUFU.EX2 R68, R68 ;  /* 0x0000004400447308 */ /* 0x000ea20000000800 */
[----:B-1----:R-:W-:Y:S01]  /*9430*/  @!P5 FMUL R69, R69, R69 ;  /* 0x000000454545d220 */ /* 0x002fe20000400000 */
[----:B------:R-:W-:Y:S01]  /*9440*/  FSETP.GEU.AND P5, PT, R22, -126, PT ;  /* 0xc2fc00001600780b */ /* 0x000fe20003fae000 */
[----:B------:R-:W-:Y:S01]  /*9450*/  @!P6 FMUL R73, R73, 0.5 ;  /* 0x3f0000004949e820 */ /* 0x000fe20000400000 */
[----:B------:R-:W-:Y:S02]  /*9460*/  FMNMX R7, R139, R10, !PT ;  /* 0x0000000a8b077209 */ /* 0x000fe40007800000 */
[----:B------:R-:W-:Y:S02]  /*9470*/  F2FP.F16.F32.PACK_AB R76, R69, R76 ;  /* 0x0000004c454c723e */ /* 0x000fe400000000ff */
[----:B------:R-:W-:Y:S01]  /*9480*/  FMNMX R10, R142, R7, !PT ;  /* 0x000000078e0a7209 */ /* 0x000fe20007800000 */
[----:B------:R-:W1:Y:S01]  /*9490*/  MUFU.EX2 R73, R73 ;  /* 0x0000004900497308 */ /* 0x000e620000000800 */
[----:B------:R-:W-:Y:S01]  /*94a0*/  @!P4 FMUL R81, R81, 0.5 ;  /* 0x3f0000005151c820 */ /* 0x000fe20000400000 */
[----:B---3--:R-:W-:Y:S01]  /*94b0*/  @!P2 FMUL R72, R72, R72 ;  /* 0x000000484848a220 */ /* 0x008fe20000400000 */
[----:B------:R-:W-:-:S02]  /*94c0*/  FMNMX R7, R143, R10, !PT ;  /* 0x0000000a8f077209 */ /* 0x000fc40007800000 */
[----:B------:R-:W-:Y:S01]  /*94d0*/  FSETP.GEU.AND P2, PT, R85, -126, PT ;  /* 0xc2fc00005500780b */ /* 0x000fe20003f4e000 */
[----:B------:R-:W-:Y:S01]  /*94e0*/  @!P5 FMUL R22, R22, 0.5 ;  /* 0x3f0000001616d820 */ /* 0x000fe20000400000 */
[----:B------:R-:W-:Y:S01]  /*94f0*/  FMNMX R10, R146, R7, !PT ;  /* 0x00000007920a7209 */ /* 0x000fe20007800000 */
[----:B------:R-:W3:Y:S01]  /*9500*/  MUFU.EX2 R81, R81 ;  /* 0x0000005100517308 */ /* 0x000ee20000000800 */
[----:B--2---:R-:W-:Y:S01]  /*9510*/  @!P3 FMUL R68, R68, R68 ;  /* 0x000000444444b220 */ /* 0x004fe20000400000 */
[----:B------:R-:W-:Y:S01]  /*9520*/  FSETP.GEU.AND P3, PT, R89, -126, PT ;  /* 0xc2fc00005900780b */ /* 0x000fe20003f6e000 */
[----:B------:R-:W-:Y:S01]  /*9530*/  FADD R144, R179, R72 ;  /* 0x00000048b3907221 */ /* 0x000fe20000000000 */
[----:B------:R-:W-:Y:S01]  /*9540*/  FMNMX R7, R147, R10, !PT ;  /* 0x0000000a93077209 */ /* 0x000fe20007800000 */
[----:B------:R-:W-:-:S03]  /*9550*/  FFMA R10, R128, UR21, -R184 ;  /* 0x00000015800a7c23 */ /* 0x000fc600080008b8 */
[----:B------:R-:W2:Y:S01]  /*9560*/  MUFU.EX2 R22, R22 ;  /* 0x0000001600167308 */ /* 0x000ea20000000800 */
[----:B------:R-:W-:Y:S01]  /*9570*/  FMNMX R88, R150, R7, !PT ;  /* 0x0000000796587209 */ /* 0x000fe20007800000 */
[----:B-1----:R-:W-:Y:S01]  /*9580*/  @!P6 FMUL R73, R73, R73 ;  /* 0x000000494949e220 */ /* 0x002fe20000400000 */
[----:B------:R-:W-:Y:S01]  /*9590*/  FSETP.GEU.AND P6, PT, R10, -126, PT ;  /* 0xc2fc00000a00780b */ /* 0x000fe20003fce000 */
[----:B------:R-:W-:Y:S01]  /*95a0*/  @!P2 FMUL R85, R85, 0.5 ;  /* 0x3f0000005555a820 */ /* 0x000fe20000400000 */
[----:B------:R-:W-:Y:S01]  /*95b0*/  FMNMX R7, R151, R88, !PT ;  /* 0x0000005897077209 */ /* 0x000fe20007800000 */
[----:B------:R-:W-:Y:S01]  /*95c0*/  FFMA R88, R132, UR21, -R184 ;  /* 0x0000001584587c23 */ /* 0x000fe200080008b8 */
[----:B------:R-:W-:Y:S01]  /*95d0*/  @!P3 FMUL R89, R89, 0.5 ;  /* 0x3f0000005959b820 */ /* 0x000fe20000400000 */
[----:B---3--:R-:W-:Y:S02]  /*95e0*/  @!P4 FMUL R81, R81, R81 ;  /* 0x000000515151c220 */ /* 0x008fe40000400000 */
[----:B------:R-:W1:Y:S01]  /*95f0*/  SHFL.BFLY PT, R96, R7, 0x1, 0x1f ;  /* 0x0c201f0007607f89 */ /* 0x000e6200000e0000 */
[----:B------:R-:W-:Y:S01]  /*9600*/  FSETP.GEU.AND P4, PT, R88, -126, PT ;  /* 0xc2fc00005800780b */ /* 0x000fe20003f8e000 */
[----:B------:R-:W3:Y:S04]  /*9610*/  MUFU.EX2 R85, R85 ;  /* 0x0000005500557308 */ /* 0x000ee80000000800 */
[----:B------:R-:W-:Y:S01]  /*9620*/  @!P6 FMUL R10, R10, 0.5 ;  /* 0x3f0000000a0ae820 */ /* 0x000fe20000400000 */
[----:B--2---:R-:W-:Y:S01]  /*9630*/  @!P5 FMUL R22, R22, R22 ;  /* 0x000000161616d220 */ /* 0x004fe20000400000 */
[----:B------:R-:W-:-:S02]  /*9640*/  FSETP.GEU.AND P5, PT, R93, -126, PT ;  /* 0xc2fc00005d00780b */ /* 0x000fc40003fae000 */
[----:B------:R-:W2:Y:S04]  /*9650*/  MUFU.EX2 R89, R89 ;  /* 0x0000005900597308 */ /* 0x000ea80000000800 */
[----:B------:R-:W-:-:S04]  /*9660*/  @!P4 FMUL R88, R88, 0.5 ;  /* 0x3f0000005858c820 */ /* 0x000fc80000400000 */
[----:B------:R-:W4:Y:S01]  /*9670*/  MUFU.EX2 R10, R10 ;  /* 0x0000000a000a7308 */ /* 0x000f220000000800 */
[----:B---3--:R-:W-:Y:S01]  /*9680*/  @!P2 FMUL R85, R85, R85 ;  /* 0x000000555555a220 */ /* 0x008fe20000400000 */
[----:B------:R-:W-:Y:S01]  /*9690*/  FSETP.GEU.AND P2, PT, R92, -126, PT ;  /* 0xc2fc00005c00780b */ /* 0x000fe20003f4e000 */
[----:B------:R-:W-:Y:S01]  /*96a0*/  @!P5 FMUL R93, R93, 0.5 ;  /* 0x3f0000005d5dd820 */ /* 0x000fe20000400000 */
[----:B-1----:R-:W-:Y:S01]  /*96b0*/  FMNMX R7, R7, R96, !PT ;  /* 0x0000006007077209 */ /* 0x002fe20007800000 */
[----:B------:R-:W-:-:S03]  /*96c0*/  FFMA R96, R141, UR21, -R184 ;  /* 0x000000158d607c23 */ /* 0x000fc600080008b8 */
[----:B------:R-:W1:Y:S01]  /*96d0*/  MUFU.EX2 R88, R88 ;  /* 0x0000005800587308 */ /* 0x000e620000000800 */
[----:B--2---:R-:W-:Y:S01]  /*96e0*/  @!P3 FMUL R89, R89, R89 ;  /* 0x000000595959b220 */ /* 0x004fe20000400000 */
[----:B------:R-:W-:Y:S01]  /*96f0*/  FSETP.GEU.AND P3, PT, R101, -126, PT ;  /* 0xc2fc00006500780b */ /* 0x000fe20003f6e000 */
[----:B------:R-:W2:Y:S01]  /*9700*/  SHFL.BFLY PT, R104, R7, 0x2, 0x1f ;  /* 0x0c401f0007687f89 */ /* 0x000ea200000e0000 */
[----:B------:R-:W-:-:S03]  /*9710*/  FADD R141, R181, R80 ;  /* 0x00000050b58d7221 */ /* 0x000fc60000000000 */
[----:B------:R-:W-:Y:S01]  /*9720*/  @!P2 FMUL R92, R92, 0.5 ;  /* 0x3f0000005c5ca820 */ /* 0x000fe20000400000 */
[----:B------:R-:W3:Y:S01]  /*9730*/  MUFU.EX2 R93, R93 ;  /* 0x0000005d005d7308 */ /* 0x000ee20000000800 */
[----:B----4-:R-:W-:Y:S01]  /*9740*/  @!P6 FMUL R10, R10, R10 ;  /* 0x0000000a0a0ae220 */ /* 0x010fe20000400000 */
[----:B------:R-:W-:-:S05]  /*9750*/  FSETP.GEU.AND P6, PT, R97, -126, PT ;  /* 0xc2fc00006100780b */ /* 0x000fca0003fce000 */
[----:B------:R-:W-:Y:S01]  /*9760*/  @!P3 FMUL R101, R101, 0.5 ;  /* 0x3f0000006565b820 */ /* 0x000fe20000400000 */
[----:B------:R-:W4:Y:S01]  /*9770*/  MUFU.EX2 R92, R92 ;  /* 0x0000005c005c7308 */ /* 0x000f220000000800 */
[----:B-1----:R-:W-:Y:S01]  /*9780*/  @!P4 FMUL R88, R88, R88 ;  /* 0x000000585858c220 */ /* 0x002fe20000400000 */
[----:B------:R-:W-:-:S05]  /*9790*/  FSETP.GEU.AND P4, PT, R96, -126, PT ;  /* 0xc2fc00006000780b */ /* 0x000fca0003f8e000 */
[----:B------:R-:W-:Y:S01]  /*97a0*/  @!P6 FMUL R97, R97, 0.5 ;  /* 0x3f0000006161e820 */ /* 0x000fe20000400000 */
[----:B------:R-:W1:Y:S01]  /*97b0*/  MUFU.EX2 R101, R101 ;  /* 0x0000006500657308 */ /* 0x000e620000000800 */
[----:B---3--:R-:W-:Y:S01]  /*97c0*/  @!P5 FMUL R93, R93, R93 ;  /* 0x0000005d5d5dd220 */ /* 0x008fe20000400000 */
[----:B------:R-:W-:Y:S02]  /*97d0*/  FSETP.GEU.AND P5, PT, R100, -126, PT ;  /* 0xc2fc00006400780b */ /* 0x000fe40003fae000 */
[----:B--2---:R-:W-:Y:S01]  /*97e0*/  FMNMX R7, R7, R104, !PT ;  /* 0x0000006807077209 */ /* 0x004fe20007800000 */
[----:B------:R-:W-:Y:S02]  /*97f0*/  FFMA R104, R148, UR21, -R184 ;  /* 0x0000001594687c23 */ /* 0x000fe400080008b8 */
[----:B------:R-:W-:Y:S01]  /*9800*/  @!P4 FMUL R96, R96, 0.5 ;  /* 0x3f0000006060c820 */ /* 0x000fe20000400000 */
[----:B------:R-:W2:Y:S01]  /*9810*/  MUFU.EX2 R97, R97 ;  /* 0x0000006100617308 */ /* 0x000ea20000000800 */
[----:B----4-:R-:W-:Y:S01]  /*9820*/  @!P2 FMUL R92, R92, R92 ;  /* 0x0000005c5c5ca220 */ /* 0x010fe20000400000 */
[----:B------:R-:W-:-:S04]  /*9830*/  FSETP.NEU.AND P2, PT, R7, -INF , PT ;  /* 0xff8000000700780b */ /* 0x000fc80003f4d000 */
[----:B------:R-:W-:Y:S01]  /*9840*/  FSEL R136, R7, RZ, P2 ;  /* 0x000000ff07887208 */ /* 0x000fe20001000000 */
[----:B------:R-:W-:Y:S01]  /*9850*/  @!P5 FMUL R100, R100, 0.5 ;  /* 0x3f0000006464d820 */ /* 0x000fe20000400000 */
[----:B------:R-:W3:Y:S01]  /*9860*/  MUFU.EX2 R96, R96 ;  /* 0x0000006000607308 */ /* 0x000ee20000000800 */
[----:B-1----:R-:W-:Y:S01]  /*9870*/  @!P3 FMUL R101, R101, R101 ;  /* 0x000000656565b220 */ /* 0x002fe20000400000 */
[----:B------:R-:W-:Y:S01]  /*9880*/  FSETP.GEU.AND P3, PT, R109, -126, PT ;  /* 0xc2fc00006d00780b */ /* 0x000fe20003f6e000 */
[----:B------:R-:W-:Y:S01]  /*9890*/  FMUL R132, R136, UR21 ;  /* 0x0000001588847c20 */ /* 0x000fe20008400000 */
[----:B------:R-:W-:Y:S01]  /*98a0*/  FSETP.GEU.AND P2, PT, R104, -126, PT ;  /* 0xc2fc00006800780b */ /* 0x000fe20003f4e000 */
[----:B------:R-:W-:Y:S02]  /*98b0*/  FADD R136, -R136, R9 ;  /* 0x0000000988887221 */ /* 0x000fe40000000100 */
[--C-:B------:R-:W-:Y:S01]  /*98c0*/  FFMA R26, R26, UR21, -R132.reuse ;  /* 0x000000151a1a7c23 */ /* 0x100fe20008000884 */
[----:B------:R-:W1:Y:S01]  /*98d0*/  MUFU.EX2 R100, R100 ;  /* 0x0000006400647308 */ /* 0x000e620000000800 */
[----:B--2---:R-:W-:Y:S01]  /*98e0*/  @!P6 FMUL R97, R97, R97 ;  /* 0x000000616161e220 */ /* 0x004fe20000400000 */
[----:B------:R-:W-:Y:S01]  /*98f0*/  FSETP.GEU.AND P6, PT, R105, -126, PT ;  /* 0xc2fc00006900780b */ /* 0x000fe20003fce000 */
[--C-:B------:R-:W-:Y:S01]  /*9900*/  FFMA R27, R27, UR21, -R132.reuse ;  /* 0x000000151b1b7c23 */ /* 0x100fe20008000884 */
[--C-:B------:R-:W-:Y:S01]  /*9910*/  FFMA R117, R34, UR21, -R132.reuse ;  /* 0x0000001522757c23 */ /* 0x100fe20008000884 */
[--C-:B------:R-:W-:Y:S01]  /*9920*/  FFMA R30, R30, UR21, -R132.reuse ;  /* 0x000000151e1e7c23 */ /* 0x100fe20008000884 */
[--C-:B------:R-:W-:Y:S01]  /*9930*/  FFMA R35, R35, UR21, -R132.reuse ;  /* 0x0000001523237c23 */ /* 0x100fe20008000884 */
[----:B------:R-:W-:Y:S01]  /*9940*/  @!P3 FMUL R109, R109, 0.5 ;  /* 0x3f0000006d6db820 */ /* 0x000fe20000400000 */
[--C-:B------:R-:W-:Y:S01]  /*9950*/  FFMA R34, R38, UR21, -R132.reuse ;  /* 0x0000001526227c23 */ /* 0x100fe20008000884 */
[----:B---3--:R-:W-:Y:S01]  /*9960*/  @!P4 FMUL R96, R96, R96 ;  /* 0x000000606060c220 */ /* 0x008fe20000400000 */
[----:B------:R-:W-:Y:S01]  /*9970*/  FSETP.GEU.AND P4, PT, R26, -126, PT ;  /* 0xc2fc00001a00780b */ /* 0x000fe20003f8e000 */
[--C-:B------:R-:W-:Y:S01]  /*9980*/  FFMA R43, R43, UR21, -R132.reuse ;  /* 0x000000152b2b7c23 */ /* 0x100fe20008000884 */
[--C-:B------:R-:W-:Y:S01]  /*9990*/  FFMA R39, R39, UR21, -R132.reuse ;  /* 0x0000001527277c23 */ /* 0x100fe20008000884 */
[----:B------:R-:W2:Y:S01]  /*99a0*/  MUFU.EX2 R109, R109 ;  /* 0x0000006d006d7308 */ /* 0x000ea20000000800 */
[----:B------:R-:W-:Y:S01]  /*99b0*/  @!P2 FMUL R104, R104, 0.5 ;  /* 0x3f0000006868a820 */ /* 0x000fe20000400000 */
[----:B------:R-:W-:Y:S01]  /*99c0*/  @!P6 FMUL R105, R105, 0.5 ;  /* 0x3f0000006969e820 */ /* 0x000fe20000400000 */
[--C-:B------:R-:W-:Y:S01]  /*99d0*/  FFMA R47, R47, UR21, -R132.reuse ;  /* 0x000000152f2f7c23 */ /* 0x100fe20008000884 */
[----:B-1----:R-:W-:Y:S01]  /*99e0*/  @!P5 FMUL R100, R100, R100 ;  /* 0x000000646464d220 */ /* 0x002fe20000400000 */
[----:B------:R-:W-:Y:S01]  /*99f0*/  FSETP.GEU.AND P5, PT, R27, -126, PT ;  /* 0xc2fc00001b00780b */ /* 0x000fe20003fae000 */
[--C-:B------:R-:W-:Y:S01]  /*9a00*/  FFMA R31, R31, UR21, -R132.reuse ;  /* 0x000000151f1f7c23 */ /* 0x100fe20008000884 */
[--C-:B------:R-:W-:Y:S01]  /*9a10*/  FFMA R38, R50, UR21, -R132.reuse ;  /* 0x0000001532267c23 */ /* 0x100fe20008000884 */
[----:B------:R-:W1:Y:S01]  /*9a20*/  MUFU.EX2 R105, R105 ;  /* 0x0000006900697308 */ /* 0x000e620000000800 */
[--C-:B------:R-:W-:Y:S01]  /*9a30*/  FFMA R55, R55, UR21, -R132.reuse ;  /* 0x0000001537377c23 */ /* 0x100fe20008000884 */
[----:B------:R-:W-:Y:S01]  /*9a40*/  @!P4 FMUL R26, R26, 0.5 ;  /* 0x3f0000001a1ac820 */ /* 0x000fe20000400000 */
[--C-:B------:R-:W-:Y:S01]  /*9a50*/  FFMA R113, R58, UR21, -R132.reuse ;  /* 0x000000153a717c23 */ /* 0x100fe20008000884 */
[--C-:B------:R-:W-:Y:S01]  /*9a60*/  FFMA R63, R63, UR21, -R132.reuse ;  /* 0x000000153f3f7c23 */ /* 0x100fe20008000884 */
[--C-:B------:R-:W-:Y:S01]  /*9a70*/  FFMA R59, R59, UR21, -R132.reuse ;  /* 0x000000153b3b7c23 */ /* 0x100fe20008000884 */
[--C-:B------:R-:W-:Y:S01]  /*9a80*/  FFMA R67, R67, UR21, -R132.reuse ;  /* 0x0000001543437c23 */ /* 0x100fe20008000884 */
[--C-:B------:R-:W-:Y:S01]  /*9a90*/  FFMA R51, R51, UR21, -R132.reuse ;  /* 0x0000001533337c23 */ /* 0x100fe20008000884 */
[----:B------:R-:W3:Y:S01]  /*9aa0*/  MUFU.EX2 R26, R26 ;  /* 0x0000001a001a7308 */ /* 0x000ee20000000800 */
[----:B--2---:R-:W-:Y:S01]  /*9ab0*/  @!P3 FMUL R109, R109, R109 ;  /* 0x0000006d6d6db220 */ /* 0x004fe20000400000 */
[----:B------:R-:W-:Y:S01]  /*9ac0*/  @!P5 FMUL R27, R27, 0.5 ;  /* 0x3f0000001b1bd820 */ /* 0x000fe20000400000 */
[----:B------:R-:W-:Y:S01]  /*9ad0*/  FSETP.GEU.AND P3, PT, R117, -126, PT ;  /* 0xc2fc00007500780b */ /* 0x000fe20003f6e000 */
[--C-:B------:R-:W-:Y:S01]  /*9ae0*/  FFMA R50, R74, UR21, -R132.reuse ;  /* 0x000000154a327c23 */ /* 0x100fe20008000884 */
[--C-:B------:R-:W-:Y:S01]  /*9af0*/  FFMA R75, R75, UR21, -R132.reuse ;  /* 0x000000154b4b7c23 */ /* 0x100fe20008000884 */
[--C-:B------:R-:W-:Y:S01]  /*9b00*/  FFMA R83, R83, UR21, -R132.reuse ;  /* 0x0000001553537c23 */ /* 0x100fe20008000884 */
[--C-:B------:R-:W-:Y:S01]  /*9b10*/  FFMA R71, R71, UR21, -R132.reuse ;  /* 0x0000001547477c23 */ /* 0x100fe20008000884 */
[----:B------:R-:W2:Y:S01]  /*9b20*/  MUFU.EX2 R27, R27 ;  /* 0x0000001b001b7308 */ /* 0x000ea20000000800 */
[----:B-1----:R-:W-:Y:S01]  /*9b30*/  @!P6 FMUL R105, R105, R105 ;  /* 0x000000696969e220 */ /* 0x002fe20000400000 */
[----:B------:R-:W-:Y:S01]  /*9b40*/  FSETP.GEU.AND P6, PT, R30, -126, PT ;  /* 0xc2fc00001e00780b */ /* 0x000fe20003fce000 */
[--C-:B------:R-:W-:Y:S01]  /*9b50*/  FFMA R74, R126, UR21, -R132.reuse ;  /* 0x000000157e4a7c23 */ /* 0x100fe20008000884 */
[--C-:B------:R-:W-:Y:S01]  /*9b60*/  FFMA R127, R127, UR21, -R132.reuse ;  /* 0x000000157f7f7c23 */ /* 0x100fe20008000884 */
[--C-:B------:R-:W-:Y:S01]  /*9b70*/  FFMA R130, R130, UR21, -R132.reuse ;  /* 0x0000001582827c23 */ /* 0x100fe20008000884 */
[--C-:B------:R-:W-:Y:S01]  /*9b80*/  FFMA R139, R139, UR21, -R132.reuse ;  /* 0x000000158b8b7c23 */ /* 0x100fe20008000884 */
[--C-:B------:R-:W-:Y:S01]  /*9b90*/  FFMA R145, R143, UR21, -R132.reuse ;  /* 0x000000158f917c23 */ /* 0x100fe20008000884 */
[----:B------:R-:W-:Y:S01]  /*9ba0*/  @!P3 FMUL R117, R117, 0.5 ;  /* 0x3f0000007575b820 */ /* 0x000fe20000400000 */
[----:B---3--:R-:W-:Y:S01]  /*9bb0*/  @!P4 FMUL R26, R26, R26 ;  /* 0x0000001a1a1ac220 */ /* 0x008fe20000400000 */
[----:B------:R-:W-:Y:S01]  /*9bc0*/  FSETP.GEU.AND P4, PT, R35, -126, PT ;  /* 0xc2fc00002300780b */ /* 0x000fe20003f8e000 */
[----:B------:R-:W1:Y:S01]  /*9bd0*/  MUFU.EX2 R104, R104 ;  /* 0x0000006800687308 */ /* 0x000e620000000800 */
[--C-:B------:R-:W-:Y:S01]  /*9be0*/  FFMA R142, R142, UR21, -R132.reuse ;  /* 0x000000158e8e7c23 */ /* 0x100fe20008000884 */
[--C-:B------:R-:W-:Y:S01]  /*9bf0*/  FFMA R148, R146, UR21, -R132.reuse ;  /* 0x0000001592947c23 */ /* 0x100fe20008000884 */
[--C-:B------:R-:W-:Y:S01]  /*9c00*/  FFMA R147, R147, UR21, -R132.reuse ;  /* 0x0000001593937c23 */ /* 0x100fe20008000884 */
[----:B------:R-:W-:Y:S01]  /*9c10*/  @!P6 FMUL R30, R30, 0.5 ;  /* 0x3f0000001e1ee820 */ /* 0x000fe20000400000 */
[----:B------:R-:W-:Y:S01]  /*9c20*/  FFMA R126, R150, UR21, -R132 ;  /* 0x00000015967e7c23 */ /* 0x000fe20008000884 */
[----:B--2---:R-:W-:Y:S01]  /*9c30*/  @!P5 FMUL R27, R27, R27 ;  /* 0x0000001b1b1bd220 */ /* 0x004fe20000400000 */
[----:B------:R-:W-:Y:S01]  /*9c40*/  FSETP.GEU.AND P5, PT, R34, -126, PT ;  /* 0xc2fc00002200780b */ /* 0x000fe20003fae000 */
[----:B------:R-:W2:Y:S01]  /*9c50*/  MUFU.EX2 R117, R117 ;  /* 0x0000007500757308 */ /* 0x000ea20000000800 */
[----:B------:R-:W-:Y:S01]  /*9c60*/  FADD R146, R14, R73 ;  /* 0x000000490e927221 */ /* 0x000fe20000000000 */
[----:B------:R-:W-:-:S02]  /*9c70*/  FMUL R136, R136, UR21 ;  /* 0x0000001588887c20 */ /* 0x000fc40008400000 */
[----:B------:R-:W-:-:S04]  /*9c80*/  @!P4 FMUL R35, R35, 0.5 ;  /* 0x3f0000002323c820 */ /* 0x000fc80000400000 */
[----:B------:R3:W4:Y:S01]  /*9c90*/  MUFU.EX2 R108, R30 ;  /* 0x0000001e006c7308 */ /* 0x0007220000000800 */
[----:B-1----:R-:W-:Y:S01]  /*9ca0*/  @!P2 FMUL R104, R104, R104 ;  /* 0x000000686868a220 */ /* 0x002fe20000400000 */
[----:B------:R-:W-:Y:S02]  /*9cb0*/  FSETP.GEU.AND P2, PT, R31, -126, PT ;  /* 0xc2fc00001f00780b */ /* 0x000fe40003f4e000 */
[----:B------:R-:W-:Y:S01]  /*9cc0*/  @!P5 FMUL R34, R34, 0.5 ;  /* 0x3f0000002222d820 */ /* 0x000fe20000400000 */
[----:B------:R-:W-:-:S03]  /*9cd0*/  FADD R143, R65, R104 ;  /* 0x00000068418f7221 */ /* 0x000fc60000000000 */
[----:B------:R-:W1:Y:S01]  /*9ce0*/  MUFU.EX2 R112, R35 ;  /* 0x0000002300707308 */ /* 0x000e620000000800 */
[----:B--2---:R-:W-:Y:S01]  /*9cf0*/  @!P3 FMUL R117, R117, R117 ;  /* 0x000000757575b220 */ /* 0x004fe20000400000 */
[----:B------:R-:W-:Y:S01]  /*9d00*/  FSETP.GEU.AND P3, PT, R43, -126, PT ;  /* 0xc2fc00002b00780b */ /* 0x000fe20003f6e000 */
[--C-:B---3--:R-:W-:Y:S01]  /*9d10*/  FFMA R30, R42, UR21, -R132.reuse ;  /* 0x000000152a1e7c23 */ /* 0x108fe20008000884 */
[--C-:B------:R-:W-:Y:S01]  /*9d20*/  FFMA R42, R46, UR21, -R132.reuse ;  /* 0x000000152e2a7c23 */ /* 0x100fe20008000884 */
[--C-:B------:R-:W-:Y:S01]  /*9d30*/  FFMA R46, R66, UR21, -R132.reuse ;  /* 0x00000015422e7c23 */ /* 0x100fe20008000884 */
[--C-:B------:R-:W-:Y:S01]  /*9d40*/  FFMA R66, R106, UR21, -R132.reuse ;  /* 0x000000156a427c23 */ /* 0x100fe20008000884 */
[----:B------:R-:W-:Y:S01]  /*9d50*/  @!P2 FMUL R31, R31, 0.5 ;  /* 0x3f0000001f1fa820 */ /* 0x000fe20000400000 */
[----:B------:R-:W2:Y:S01]  /*9d60*/  MUFU.EX2 R34, R34 ;  /* 0x0000002200227308 */ /* 0x000ea20000000800 */
[----:B----4-:R-:W-:Y:S01]  /*9d70*/  @!P6 FMUL R108, R108, R108 ;  /* 0x0000006c6c6ce220 */ /* 0x010fe20000400000 */
[----:B------:R-:W-:Y:S01]  /*9d80*/  FSETP.GEU.AND P6, PT, R39, -126, PT ;  /* 0xc2fc00002700780b */ /* 0x000fe20003fce000 */
[--C-:B------:R-:W-:Y:S01]  /*9d90*/  FFMA R106, R118, UR21, -R132.reuse ;  /* 0x00000015766a7c23 */ /* 0x100fe20008000884 */
[----:B------:R-:W-:Y:S01]  /*9da0*/  FFMA R118, R131, UR21, -R132 ;  /* 0x0000001583767c23 */ /* 0x000fe20008000884 */
[----:B------:R-:W-:Y:S01]  /*9db0*/  FADD R131, R182, R19 ;  /* 0x00000013b6837221 */ /* 0x000fe20000000000 */
[----:B------:R-:W-:Y:S01]  /*9dc0*/  FADD R144, R144, R143 ;  /* 0x0000008f90907221 */ /* 0x000fe20000000000 */
[----:B------:R-:W-:Y:S01]  /*9dd0*/  @!P3 FMUL R43, R43, 0.5 ;  /* 0x3f0000002b2bb820 */ /* 0x000fe20000400000 */
[----:B------:R-:W3:Y:S01]  /*9de0*/  MUFU.EX2 R31, R31 ;  /* 0x0000001f001f7308 */ /* 0x000ee20000000800 */
[----:B-1----:R-:W-:Y:S01]  /*9df0*/  @!P4 FMUL R112, R112, R112 ;  /* 0x000000707070c220 */ /* 0x002fe20000400000 */
[----:B------:R-:W-:Y:S01]  /*9e00*/  FSETP.GEU.AND P4, PT, R42, -126, PT ;  /* 0xc2fc00002a00780b */ /* 0x000fe20003f8e000 */
[----:B------:R-:W-:-:S04]  /*9e10*/  FADD R143, R12, R21 ;  /* 0x000000150c8f7221 */ /* 0x000fc80000000000 */
[----:B------:R-:W-:Y:S01]  /*9e20*/  @!P6 FMUL R39, R39, 0.5 ;  /* 0x3f0000002727e820 */ /* 0x000fe20000400000 */
[----:B------:R1:W4:Y:S01]  /*9e30*/  MUFU.EX2 R116, R43 ;  /* 0x0000002b00747308 */ /* 0x0003220000000800 */
[----:B--2---:R-:W-:Y:S01]  /*9e40*/  @!P5 FMUL R34, R34, R34 ;  /* 0x000000222222d220 */ /* 0x004fe20000400000 */
[----:B------:R-:W-:-:S05]  /*9e50*/  FSETP.GEU.AND P5, PT, R47, -126, PT ;  /* 0xc2fc00002f00780b */ /* 0x000fca0003fae000 */
[----:B------:R-:W-:Y:S01]  /*9e60*/  @!P4 FMUL R42, R42, 0.5 ;  /* 0x3f0000002a2ac820 */ /* 0x000fe20000400000 */
[----:B------:R2:W5:Y:S01]  /*9e70*/  MUFU.EX2 R121, R39 ;  /* 0x0000002700797308 */ /* 0x0005620000000800 */
[----:B---3--:R-:W-:Y:S01]  /*9e80*/  @!P2 FMUL R31, R31, R31 ;  /* 0x0000001f1f1fa220 */ /* 0x008fe20000400000 */
[----:B------:R-:W-:Y:S01]  /*9e90*/  FSETP.GEU.AND P2, PT, R30, -126, PT ;  /* 0xc2fc00001e00780b */ /* 0x000fe20003f4e000 */
[--C-:B-1----:R-:W-:Y:S01]  /*9ea0*/  FFMA R43, R62, UR21, -R132.reuse ;  /* 0x000000153e2b7c23 */ /* 0x102fe20008000884 */
[--C-:B------:R-:W-:Y:S01]  /*9eb0*/  FFMA R62, R98, UR21, -R132.reuse ;  /* 0x00000015623e7c23 */ /* 0x100fe20008000884 */
[--C-:B------:R-:W-:Y:S01]  /*9ec0*/  FFMA R98, R111, UR21, -R132.reuse ;  /* 0x000000156f627c23 */ /* 0x100fe20008000884 */
[--C-:B------:R-:W-:Y:S01]  /*9ed0*/  FFMA R111, R151, UR21, -R132.reuse ;  /* 0x00000015976f7c23 */ /* 0x100fe20008000884 */
[----:B------:R-:W-:Y:S01]  /*9ee0*/  @!P5 FMUL R47, R47, 0.5 ;  /* 0x3f0000002f2fd820 */ /* 0x000fe20000400000 */
[----:B------:R-:W1:Y:S01]  /*9ef0*/  MUFU.EX2 R42, R42 ;  /* 0x0000002a002a7308 */ /* 0x000e620000000800 */
[--C-:B--2---:R-:W-:Y:S01]  /*9f00*/  FFMA R39, R54, UR21, -R132.reuse ;  /* 0x0000001536277c23 */ /* 0x104fe20008000884 */
[----:B----4-:R-:W-:Y:S01]  /*9f10*/  @!P3 FMUL R116, R116, R116 ;  /* 0x000000747474b220 */ /* 0x010fe20000400000 */
[--C-:B------:R-:W-:Y:S01]  /*9f20*/  FFMA R54, R82, UR21, -R132.reuse ;  /* 0x0000001552367c23 */ /* 0x100fe20008000884 */
[--C-:B------:R-:W-:Y:S01]  /*9f30*/  FFMA R82, R87, UR21, -R132.reuse ;  /* 0x0000001557527c23 */ /* 0x100fe20008000884 */
[----:B------:R-:W-:Y:S01]  /*9f40*/  FFMA R87, R99, UR21, -R132 ;  /* 0x0000001563577c23 */ /* 0x000fe20008000884 */
[----:B------:R-:W-:Y:S01]  /*9f50*/  FSETP.GEU.AND P3, PT, R39, -126, PT ;  /* 0xc2fc00002700780b */ /* 0x000fe20003f6e000 */
[----:B------:R-:W-:Y:S01]  /*9f60*/  @!P2 FMUL R30, R30, 0.5 ;  /* 0x3f0000001e1ea820 */ /* 0x000fe20000400000 */
[----:B------:R2:W3:Y:S01]  /*9f70*/  MUFU.EX2 R125, R47 ;  /* 0x0000002f007d7308 */ /* 0x0004e20000000800 */
[----:B-----5:R-:W-:Y:S01]  /*9f80*/  @!P6 FMUL R121, R121, R121 ;  /* 0x000000797979e220 */ /* 0x020fe20000400000 */
[----:B------:R-:W-:Y:S01]  /*9f90*/  FSETP.GEU.AND P6, PT, R38, -126, PT ;  /* 0xc2fc00002600780b */ /* 0x000fe20003fce000 */
[C---:B------:R-:W-:Y:S01]  /*9fa0*/  FADD R99, R48.reuse, R97 ;  /* 0x0000006130637221 */ /* 0x040fe20000000000 */
[----:B------:R-:W-:-:S04]  /*9fb0*/  F2FP.F16.F32.PACK_AB R48, R48, R49 ;  /* 0x000000313030723e */ /* 0x000fc800000000ff */
[----:B------:R4:W5:Y:S01]  /*9fc0*/  MUFU.EX2 R35, R30 ;  /* 0x0000001e00237308 */ /* 0x0009620000000800 */
[----:B-1----:R-:W-:Y:S01]  /*9fd0*/  @!P4 FMUL R42, R42, R42 ;  /* 0x0000002a2a2ac220 */ /* 0x002fe20000400000 */
[----:B------:R-:W-:Y:S01]  /*9fe0*/  FSETP.GEU.AND P4, PT, R55, -126, PT ;  /* 0xc2fc00003700780b */ /* 0x000fe20003f8e000 */
[----:B------:R-:W-:Y:S01]  /*9ff0*/  @!P3 FMUL R39, R39, 0.5 ;  /* 0x3f0000002727b820 */ /* 0x000fe20000400000 */
[--C-:B--2---:R-:W-:Y:S01]  /*a000*/  FFMA R47, R70, UR21, -R132.reuse ;  /* 0x00000015462f7c23 */ /* 0x104fe20008000884 */
[--C-:B------:R-:W-:Y:S01]  /*a010*/  FFMA R70, R122, UR21, -R132.reuse ;  /* 0x000000157a467c23 */ /* 0x100fe20008000884 */
[----:B------:R-:W-:Y:S01]  /*a020*/  FFMA R122, R134, UR21, -R132 ;  /* 0x00000015867a7c23 */ /* 0x000fe20008000884 */
[----:B------:R-:W-:Y:S01]  /*a030*/  @!P6 FMUL R38, R38, 0.5 ;  /* 0x3f0000002626e820 */ /* 0x000fe20000400000 */
[----:B------:R-:W-:Y:S01]  /*a040*/  FADD R134, R180, R77 ;  /* 0x0000004db4867221 */ /* 0x000fe20000000000 */
[----:B---3--:R-:W-:Y:S01]  /*a050*/  @!P5 FMUL R125, R125, R125 ;  /* 0x0000007d7d7dd220 */ /* 0x008fe20000400000 */
[----:B------:R-:W-:Y:S01]  /*a060*/  FSETP.GEU.AND P5, PT, R113, -126, PT ;  /* 0xc2fc00007100780b */ /* 0x000fe20003fae000 */
[----:B------:R-:W1:Y:S01]  /*a070*/  MUFU.EX2 R39, R39 ;  /* 0x0000002700277308 */ /* 0x000e620000000800 */
[----:B----4-:R-:W-:Y:S01]  /*a080*/  FADD R30, -R8, R11 ;  /* 0x0000000b081e7221 */ /* 0x010fe20000000100 */
[----:B------:R-:W-:Y:S01]  /*a090*/  FADD R8, R41, R68 ;  /* 0x0000004429087221 */ /* 0x000fe20000000000 */
[----:B------:R-:W-:Y:S01]  /*a0a0*/  F2FP.F16.F32.PACK_AB R68, R81, R68 ;  /* 0x000000445144723e */ /* 0x000fe200000000ff */
[----:B------:R-:W-:Y:S01]  /*a0b0*/  @!P4 FMUL R55, R55, 0.5 ;  /* 0x3f0000003737c820 */ /* 0x000fe20000400000 */
[----:B------:R-:W-:Y:S01]  /*a0c0*/  FMUL R30, R30, UR21 ;  /* 0x000000151e1e7c20 */ /* 0x000fe20008400000 */
[----:B-----5:R-:W-:Y:S01]  /*a0d0*/  @!P2 FMUL R35, R35, R35 ;  /* 0x000000232323a220 */ /* 0x020fe20000400000 */
[----:B------:R-:W-:Y:S01]  /*a0e0*/  FSETP.GEU.AND P2, PT, R51, -126, PT ;  /* 0xc2fc00003300780b */ /* 0x000fe20003f4e000 */
[----:B------:R-:W2:Y:S04]  /*a0f0*/  MUFU.EX2 R38, R38 ;  /* 0x0000002600267308 */ /* 0x000ea80000000800 */
[----:B------:R-:W-:-:S04]  /*a100*/  @!P5 FMUL R113, R113, 0.5 ;  /* 0x3f0000007171d820 */ /* 0x000fc80000400000 */
[----:B------:R3:W4:Y:S01]  /*a110*/  MUFU.EX2 R58, R55 ;  /* 0x00000037003a7308 */ /* 0x0007220000000800 */
[----:B-1----:R-:W-:Y:S01]  /*a120*/  @!P3 FMUL R39, R39, R39 ;  /* 0x000000272727b220 */ /* 0x002fe20000400000 */
[----:B------:R-:W-:Y:S02]  /*a130*/  FSETP.GEU.AND P3, PT, R63, -126, PT ;  /* 0xc2fc00003f00780b */ /* 0x000fe40003f6e000 */
[----:B------:R-:W-:-:S04]  /*a140*/  @!P2 FMUL R51, R51, 0.5 ;  /* 0x3f0000003333a820 */ /* 0x000fc80000400000 */
[----:B------:R-:W1:Y:S01]  /*a150*/  MUFU.EX2 R113, R113 ;  /* 0x0000007100717308 */ /* 0x000e620000000800 */
[----:B--2---:R-:W-:Y:S01]  /*a160*/  @!P6 FMUL R38, R38, R38 ;  /* 0x000000262626e220 */ /* 0x004fe20000400000 */
[----:B------:R-:W-:Y:S01]  /*a170*/  FSETP.GEU.AND P6, PT, R59, -126, PT ;  /* 0xc2fc00003b00780b */ /* 0x000fe20003fce000 */
[--C-:B---3--:R-:W-:Y:S01]  /*a180*/  FFMA R55, R86, UR21, -R132.reuse ;  /* 0x0000001556377c23 */ /* 0x108fe20008000884 */
[--C-:B------:R-:W-:Y:S01]  /*a190*/  FFMA R86, R91, UR21, -R132.reuse ;  /* 0x000000155b567c23 */ /* 0x100fe20008000884 */
[--C-:B------:R-:W-:Y:S01]  /*a1a0*/  FFMA R91, R107, UR21, -R132.reuse ;  /* 0x000000156b5b7c23 */ /* 0x100fe20008000884 */
[----:B------:R-:W-:Y:S01]  /*a1b0*/  FFMA R107, R135, UR21, -R132 ;  /* 0x00000015876b7c23 */ /* 0x000fe20008000884 */
[----:B------:R-:W-:Y:S01]  /*a1c0*/  @!P3 FMUL R63, R63, 0.5 ;  /* 0x3f0000003f3fb820 */ /* 0x000fe20000400000 */
[----:B------:R2:W3:Y:S01]  /*a1d0*/  MUFU.EX2 R129, R51 ;  /* 0x0000003300817308 */ /* 0x0004e20000000800 */
[----:B----4-:R-:W-:Y:S01]  /*a1e0*/  @!P4 FMUL R58, R58, R58 ;  /* 0x0000003a3a3ac220 */ /* 0x010fe20000400000 */
[----:B------:R-:W-:Y:S01]  /*a1f0*/  FSETP.GEU.AND P4, PT, R46, -126, PT ;  /* 0xc2fc00002e00780b */ /* 0x000fe20003f8e000 */
[----:B------:R-:W-:Y:S01]  /*a200*/  FADD R135, R24, R61 ;  /* 0x0000003d18877221 */ /* 0x000fe20000000000 */
[----:B------:R-:W-:-:S03]  /*a210*/  F2FP.F16.F32.PACK_AB R24, R183, R24 ;  /* 0x00000018b718723e */ /* 0x000fc600000000ff */
[----:B------:R-:W-:Y:S01]  /*a220*/  @!P6 FMUL R59, R59, 0.5 ;  /* 0x3f0000003b3be820 */ /* 0x000fe20000400000 */
[----:B------:R4:W5:Y:S01]  /*a230*/  MUFU.EX2 R124, R63 ;  /* 0x0000003f007c7308 */ /* 0x0009620000000800 */
[----:B-1----:R-:W-:Y:S01]  /*a240*/  @!P5 FMUL R113, R113, R113 ;  /* 0x000000717171d220 */ /* 0x002fe20000400000 */
[----:B------:R-:W-:Y:S01]  /*a250*/  FSETP.GEU.AND P5, PT, R67, -126, PT ;  /* 0xc2fc00004300780b */ /* 0x000fe20003fae000 */
[--C-:B--2---:R-:W-:Y:S01]  /*a260*/  FFMA R51, R78, UR21, -R132.reuse ;  /* 0x000000154e337c23 */ /* 0x104fe20008000884 */
[--C-:B------:R-:W-:Y:S01]  /*a270*/  FFMA R78, R79, UR21, -R132.reuse ;  /* 0x000000154f4e7c23 */ /* 0x100fe20008000884 */
[--C-:B------:R-:W-:Y:S01]  /*a280*/  FFMA R79, R90, UR21, -R132.reuse ;  /* 0x000000155a4f7c23 */ /* 0x100fe20008000884 */
[--C-:B------:R-:W-:Y:S01]  /*a290*/  FFMA R90, R95, UR21, -R132.reuse ;  /* 0x000000155f5a7c23 */ /* 0x100fe20008000884 */
[----:B------:R-:W-:Y:S01]  /*a2a0*/  @!P4 FMUL R46, R46, 0.5 ;  /* 0x3f0000002e2ec820 */ /* 0x000fe20000400000 */
[----:B------:R1:W2:Y:S01]  /*a2b0*/  MUFU.EX2 R120, R59 ;  /* 0x0000003b00787308 */ /* 0x0002a20000000800 */
[----:B---3--:R-:W-:Y:S01]  /*a2c0*/  @!P2 FMUL R129, R129, R129 ;  /* 0x000000818181a220 */ /* 0x008fe20000400000 */
[----:B------:R-:W-:Y:S01]  /*a2d0*/  FSETP.GEU.AND P2, PT, R43, -126, PT ;  /* 0xc2fc00002b00780b */ /* 0x000fe20003f4e000 */
[--C-:B----4-:R-:W-:Y:S01]  /*a2e0*/  FFMA R63, R102, UR21, -R132.reuse ;  /* 0x00000015663f7c23 */ /* 0x110fe20008000884 */
[--C-:B------:R-:W-:Y:S01]  /*a2f0*/  FFMA R102, R115, UR21, -R132.reuse ;  /* 0x0000001573667c23 */ /* 0x100fe20008000884 */
[--C-:B------:R-:W-:Y:S01]  /*a300*/  FFMA R115, R119, UR21, -R132.reuse ;  /* 0x0000001577737c23 */ /* 0x100fe20008000884 */
[----:B------:R-:W-:Y:S01]  /*a310*/  FADD R119, R28, R57 ;  /* 0x000000391c777221 */ /* 0x000fe20000000000 */
[----:B------:R-:W-:Y:S01]  /*a320*/  @!P5 FMUL R67, R67, 0.5 ;  /* 0x3f0000004343d820 */ /* 0x000fe20000400000 */
[----:B------:R-:W3:Y:S01]  /*a330*/  MUFU.EX2 R46, R46 ;  /* 0x0000002e002e7308 */ /* 0x000ee20000000800 */
[----:B-----5:R-:W-:Y:S01]  /*a340*/  @!P3 FMUL R124, R124, R124 ;  /* 0x0000007c7c7cb220 */ /* 0x020fe20000400000 */
[----:B------:R-:W-:Y:S01]  /*a350*/  FSETP.GEU.AND P3, PT, R50, -126, PT ;  /* 0xc2fc00003200780b */ /* 0x000fe20003f6e000 */
[--C-:B-1----:R-:W-:Y:S01]  /*a360*/  FFMA R59, R94, UR21, -R132.reuse ;  /* 0x000000155e3b7c23 */ /* 0x102fe20008000884 */
[--C-:B------:R-:W-:Y:S01]  /*a370*/  FFMA R94, R103, UR21, -R132.reuse ;  /* 0x00000015675e7c23 */ /* 0x100fe20008000884 */
[----:B------:R-:W-:Y:S01]  /*a380*/  FFMA R103, R138, UR21, -R132 ;  /* 0x000000158a677c23 */ /* 0x000fe20008000884 */
[----:B------:R-:W-:Y:S01]  /*a390*/  FADD R119, R119, R8 ;  /* 0x0000000877777221 */ /* 0x000fe20000000000 */
[----:B------:R-:W-:Y:S01]  /*a3a0*/  @!P2 FMUL R43, R43, 0.5 ;  /* 0x3f0000002b2ba820 */ /* 0x000fe20000400000 */
[----:B------:R1:W4:Y:S01]  /*a3b0*/  MUFU.EX2 R133, R67 ;  /* 0x0000004300857308 */ /* 0x0003220000000800 */
[----:B--2---:R-:W-:Y:S01]  /*a3c0*/  @!P6 FMUL R120, R120, R120 ;  /* 0x000000787878e220 */ /* 0x004fe20000400000 */
[----:B------:R-:W-:Y:S01]  /*a3d0*/  FSETP.GEU.AND P6, PT, R47, -126, PT ;  /* 0xc2fc00002f00780b */ /* 0x000fe20003fce000 */
[----:B------:R-:W-:Y:S01]  /*a3e0*/  FADD R8, R40, R81 ;  /* 0x0000005128087221 */ /* 0x000fe20000000000 */
[----:B------:R-:W-:Y:S01]  /*a3f0*/  FADD R95, R49, R92 ;  /* 0x0000005c315f7221 */ /* 0x000fe20000000000 */
[----:B------:R-:W-:Y:S01]  /*a400*/  FADD R138, R13, R20 ;  /* 0x000000140d8a7221 */ /* 0x000fe20000000000 */
[----:B------:R-:W-:Y:S01]  /*a410*/  F2FP.F16.F32.PACK_AB R28, R29, R28 ;  /* 0x0000001c1d1c723e */ /* 0x000fe200000000ff */
[----:B------:R-:W-:Y:S01]  /*a420*/  @!P3 FMUL R50, R50, 0.5 ;  /* 0x3f0000003232b820 */ /* 0x000fe20000400000 */
[----:B------:R-:W2:Y:S01]  /*a430*/  MUFU.EX2 R43, R43 ;  /* 0x0000002b002b7308 */ /* 0x000ea20000000800 */
[----:B---3--:R-:W-:Y:S01]  /*a440*/  @!P4 FMUL R46, R46, R46 ;  /* 0x0000002e2e2ec220 */ /* 0x008fe20000400000 */
[----:B------:R-:W-:Y:S01]  /*a450*/  FSETP.GEU.AND P4, PT, R75, -126, PT ;  /* 0xc2fc00004b00780b */ /* 0x000fe20003f8e000 */
[----:B-1----:R-:W-:Y:S01]  /*a460*/  FFMA R67, R110, UR21, -R132 ;  /* 0x000000156e437c23 */ /* 0x002fe20008000884 */
[----:B------:R-:W-:Y:S01]  /*a470*/  FADD R110, R15, R85 ;  /* 0x000000550f6e7221 */ /* 0x000fe20000000000 */
[----:B------:R-:W-:-:S02]  /*a480*/  F2FP.F16.F32.PACK_AB R40, R40, R41 ;  /* 0x000000292828723e */ /* 0x000fc400000000ff */
[----:B------:R-:W-:Y:S01]  /*a490*/  @!P6 FMUL R47, R47, 0.5 ;  /* 0x3f0000002f2fe820 */ /* 0x000fe20000400000 */
[----:B------:R-:W1:Y:S01]  /*a4a0*/  MUFU.EX2 R50, R50 ;  /* 0x0000003200327308 */ /* 0x000e620000000800 */
[----:B----4-:R-:W-:Y:S01]  /*a4b0*/  @!P5 FMUL R133, R133, R133 ;  /* 0x000000858585d220 */ /* 0x010fe20000400000 */
[----:B------:R-:W-:Y:S01]  /*a4c0*/  FSETP.GEU.AND P5, PT, R51, -126, PT ;  /* 0xc2fc00003300780b */ /* 0x000fe20003fae000 */
[----:B------:R-:W-:Y:S01]  /*a4d0*/  FADD R131, R131, R110 ;  /* 0x0000006e83837221 */ /* 0x000fe20000000000 */
[C---:B------:R-:W-:Y:S01]  /*a4e0*/  FADD R110, R44.reuse, R89 ;  /* 0x000000592c6e7221 */ /* 0x040fe20000000000 */
[----:B------:R-:W-:Y:S02]  /*a4f0*/  F2FP.F16.F32.PACK_AB R44, R44, R45 ;  /* 0x0000002d2c2c723e */ /* 0x000fe400000000ff */
[----:B------:R-:W-:Y:S01]  /*a500*/  @!P4 FMUL R75, R75, 0.5 ;  /* 0x3f0000004b4bc820 */ /* 0x000fe20000400000 */
[----:B------:R-:W3:Y:S01]  /*a510*/  MUFU.EX2 R47, R47 ;  /* 0x0000002f002f7308 */ /* 0x000ee20000000800 */
[----:B--2---:R-:W-:Y:S01]  /*a520*/  @!P2 FMUL R43, R43, R43 ;  /* 0x0000002b2b2ba220 */ /* 0x004fe20000400000 */
[----:B------:R-:W-:-:S02]  /*a530*/  FSETP.GEU.AND P2, PT, R71, -126, PT ;  /* 0xc2fc00004700780b */ /* 0x000fc40003f4e000 */
[----:B------:R-:W-:Y:S02]  /*a540*/  F2FP.F16.F32.PACK_AB R41, R120, R113 ;  /* 0x000000717829723e */ /* 0x000fe400000000ff */
[----:B------:R-:W-:Y:S01]  /*a550*/  F2FP.F16.F32.PACK_AB R92, R97, R92 ;  /* 0x0000005c615c723e */ /* 0x000fe200000000ff */
[----:B------:R-:W-:Y:S01]  /*a560*/  @!P5 FMUL R51, R51, 0.5 ;  /* 0x3f0000003333d820 */ /* 0x000fe20000400000 */
[----:B------:R2:W4:Y:S01]  /*a570*/  MUFU.EX2 R137, R75 ;  /* 0x0000004b00897308 */ /* 0x0005220000000800 */
[----:B-1----:R-:W-:Y:S01]  /*a580*/  @!P3 FMUL R50, R50, R50 ;  /* 0x000000323232b220 */ /* 0x002fe20000400000 */
[----:B------:R-:W-:-:S05]  /*a590*/  FSETP.GEU.AND P3, PT, R83, -126, PT ;  /* 0xc2fc00005300780b */ /* 0x000fca0003f6e000 */
[----:B------:R-:W-:Y:S01]  /*a5a0*/  @!P2 FMUL R71, R71, 0.5 ;  /* 0x3f0000004747a820 */ /* 0x000fe20000400000 */
[----:B------:R-:W1:Y:S01]  /*a5b0*/  MUFU.EX2 R51, R51 ;  /* 0x0000003300337308 */ /* 0x000e620000000800 */
[----:B---3--:R-:W-:Y:S01]  /*a5c0*/  @!P6 FMUL R47, R47, R47 ;  /* 0x0000002f2f2fe220 */ /* 0x008fe20000400000 */
[----:B------:R-:W-:Y:S01]  /*a5d0*/  FSETP.GEU.AND P6, PT, R78, -126, PT ;  /* 0xc2fc00004e00780b */ /* 0x000fe20003fce000 */
[----:B--2---:R-:W-:Y:S01]  /*a5e0*/  FFMA R75, R114, UR21, -R132 ;  /* 0x00000015724b7c23 */ /* 0x004fe20008000884 */
[----:B------:R-:W-:Y:S01]  /*a5f0*/  FADD R114, R45, R10 ;  /* 0x0000000a2d727221 */ /* 0x000fe20000000000 */
[----:B------:R-:W-:Y:S02]  /*a600*/  F2FP.F16.F32.PACK_AB R45, R133, R46 ;  /* 0x0000002e852d723e */ /* 0x000fe400000000ff */
[----:B------:R-:W-:Y:S01]  /*a610*/  @!P3 FMUL R83, R83, 0.5 ;  /* 0x3f0000005353b820 */ /* 0x000fe20000400000 */
[----:B------:R2:W3:Y:S01]  /*a620*/  MUFU.EX2 R128, R71 ;  /* 0x0000004700807308 */ /* 0x0004e20000000800 */
[----:B----4-:R-:W-:Y:S01]  /*a630*/  @!P4 FMUL R137, R137, R137 ;  /* 0x000000898989c220 */ /* 0x010fe20000400000 */
[----:B------:R-:W-:Y:S01]  /*a640*/  FSETP.GEU.AND P4, PT, R55, -126, PT ;  /* 0xc2fc00003700780b */ /* 0x000fe20003f8e000 */
[----:B------:R-:W-:-:S03]  /*a650*/  FADD R135, R135, R114 ;  /* 0x0000007287877221 */ /* 0x000fc60000000000 */
[----:B------:R-:W-:Y:S01]  /*a660*/  F2FP.F16.F32.PACK_AB R49, R137, R50 ;  /* 0x000000328931723e */ /* 0x000fe200000000ff */
[----:B------:R-:W-:Y:S01]  /*a670*/  @!P6 FMUL R78, R78, 0.5 ;  /* 0x3f0000004e4ee820 */ /* 0x000fe20000400000 */
[----:B------:R-:W4:Y:S01]  /*a680*/  MUFU.EX2 R83, R83 ;  /* 0x0000005300537308 */ /* 0x000f220000000800 */
[----:B-1----:R-:W-:Y:S01]  /*a690*/  @!P5 FMUL R51, R51, R51 ;  /* 0x000000333333d220 */ /* 0x002fe20000400000 */
[----:B------:R-:W-:Y:S01]  /*a6a0*/  FSETP.GEU.AND P5, PT, R82, -126, PT ;  /* 0xc2fc00005200780b */ /* 0x000fe20003fae000 */
[----:B--2---:R-:W-:Y:S01]  /*a6b0*/  FFMA R71, R123, UR21, -R132 ;  /* 0x000000157b477c23 */ /* 0x004fe20008000884 */
[----:B------:R-:W-:Y:S01]  /*a6c0*/  FADD R123, R29, R56 ;  /* 0x000000381d7b7221 */ /* 0x000fe20000000000 */
[----:B------:R-:W-:Y:S01]  /*a6d0*/  FADD R132, R32, R23 ;  /* 0x0000001720847221 */ /* 0x000fe20000000000 */
[----:B------:R-:W-:Y:S01]  /*a6e0*/  F2FP.F16.F32.PACK_AB R29, R27, R26 ;  /* 0x0000001a1b1d723e */ /* 0x000fe200000000ff */
[----:B------:R-:W-:Y:S01]  /*a6f0*/  @!P4 FMUL R55, R55, 0.5 ;  /* 0x3f0000003737c820 */ /* 0x000fe20000400000 */
[----:B------:R-:W1:Y:S01]  /*a700*/  MUFU.EX2 R78, R78 ;  /* 0x0000004e004e7308 */ /* 0x000e620000000800 */
[----:B---3--:R-:W-:Y:S01]  /*a710*/  @!P2 FMUL R128, R128, R128 ;  /* 0x000000808080a220 */ /* 0x008fe20000400000 */
[----:B------:R-:W-:Y:S01]  /*a720*/  FSETP.GEU.AND P2, PT, R54, -126, PT ;  /* 0xc2fc00003600780b */ /* 0x000fe20003f4e000 */
[----:B------:R-:W-:Y:S01]  /*a730*/  FADD R123, R123, R8 ;  /* 0x000000087b7b7221 */ /* 0x000fe20000000000 */
[----:B------:R-:W-:Y:S01]  /*a740*/  FADD R8, R178, R22 ;  /* 0x00000016b2087221 */ /* 0x000fe20000000000 */
[----:B------:R-:W-:Y:S01]  /*a750*/  FADD R132, R132, R99 ;  /* 0x0000006384847221 */ /* 0x000fe20000000000 */
[----:B------:R-:W-:Y:S01]  /*a760*/  FADD R99, R52, R105 ;  /* 0x0000006934637221 */ /* 0x000fe20000000000 */
[----:B------:R-:W-:Y:S01]  /*a770*/  @!P5 FMUL R82, R82, 0.5 ;  /* 0x3f0000005252d820 */ /* 0x000fe20000400000 */
[----:B------:R-:W2:Y:S01]  /*a780*/  MUFU.EX2 R55, R55 ;  /* 0x0000003700377308 */ /* 0x000ea20000000800 */
[----:B----4-:R-:W-:Y:S01]  /*a790*/  @!P3 FMUL R83, R83, R83 ;  /* 0x000000535353b220 */ /* 0x010fe20000400000 */
[----:B------:R-:W-:Y:S01]  /*a7a0*/  FSETP.GEU.AND P3, PT, R59, -126, PT ;  /* 0xc2fc00003b00780b */ /* 0x000fe20003f6e000 */
[----:B------:R-:W-:Y:S01]  /*a7b0*/  FADD R123, R123, R132 ;  /* 0x000000847b7b7221 */ /* 0x000fe20000000000 */
[----:B------:R-:W-:-:S02]  /*a7c0*/  F2FP.F16.F32.PACK_AB R52, R52, R53 ;  /* 0x000000353434723e */ /* 0x000fc400000000ff */
[----:B------:R-:W-:Y:S01]  /*a7d0*/  F2FP.F16.F32.PACK_AB R32, R32, R33 ;  /* 0x000000212020723e */ /* 0x000fe200000000ff */
[----:B------:R-:W-:Y:S01]  /*a7e0*/  @!P2 FMUL R54, R54, 0.5 ;  /* 0x3f0000003636a820 */ /* 0x000fe20000400000 */
[----:B------:R-:W3:Y:S01]  /*a7f0*/  MUFU.EX2 R82, R82 ;  /* 0x0000005200527308 */ /* 0x000ee20000000800 */
[----:B-1----:R-:W-:Y:S01]  /*a800*/  @!P6 FMUL R78, R78, R78 ;  /* 0x0000004e4e4ee220 */ /* 0x002fe20000400000 */
[----:B------:R-:W-:Y:S02]  /*a810*/  FSETP.GEU.AND P6, PT, R79, -126, PT ;  /* 0xc2fc00004f00780b */ /* 0x000fe40003fce000 */
[----:B------:R-:W-:-:S03]  /*a820*/  F2FP.F16.F32.PACK_AB R56, R56, R57 ;  /* 0x000000393838723e */ /* 0x000fc600000000ff */
[----:B------:R-:W-:Y:S01]  /*a830*/  @!P3 FMUL R59, R59, 0.5 ;  /* 0x3f0000003b3bb820 */ /* 0x000fe20000400000 */
[----:B------:R-:W1:Y:S01]  /*a840*/  MUFU.EX2 R54, R54 ;  /* 0x0000003600367308 */ /* 0x000e620000000800 */
        /* <DEDUP_REMOVED lines=8> */
[----:B-1----:R-:W-:Y:S01]  /*a8d0*/  @!P2 FMUL R54, R54, R54 ;  /* 0x000000363636a220 */ /* 0x002fe20000400000 */
[----:B------:R-:W-:-:S05]  /*a8e0*/  FSETP.GEU.AND P2, PT, R86, -126, PT ;  /* 0xc2fc00005600780b */ /* 0x000fca0003f4e000 */
        /* <DEDUP_REMOVED lines=19> */
[----:B------:R-:W-:-:S04]  /*aa20*/  FSETP.GEU.AND P2, PT, R63, -126, PT ;  /* 0xc2fc00003f00780b */ /* 0x000fc80003f4e000 */
[----:B------:R-:W-:Y:S01]  /*aa30*/  F2FP.F16.F32.PACK_AB R57, R86, R79 ;  /* 0x0000004f5639723e */ /* 0x000fe200000000ff */
        /* <DEDUP_REMOVED lines=11> */
[----:B------:R-:W-:-:S03]  /*aaf0*/  FSETP.GEU.AND P4, PT, R102, -126, PT ;  /* 0xc2fc00006600780b */ /* 0x000fc60003f8e000 */
[----:B------:R-:W-:Y:S02]  /*ab00*/  FADD R149, R35, R66 ;  /* 0x0000004223957221 */ /* 0x000fe40000000000 */
        /* <DEDUP_REMOVED lines=37> */
[----:B-1----:R-:W-:Y:S02]  /*ad60*/  FADD R127, R25, R84 ;  /* 0x00000054197f7221 */ /* 0x002fe40000000000 */
[----:B------:R-:W-:Y:S02]  /*ad70*/  FADD R151, R120, R71 ;  /* 0x0000004778977221 */ /* 0x000fe40000000000 */
[----:B------:R-:W-:Y:S01]  /*ad80*/  @!P3 FMUL R122, R122, 0.5 ;  /* 0x3f0000007a7ab820 */ /* 0x000fe20000400000 */
[----:B------:R-:W-:Y:S01]  /*ad90*/  FADD R127, R127, R8 ;  /* 0x000000087f7f7221 */ /* 0x000fe20000000000 */
[----:B----4-:R-:W-:Y:S01]  /*ada0*/  @!P4 FMUL R11, R11, R11 ;  /* 0x0000000b0b0bc220 */ /* 0x010fe20000400000 */
[----:B------:R-:W-:Y:S01]  /*adb0*/  FSETP.GEU.AND P4, PT, R103, -126, PT ;  /* 0xc2fc00006700780b */ /* 0x000fe20003f8e000 */
[----:B--2---:R-:W-:Y:S01]  /*adc0*/  FADD R130, R33, R64 ;  /* 0x0000004021827221 */ /* 0x004fe20000000000 */
[----:B------:R-:W1:Y:S01]  /*add0*/  MUFU.EX2 R106, R106 ;  /* 0x0000006a006a7308 */ /* 0x000e620000000800 */
[----:B------:R-:W-:-:S02]  /*ade0*/  F2FP.F16.F32.PACK_AB R33, R116, R35 ;  /* 0x000000237421723e */ /* 0x000fc400000000ff */
[----:B------:R-:W-:Y:S01]  /*adf0*/  @!P6 FMUL R118, R118, 0.5 ;  /* 0x3f0000007676e820 */ /* 0x000fe20000400000 */
[----:B------:R-:W-:Y:S01]  /*ae00*/  FADD R130, R130, R95 ;  /* 0x0000005f82827221 */ /* 0x000fe20000000000 */
[----:B-----5:R-:W-:Y:S01]  /*ae10*/  @!P5 FMUL R9, R9, R9 ;  /* 0x000000090909d220 */ /* 0x020fe20000400000 */
[----:B------:R-:W-:Y:S01]  /*ae20*/  FSETP.GEU.AND P5, PT, R139, -126, PT ;  /* 0xc2fc00008b00780b */ /* 0x000fe20003fae000 */
[----:B------:R-:W-:Y:S01]  /*ae30*/  FADD R95, R176, R101 ;  /* 0x00000065b05f7221 */ /* 0x000fe20000000000 */
[----:B------:R-:W2:Y:S01]  /*ae40*/  MUFU.EX2 R122, R122 ;  /* 0x0000007a007a7308 */ /* 0x000ea20000000800 */
[----:B------:R-:W-:Y:S01]  /*ae50*/  FADD R130, R119, R130 ;  /* 0x0000008277827221 */ /* 0x000fe20000000000 */
[----:B------:R-:W-:Y:S01]  /*ae60*/  F2FP.F16.F32.PACK_AB R35, R125, R42 ;  /* 0x0000002a7d23723e */ /* 0x000fe200000000ff */
[----:B------:R-:W-:Y:S01]  /*ae70*/  @!P4 FMUL R103, R103, 0.5 ;  /* 0x3f0000006767c820 */ /* 0x000fe20000400000 */
[----:B------:R-:W-:Y:S01]  /*ae80*/  FADD R134, R134, R95 ;  /* 0x0000005f86867221 */ /* 0x000fe20000000000 */
[----:B------:R-:W-:Y:S01]  /*ae90*/  FADD R95, R17, R96 ;  /* 0x00000060115f7221 */ /* 0x000fe20000000000 */
[----:B------:R-:W-:-:S02]  /*aea0*/  F2FP.F16.F32.PACK_AB R64, R23, R64 ;  /* 0x000000401740723e */ /* 0x000fc400000000ff */
[----:B------:R-:W3:Y:S01]  /*aeb0*/  MUFU.EX2 R118, R118 ;  /* 0x0000007600767308 */ /* 0x000ee20000000800 */
[----:B------:R-:W-:Y:S01]  /*aec0*/  FADD R138, R138, R95 ;  /* 0x0000005f8a8a7221 */ /* 0x000fe20000000000 */
[----:B------:R-:W-:Y:S01]  /*aed0*/  FADD R95, R53, R100 ;  /* 0x00000064355f7221 */ /* 0x000fe20000000000 */
[----:B------:R-:W-:Y:S01]  /*aee0*/  @!P5 FMUL R139, R139, 0.5 ;  /* 0x3f0000008b8bd820 */ /* 0x000fe20000400000 */
[----:B-1----:R-:W-:Y:S01]  /*aef0*/  @!P2 FMUL R106, R106, R106 ;  /* 0x0000006a6a6aa220 */ /* 0x002fe20000400000 */
[----:B------:R-:W-:Y:S01]  /*af00*/  FSETP.GEU.AND P2, PT, R30, -126, PT ;  /* 0xc2fc00001e00780b */ /* 0x000fe20003f4e000 */
[----:B------:R-:W-:Y:S01]  /*af10*/  FADD R140, R140, R95 ;  /* 0x0000005f8c8c7221 */ /* 0x000fe20000000000 */
[----:B------:R-:W-:Y:S01]  /*af20*/  FADD R127, R127, R134 ;  /* 0x000000867f7f7221 */ /* 0x000fe20000000000 */
[----:B------:R-:W1:Y:S01]  /*af30*/  MUFU.EX2 R103, R103 ;  /* 0x0000006700677308 */ /* 0x000e620000000800 */
[----:B--2---:R-:W-:Y:S01]  /*af40*/  @!P3 FMUL R122, R122, R122 ;  /* 0x0000007a7a7ab220 */ /* 0x004fe20000400000 */
[----:B------:R-:W-:Y:S01]  /*af50*/  FSETP.GEU.AND P3, PT, R145, -126, PT ;  /* 0xc2fc00009100780b */ /* 0x000fe20003f6e000 */
[----:B------:R-:W-:Y:S01]  /*af60*/  FADD R131, R131, R138 ;  /* 0x0000008a83837221 */ /* 0x000fe20000000000 */
[----:B------:R-:W-:Y:S01]  /*af70*/  FADD R135, R135, R140 ;  /* 0x0000008c87877221 */ /* 0x000fe20000000000 */
[----:B------:R-:W-:-:S02]  /*af80*/  F2FP.F16.F32.PACK_AB R53, R83, R54 ;  /* 0x000000365335723e */ /* 0x000fc400000000ff */
[----:B------:R-:W-:Y:S01]  /*af90*/  F2FP.F16.F32.PACK_AB R100, R105, R100 ;  /* 0x000000646964723e */ /* 0x000fe200000000ff */
[----:B------:R2:W4:Y:S01]  /*afa0*/  MUFU.EX2 R8, R139 ;  /* 0x0000008b00087308 */ /* 0x0005220000000800 */
[----:B---3--:R-:W-:Y:S01]  /*afb0*/  @!P6 FMUL R118, R118, R118 ;  /* 0x000000767676e220 */ /* 0x008fe20000400000 */
[----:B------:R-:W-:Y:S01]  /*afc0*/  FSETP.GEU.AND P6, PT, R142, -126, PT ;  /* 0xc2fc00008e00780b */ /* 0x000fe20003fce000 */
[----:B------:R-:W-:Y:S01]  /*afd0*/  @!P2 FMUL R30, R30, 0.5 ;  /* 0x3f0000001e1ea820 */ /* 0x000fe20000400000 */
[----:B------:R-:W-:-:S03]  /*afe0*/  FADD R130, R130, R135 ;  /* 0x0000008782827221 */ /* 0x000fc60000000000 */
[----:B------:R-:W-:Y:S01]  /*aff0*/  @!P3 FMUL R145, R145, 0.5 ;  /* 0x3f0000009191b820 */ /* 0x000fe20000400000 */
[----:B------:R-:W3:Y:S01]  /*b000*/  MUFU.EX2 R119, R30 ;  /* 0x0000001e00777308 */ /* 0x000ee20000000800 */
[----:B-1----:R-:W-:Y:S01]  /*b010*/  @!P4 FMUL R103, R103, R103 ;  /* 0x000000676767c220 */ /* 0x002fe20000400000 */
[----:B------:R-:W-:Y:S01]  /*b020*/  FSETP.GEU.AND P4, PT, R148, -126, PT ;  /* 0xc2fc00009400780b */ /* 0x000fe20003f8e000 */
[----:B--2---:R-:W-:Y:S01]  /*b030*/  FADD R139, R183, R60 ;  /* 0x0000003cb78b7221 */ /* 0x004fe20000000000 */
[----:B------:R-:W-:Y:S01]  /*b040*/  F2FP.F16.F32.PACK_AB R60, R60, R61 ;  /* 0x0000003d3c3c723e */ /* 0x000fe200000000ff */
[----:B------:R-:W-:Y:S01]  /*b050*/  FADD R184, R50, R103 ;  /* 0x0000006732b87221 */ /* 0x000fe20000000000 */
[----:B------:R-:W-:Y:S01]  /*b060*/  F2FP.F16.F32.PACK_AB R61, R87, R62 ;  /* 0x0000003e573d723e */ /* 0x000fe200000000ff */
[----:B------:R-:W-:Y:S01]  /*b070*/  FADD R139, R139, R110 ;  /* 0x0000006e8b8b7221 */ /* 0x000fe20000000000 */
[----:B------:R1:W2:Y:S01]  /*b080*/  MUFU.EX2 R95, R145 ;  /* 0x00000091005f7308 */ /* 0x0002a20000000800 */
[----:B----4-:R-:W-:Y:S01]  /*b090*/  @!P5 FMUL R8, R8, R8 ;  /* 0x000000080808d220 */ /* 0x010fe20000400000 */
[----:B------:R-:W-:Y:S01]  /*b0a0*/  FSETP.GEU.AND P5, PT, R147, -126, PT ;  /* 0xc2fc00009300780b */ /* 0x000fe20003fae000 */
[----:B------:R-:W-:Y:S01]  /*b0b0*/  FADD R110, R177, R88 ;  /* 0x00000058b16e7221 */ /* 0x000fe20000000000 */
[----:B------:R-:W-:Y:S01]  /*b0c0*/  @!P6 FMUL R142, R142, 0.5 ;  /* 0x3f0000008e8ee820 */ /* 0x000fe20000400000 */
[----:B------:R-:W-:Y:S01]  /*b0d0*/  FADD R192, R149, R184 ;  /* 0x000000b895c07221 */ /* 0x000fe20000000000 */
[----:B------:R-:W-:Y:S01]  /*b0e0*/  FADD R184, R124, R11 ;  /* 0x0000000b7cb87221 */ /* 0x000fe20000000000 */
[----:B------:R-:W-:Y:S01]  /*b0f0*/  FADD R141, R141, R110 ;  /* 0x0000006e8d8d7221 */ /* 0x000fe20000000000 */
[----:B------:R4:W5:Y:S01]  /*b100*/  MUFU.EX2 R114, R142 ;  /* 0x0000008e00727308 */ /* 0x0009620000000800 */
[----:B------:R-:W-:Y:S01]  /*b110*/  FADD R110, R16, R93 ;  /* 0x0000005d106e7221 */ /* 0x000fe20000000000 */
[----:B------:R-:W-:Y:S01]  /*b120*/  @!P4 FMUL R148, R148, 0.5 ;  /* 0x3f0000009494c820 */ /* 0x000fe20000400000 */
[----:B-1----:R-:W-:Y:S01]  /*b130*/  FADD R145, R18, R109 ;  /* 0x0000006d12917221 */ /* 0x002fe20000000000 */
[----:B------:R-:W-:Y:S01]  /*b140*/  FADD R144, R141, R144 ;  /* 0x000000908d907221 */ /* 0x000fe20000000000 */
[----:B------:R-:W-:Y:S01]  /*b150*/  FADD R143, R143, R110 ;  /* 0x0000006e8f8f7221 */ /* 0x000fe20000000000 */
[----:B---3--:R-:W-:Y:S01]  /*b160*/  @!P2 FMUL R119, R119, R119 ;  /* 0x000000777777a220 */ /* 0x008fe20000400000 */
[----:B------:R-:W-:Y:S01]  /*b170*/  @!P5 FMUL R147, R147, 0.5 ;  /* 0x3f0000009393d820 */ /* 0x000fe20000400000 */
[----:B------:R-:W-:Y:S01]  /*b180*/  FADD R146, R146, R145 ;  /* 0x0000009192927221 */ /* 0x000fe20000000000 */
[----:B----4-:R-:W-:Y:S01]  /*b190*/  FADD R142, R36, R69 ;  /* 0x00000045248e7221 */ /* 0x010fe20000000000 */
[----:B--2---:R-:W-:Y:S01]  /*b1a0*/  @!P3 FMUL R95, R95, R95 ;  /* 0x0000005f5f5fb220 */ /* 0x004fe20000400000 */
[----:B------:R1:W2:Y:S01]  /*b1b0*/  MUFU.EX2 R110, R147 ;  /* 0x00000093006e7308 */ /* 0x0002a20000000800 */
[----:B------:R-:W-:Y:S01]  /*b1c0*/  FSETP.GEU.AND P3, PT, R107, -126, PT ;  /* 0xc2fc00006b00780b */ /* 0x000fe20003f6e000 */
[----:B------:R-:W-:Y:S01]  /*b1d0*/  FADD R142, R142, R99 ;  /* 0x000000638e8e7221 */ /* 0x000fe20000000000 */
[----:B------:R-:W-:Y:S01]  /*b1e0*/  FADD R145, R26, R79 ;  /* 0x0000004f1a917221 */ /* 0x000fe20000000000 */
[----:B------:R-:W-:Y:S01]  /*b1f0*/  FADD R146, R143, R146 ;  /* 0x000000928f927221 */ /* 0x000fe20000000000 */
[----:B------:R-:W-:Y:S01]  /*b200*/  FADD R127, R127, R144 ;  /* 0x000000907f7f7221 */ /* 0x000fe20000000000 */
[----:B-----5:R-:W-:Y:S01]  /*b210*/  @!P6 FMUL R114, R114, R114 ;  /* 0x000000727272e220 */ /* 0x020fe20000400000 */
[----:B------:R-:W-:Y:S01]  /*b220*/  FSETP.GEU.AND P6, PT, R115, -126, PT ;  /* 0xc2fc00007300780b */ /* 0x000fe20003fce000 */
[----:B------:R3:W4:Y:S01]  /*b230*/  MUFU.EX2 R99, R148 ;  /* 0x0000009400637308 */ /* 0x0007220000000800 */
[----:B------:R-:W-:Y:S01]  /*b240*/  FADD R185, R145, R150 ;  /* 0x0000009691b97221 */ /* 0x000fe20000000000 */
[----:B------:R-:W-:Y:S01]  /*b250*/  FADD R145, R116, R91 ;  /* 0x0000005b74917221 */ /* 0x000fe20000000000 */
[----:B------:R-:W-:Y:S01]  /*b260*/  FADD R150, R43, R74 ;  /* 0x0000004a2b967221 */ /* 0x000fe20000000000 */
[----:B------:R-:W-:Y:S01]  /*b270*/  FADD R149, R51, R114 ;  /* 0x0000007233957221 */ /* 0x000fe20000000000 */
[----:B-1----:R-:W-:Y:S01]  /*b280*/  FADD R147, R31, R90 ;  /* 0x0000005a1f937221 */ /* 0x002fe20000000000 */
[----:B------:R-:W-:Y:S01]  /*b290*/  @!P3 FMUL R107, R107, 0.5 ;  /* 0x3f0000006b6bb820 */ /* 0x000fe20000400000 */
[----:B------:R-:W-:Y:S01]  /*b2a0*/  FADD R142, R139, R142 ;  /* 0x0000008e8b8e7221 */ /* 0x000fe20000000000 */
[----:B------:R-:W-:Y:S01]  /*b2b0*/  FADD R185, R185, R192 ;  /* 0x000000c0b9b97221 */ /* 0x000fe20000000000 */
[----:B--2---:R-:W-:Y:S01]  /*b2c0*/  @!P5 FMUL R110, R110, R110 ;  /* 0x0000006e6e6ed220 */ /* 0x004fe20000400000 */
[----:B------:R-:W-:Y:S01]  /*b2d0*/  FSETP.GEU.AND P5, PT, R111, -126, PT ;  /* 0xc2fc00006f00780b */ /* 0x000fe20003fae000 */
[----:B---3--:R-:W-:Y:S01]  /*b2e0*/  FADD R148, R27, R86 ;  /* 0x000000561b947221 */ /* 0x008fe20000000000 */
[----:B------:R-:W1:Y:S01]  /*b2f0*/  MUFU.EX2 R107, R107 ;  /* 0x0000006b006b7308 */ /* 0x000e620000000800 */
[----:B------:R-:W-:Y:S01]  /*b300*/  @!P6 FMUL R115, R115, 0.5 ;  /* 0x3f0000007373e820 */ /* 0x000fe20000400000 */
[----:B------:R-:W-:Y:S01]  /*b310*/  FADD R187, R147, R184 ;  /* 0x000000b893bb7221 */ /* 0x000fe20000000000 */
[----:B------:R-:W-:Y:S01]  /*b320*/  FADD R151, R148, R151 ;  /* 0x0000009794977221 */ /* 0x000fe20000000000 */
[----:B------:R-:W-:Y:S01]  /*b330*/  FADD R148, R137, R8 ;  /* 0x0000000889947221 */ /* 0x000fe20000000000 */
[----:B----4-:R-:W-:Y:S01]  /*b340*/  @!P4 FMUL R99, R99, R99 ;  /* 0x000000636363c220 */ /* 0x010fe20000400000 */
[----:B------:R-:W-:Y:S01]  /*b350*/  FSETP.GEU.AND P4, PT, R126, -126, PT ;  /* 0xc2fc00007e00780b */ /* 0x000fe20003f8e000 */
[----:B------:R-:W-:Y:S01]  /*b360*/  FADD R147, R125, R98 ;  /* 0x000000627d937221 */ /* 0x000fe20000000000 */
[----:B------:R-:W2:Y:S01]  /*b370*/  MUFU.EX2 R115, R115 ;  /* 0x0000007300737308 */ /* 0x000ea20000000800 */
[----:B------:R-:W-:Y:S01]  /*b380*/  FADD R194, R145, R148 ;  /* 0x0000009491c27221 */ /* 0x000fe20000000000 */
[----:B------:R-:W-:Y:S01]  /*b390*/  FADD R145, R108, R59 ;  /* 0x0000003b6c917221 */ /* 0x000fe20000000000 */
[----:B------:R-:W-:Y:S01]  /*b3a0*/  @!P5 FMUL R111, R111, 0.5 ;  /* 0x3f0000006f6fd820 */ /* 0x000fe20000400000 */
[----:B------:R-:W-:Y:S01]  /*b3b0*/  FADD R148, R42, R67 ;  /* 0x000000432a947221 */ /* 0x000fe20000000000 */
[----:B------:R-:W-:Y:S01]  /*b3c0*/  FADD R184, R78, R95 ;  /* 0x0000005f4eb87221 */ /* 0x000fe20000000000 */
[----:B------:R-:W-:Y:S01]  /*b3d0*/  FADD R186, R145, R150 ;  /* 0x0000009691ba7221 */ /* 0x000fe20000000000 */
[----:B------:R-:W-:Y:S01]  /*b3e0*/  FADD R145, R117, R62 ;  /* 0x0000003e75917221 */ /* 0x000fe20000000000 */
[----:B------:R-:W-:Y:S01]  /*b3f0*/  FADD R191, R148, R149 ;  /* 0x0000009594bf7221 */ /* 0x000fe20000000000 */
[----:B------:R-:W3:Y:S01]  /*b400*/  MUFU.EX2 R111, R111 ;  /* 0x0000006f006f7308 */ /* 0x000ee20000000800 */
[----:B-1----:R-:W-:Y:S01]  /*b410*/  @!P3 FMUL R107, R107, R107 ;  /* 0x0000006b6b6bb220 */ /* 0x002fe20000400000 */
[----:B------:R-:W-:Y:S01]  /*b420*/  @!P4 FMUL R126, R126, 0.5 ;  /* 0x3f0000007e7ec820 */ /* 0x000fe20000400000 */
[----:B------:R-:W-:Y:S01]  /*b430*/  FSETP.GEU.AND P3, PT, R136, -126, PT ;  /* 0xc2fc00008800780b */ /* 0x000fe20003f6e000 */
        /* <DEDUP_REMOVED lines=14> */
[----:B---3--:R-:W-:Y:S01]  /*b520*/  @!P5 FMUL R111, R111, R111 ;  /* 0x0000006f6f6fd220 */ /* 0x008fe20000400000 */
[----:B------:R-:W-:Y:S01]  /*b530*/  @!P3 FMUL R136, R136, 0.5 ;  /* 0x3f0000008888b820 */ /* 0x000fe20000400000 */
[----:B------:R-:W-:Y:S01]  /*b540*/  FADD R189, R145, R150 ;  /* 0x0000009691bd7221 */ /* 0x000fe20000000000 */
[----:B------:R-:W-:Y:S01]  /*b550*/  FADD R198, R148, R149 ;  /* 0x0000009594c67221 */ /* 0x000fe20000000000 */
[----:B------:R-:W-:Y:S01]  /*b560*/  FADD R190, R147, R184 ;  /* 0x000000b893be7221 */ /* 0x000fe20000000000 */
[----:B------:R-:W-:Y:S01]  /*b570*/  FADD R147, R39, R106 ;  /* 0x0000006a27937221 */ /* 0x000fe20000000000 */
[----:B------:R-:W-:Y:S01]  /*b580*/  FADD R145, R121, R94 ;  /* 0x0000005e79917221 */ /* 0x000fe20000000000 */
[----:B-1----:R-:W-:Y:S01]  /*b590*/  @!P4 FMUL R126, R126, R126 ;  /* 0x0000007e7e7ec220 */ /* 0x002fe20000400000 */
        /* <DEDUP_REMOVED lines=25> */
[----:B------:R-:W-:Y:S01]  /*b730*/  F2FP.F16.F32.PACK_AB R26, R12, R181 ;  /* 0x000000b50c1a723e */ /* 0x000fe200000000ff */
[----:B------:R-:W-:Y:S01]  /*b740*/  FADD R146, R127, R146 ;  /* 0x000000927f927221 */ /* 0x000fe20000000000 */
[----:B------:R-:W-:Y:S01]  /*b750*/  SHF.L.U32 R12, R2, 0x1f, RZ ;  /* 0x0000001f020c7819 */ /* 0x000fe200000006ff */
[----:B------:R-:W-:Y:S01]  /*b760*/  FADD R185, R185, R148 ;  /* 0x00000094b9b97221 */ /* 0x000fe20000000000 */
[----:B-1----:R-:W-:Y:S01]  /*b770*/  @!P3 FMUL R136, R136, R136 ;  /* 0x000000888888b220 */ /* 0x002fe20000400000 */
[----:B------:R-:W-:Y:S01]  /*b780*/  F2FP.F16.F32.PACK_AB R54, R18, R65 ;  /* 0x000000411236723e */ /* 0x000fe200000000ff */
[----:B------:R1:W2:Y:S01]  /*b790*/  SYNCS.PHASECHK.TRANS64.TRYWAIT P2, [UR7+0x21000], R12 ;  /* 0x0210000cff0075a7 */ /* 0x0002a20008040147 */
[----:B------:R-:W-:Y:S01]  /*b7a0*/  F2FP.F16.F32.PACK_AB R65, R91, R66 ;  /* 0x000000425b41723e */ /* 0x000fe200000000ff */
[----:B------:R-:W-:Y:S01]  /*b7b0*/  FFMA R4, R119, R4, R146 ;  /* 0x0000000477047223 */ /* 0x000fe20000000092 */
[----:B------:R-:W-:Y:S01]  /*b7c0*/  F2FP.F16.F32.PACK_AB R69, R71, R70 ;  /* 0x000000464745723e */ /* 0x000fe200000000ff */
[----:B------:R-:W-:Y:S01]  /*b7d0*/  FMUL R168, R168, R119 ;  /* 0x00000077a8a87220 */ /* 0x000fe20000400000 */
[----:B------:R-:W-:Y:S01]  /*b7e0*/  F2FP.F16.F32.PACK_AB R36, R36, R37 ;  /* 0x000000252424723e */ /* 0x000fe200000000ff */
[----:B------:R-:W-:Y:S01]  /*b7f0*/  FFMA R3, R136, R3, R185 ;  /* 0x0000000388037223 */ /* 0x000fe200000000b9 */
[----:B------:R-:W-:Y:S01]  /*b800*/  F2FP.F16.F32.PACK_AB R51, R78, R51 ;  /* 0x000000334e33723e */ /* 0x000fe200000000ff */
[----:B------:R-:W-:Y:S01]  /*b810*/  FMUL R169, R169, R119 ;  /* 0x00000077a9a97220 */ /* 0x000fe20000400000 */
[----:B------:R-:W-:Y:S01]  /*b820*/  F2FP.F16.F32.PACK_AB R63, R94, R63 ;  /* 0x0000003f5e3f723e */ /* 0x000fe200000000ff */
[----:B------:R-:W-:Y:S01]  /*b830*/  FMUL R172, R172, R119 ;  /* 0x00000077acac7220 */ /* 0x000fe20000400000 */
[----:B------:R-:W-:Y:S01]  /*b840*/  F2FP.F16.F32.PACK_AB R66, R20, R77 ;  /* 0x0000004d1442723e */ /* 0x000fe200000000ff */
[-C--:B------:R-:W-:Y:S01]  /*b850*/  FMUL R173, R173, R119.reuse ;  /* 0x00000077adad7220 */ /* 0x080fe20000400000 */
[----:B------:R-:W-:Y:S01]  /*b860*/  F2FP.F16.F32.PACK_AB R71, R11, R74 ;  /* 0x0000004a0b47723e */ /* 0x000fe200000000ff */
[----:B------:R-:W-:Y:S01]  /*b870*/  FMUL R160, R160, R119 ;  /* 0x00000077a0a07220 */ /* 0x000fe20000400000 */
[----:B------:R-:W-:Y:S01]  /*b880*/  F2FP.F16.F32.PACK_AB R30, R182, R25 ;  /* 0x00000019b61e723e */ /* 0x000fe200000000ff */
[-C--:B------:R-:W-:Y:S01]  /*b890*/  FMUL R161, R161, R119.reuse ;  /* 0x00000077a1a17220 */ /* 0x080fe20000400000 */
[----:B------:R-:W-:Y:S01]  /*b8a0*/  F2FP.F16.F32.PACK_AB R27, R121, R34 ;  /* 0x00000022791b723e */ /* 0x000fe200000000ff */
[-C--:B------:R-:W-:Y:S01]  /*b8b0*/  FMUL R164, R164, R119.reuse ;  /* 0x00000077a4a47220 */ /* 0x080fe20000400000 */
[----:B------:R-:W-:Y:S01]  /*b8c0*/  F2FP.F16.F32.PACK_AB R37, R129, R38 ;  /* 0x000000268125723e */ /* 0x000fe200000000ff */
[----:B------:R-:W-:Y:S01]  /*b8d0*/  FMUL R165, R165, R119 ;  /* 0x00000077a5a57220 */ /* 0x000fe20000400000 */
        /* <DEDUP_REMOVED lines=9> */
[-C--:B------:R-:W-:Y:S01]  /*b970*/  FMUL R170, R170, R136.reuse ;  /* 0x00000088aaaa7220 */ /* 0x080fe20000400000 */
        /* <DEDUP_REMOVED lines=10> */
[----:B------:R-:W-:Y:S01]  /*ba20*/  FMUL R159, R159, R136 ;  /* 0x000000889f9f7220 */ /* 0x000fe20000400000 */
        /* <DEDUP_REMOVED lines=22> */
[----:B------:R-:W-:Y:S01]  /*bb90*/  F2FP.F16.F32.PACK_AB R102, R109, R104 ;  /* 0x000000686d66723e */ /* 0x000fe200000000ff */
[----:B-12---:R-:W-:Y:S06]  /*bba0*/  @!P0 BRA `(.L_x_27) ;  /* 0x0000000000048947 */ /* 0x006fec0003800000 */
[----:B------:R-:W-:Y:S01]  /*bbb0*/  BPT.TRAP 0x1 ;  /* 0x000000040000795c */ /* 0x000fe20000300000 */
.L_x_27:
[----:B------:R-:W-:Y:S05]  /*bbc0*/  @P2 BRA `(.L_x_28) ;  /* 0x0000000000082947 */ /* 0x000fea0003800000 */
[----:B------:R-:W1:Y:S02]  /*bbd0*/  SYNCS.PHASECHK.TRANS64.TRYWAIT P2, [UR7+0x21000], R12 ;  /* 0x0210000cff0075a7 */ /* 0x000e640008040147 */
[----:B-1----:R-:W-:Y:S05]  /*bbe0*/  @!P2 BRA `(.L_x_29) ;  /* 0x000000a000a4a947 */ /* 0x002fea0003800000 */
.L_x_28:
[----:B------:R-:W-:Y:S01]  /*bbf0*/  UIMAD UR10, UR6, 0x600, UR16 ;  /* 0x00000600060a78a4 */ /* 0x000fe2000f8e0210 */
[----:B------:R-:W-:Y:S01]  /*bc00*/  WARPGROUP.ARRIVE ;  /* 0x00000000000079c5 */ /* 0x000fe20000000000 */
[----:B------:R-:W-:Y:S01]  /*bc10*/  UMOV UR11, 0xc0000010 ;  /* 0xc0000010000b7882 */ /* 0x000fe20000000000 */
[----:B------:R-:W-:Y:S01]  /*bc20*/  UMOV UR15, 0xc0000010 ;  /* 0xc0000010000f7882 */ /* 0x000fe20000000000 */
[----:B------:R-:W-:Y:S01]  /*bc30*/  UIADD3 UR14, UR10, 0x200, URZ ;  /* 0x000002000a0e7890 */ /* 0x000fe2000fffe03f */
[----:B------:R-:W-:Y:S01]  /*bc40*/  F2FP.F16.F32.PACK_AB R103, R111, R126 ;  /* 0x0000007e6f67723e */ /* 0x000fe200000000ff */
[----:B------:R-:W-:Y:S02]  /*bc50*/  UIADD3 UR20, UR10, 0x400, URZ ;  /* 0x000004000a147890 */ /* 0x000fe4000fffe03f */
[----:B------:R-:W-:Y:S02]  /*bc60*/  UIADD3 UR22, UR10, 0x420, URZ ;  /* 0x000004200a167890 */ /* 0x000fe4000fffe03f */
[----:B------:R-:W-:Y:S01]  /*bc70*/  HGMMA.64x16x16.F32 R168, R28, gdesc[UR8].tnspB, R168, gsb0 ;  /* 0x402000081ca87df0 */ /* 0x000fe200080008a8 */
[----:B------:R-:W-:Y:S01]  /*bc80*/  UMOV UR23, 0xc0000010 ;  /* 0xc000001000177882 */ /* 0x000fe20000000000 */
[----:B------:R-:W-:Y:S01]  /*bc90*/  UMOV UR11, 0xc0000010 ;  /* 0xc0000010000b7882 */ /* 0x000fe20000000000 */
[----:B------:R-:W-:-:S02]  /*bca0*/  WARPGROUP.DEPBAR.LE gsb0, 0x0 ;  /* 0x00008000000079c5 */ /* 0x000fc40000010000 */
[----:B------:R-:W-:-:S06]  /*bcb0*/  WARPGROUP.ARRIVE ;  /* 0x00000000000079c5 */ /* 0x000fcc0000000000 */
[----:B------:R-:W-:Y:S01]  /*bcc0*/  HGMMA.64x16x16.F32 R160, R28, gdesc[UR12].tnspB, R160, gsb0 ;  /* 0x4020000c1ca07df0 */ /* 0x000fe200080008a0 */
[----:B------:R-:W-:Y:S01]  /*bcd0*/  UMOV UR14, UR20 ;  /* 0x00000014000e7c82 */ /* 0x000fe20008000000 */
[----:B------:R-:W-:Y:S01]  /*bce0*/  UMOV UR15, 0xc0000010 ;  /* 0xc0000010000f7882 */ /* 0x000fe20000000000 */
[----:B------:R-:W-:Y:S01]  /*bcf0*/  UIADD3 UR20, UR10, 0x220, URZ ;  /* 0x000002200a147890 */ /* 0x000fe2000fffe03f */
        /* <DEDUP_REMOVED lines=224> */
[----:B------:R-:W-:Y:S01]  /*cb00*/  UIADD3 UR10, UR10, 0x5e0, URZ ;  /* 0x000005e00a0a7890 */ /* 0x000fe2000fffe03f */
[----:B------:R-:W-:Y:S02]  /*cb10*/  WARPGROUP.DEPBAR.LE gsb0, 0x0 ;  /* 0x00008000000079c5 */ /* 0x000fe40000010000 */
[----:B------:R-:W-:-:S06]  /*cb20*/  WARPGROUP.ARRIVE ;  /* 0x00000000000079c5 */ /* 0x000fcc0000000000 */
[----:B------:R-:W-:Y:S03]  /*cb30*/  HGMMA.64x16x16.F32 R152, R92, gdesc[UR20].tnspB, R152, gsb0 ;  /* 0x402000145c987df0 */ /* 0x000fe60008000898 */
[----:B------:R-:W-:Y:S02]  /*cb40*/  WARPGROUP.DEPBAR.LE gsb0, 0x0 ;  /* 0x00008000000079c5 */ /* 0x000fe40000010000 */
[----:B------:R-:W-:-:S06]  /*cb50*/  WARPGROUP.ARRIVE ;  /* 0x00000000000079c5 */ /* 0x000fcc0000000000 */
[----:B------:R-:W-:Y:S01]  /*cb60*/  HGMMA.64x16x16.F32 R168, R100, gdesc[UR12].tnspB, R168, gsb0 ;  /* 0x4020000c64a87df0 */ /* 0x000fe200080008a8 */
[----:B------:R-:W-:Y:S01]  /*cb70*/  UMOV UR14, UR20 ;  /* 0x00000014000e7c82 */ /* 0x000fe20008000000 */
        /* <DEDUP_REMOVED lines=10> */
.L_x_30:
[----:B------:R-:W-:-:S04]  /*cc20*/  ULEA UR7, UR17, UR36, 0x3 ;  /* 0x0000002411077291 */ /* 0x000fc8000f8e183f */
[----:B------:R-:W-:-:S04]  /*cc30*/  UIADD3 UR7, UR7, 0x21028, URZ ;  /* 0x0002102807077890 */ /* 0x000fc8000fffe03f */
[----:B------:R-:W-:-:S09]  /*cc40*/  UPRMT UR7, URZ, 0x654, UR7 ;  /* 0x000006543f077896 */ /* 0x000fd20008000007 */
[----:B------:R-:W-:Y:S01]  /*cc50*/  SYNCS.ARRIVE.TRANS64.RED.A1T0 RZ, [UR7], RZ ;  /* 0x000000ffffff79a7 */ /* 0x000fe20008100407 */
[----:B------:R-:W-:Y:S05]  /*cc60*/  @P1 BRA `(.L_x_31) ;  /* 0x0000000000041947 */ /* 0x000fea0003800000 */
[----:B------:R-:W-:Y:S01]  /*cc70*/  BPT.TRAP 0x1 ;  /* 0x000000040000795c */ /* 0x000fe20000300000 */
.L_x_31:
[----:B------:R-:W-:-:S04]  /*cc80*/  UIADD3 UR17, UR17, 0x1, URZ ;  /* 0x0000000111117890 */ /* 0x000fc8000fffe03f */
[----:B------:R-:W-:-:S04]  /*cc90*/  UISETP.NE.AND UP0, UPT, UR17, 0x5, UPT ;  /* 0x000000051100788c */ /* 0x000fc8000bf05270 */
[----:B------:R-:W-:Y:S01]  /*cca0*/  USEL UR17, UR17, URZ, UP0 ;  /* 0x0000003f11117287 */ /* 0x000fe20008000000 */
[----:B------:R-:W-:Y:S11]  /*ccb0*/  @!P0 BRA `(.L_x_32) ;  /* 0x0000000000048947 */ /* 0x000ff60003800000 */
[----:B------:R-:W-:Y:S01]  /*ccc0*/  BPT.TRAP 0x1 ;  /* 0x000000040000795c */ /* 0x000fe20000300000 */
.L_x_32:
[----:B------:R-:W-:-:S04]  /*ccd0*/  ULEA UR7, UR17, UR36, 0x3 ;  /* 0x0000002411077291 */ /* 0x000fc8000f8e183f */
[----:B------:R-:W-:-:S04]  /*cce0*/  UIADD3 UR7, UR7, 0x21028, URZ ;  /* 0x0002102807077890 */ /* 0x000fc8000fffe03f */
[----:B------:R-:W-:-:S09]  /*ccf0*/  UPRMT UR7, URZ, 0x654, UR7 ;  /* 0x000006543f077896 */ /* 0x000fd20008000007 */
[----:B------:R-:W-:Y:S01]  /*cd00*/  SYNCS.ARRIVE.TRANS64.RED.A1T0 RZ, [UR7], RZ ;  /* 0x000000ffffff79a7 */ /* 0x000fe20008100407 */
[----:B------:R-:W-:Y:S05]  /*cd10*/  @P1 BRA `(.L_x_33) ;  /* 0x0000000000041947 */ /* 0x000fea0003800000 */
[----:B------:R-:W-:Y:S01]  /*cd20*/  BPT.TRAP 0x1 ;  /* 0x000000040000795c */ /* 0x000fe20000300000 */
.L_x_33:
[----:B------:R-:W-:Y:S01]  /*cd30*/  UIADD3 UR6, UR6, 0x1, URZ ;  /* 0x0000000106067890 */ /* 0x000fe2000fffe03f */
[C---:B------:R-:W-:Y:S01]  /*cd40*/  ISETP.GT.AND P2, PT, R6.reuse, 0x2, PT ;  /* 0x000000020600780c */ /* 0x040fe20003f44270 */
[----:B------:R-:W-:Y:S01]  /*cd50*/  UIADD3 UR17, UR17, 0x1, URZ ;  /* 0x0000000111117890 */ /* 0x000fe2000fffe03f */
[----:B------:R-:W-:Y:S01]  /*cd60*/  IADD3 R6, R6, -0x1, RZ ;  /* 0xffffffff06067810 */ /* 0x000fe20007ffe0ff */
[----:B------:R-:W-:Y:S01]  /*cd70*/  UISETP.NE.AND UP2, UPT, UR6, 0x5, UPT ;  /* 0x000000050600788c */ /* 0x000fe2000bf45270 */
[----:B------:R-:W-:Y:S01]  /*cd80*/  IADD3 R0, R0, 0x100, RZ ;  /* 0x0000010000007810 */ /* 0x000fe20007ffe0ff */
[----:B------:R-:W-:Y:S01]  /*cd90*/  UISETP.NE.AND UP0, UPT, UR17, 0x5, UPT ;  /* 0x000000051100788c */ /* 0x000fe2000bf05270 */
[----:B------:R-:W-:Y:S01]  /*cda0*/  IMAD.MOV.U32 R11, RZ, RZ, R5 ;  /* 0x000000ffff0b7224 */ /* 0x000fe200078e0005 */
[----:B------:R-:W-:Y:S01]  /*cdb0*/  USEL UR7, URZ, 0x1, UP2 ;  /* 0x000000013f077887 */ /* 0x000fe20009000000 */
[----:B-1----:R-:W-:Y:S01]  /*cdc0*/  MOV R9, R7 ;  /* 0x0000000700097202 */ /* 0x002fe20000000f00 */
[----:B------:R-:W-:-:S02]  /*cdd0*/  USEL UR17, UR17, URZ, UP0 ;  /* 0x0000003f11117287 */ /* 0x000fc40008000000 */
[----:B------:R-:W-:Y:S02]  /*cde0*/  USEL UR20, UR6, URZ, UP2 ;  /* 0x0000003f06147287 */ /* 0x000fe40009000000 */
[----:B------:R-:W-:Y:S01]  /*cdf0*/  LOP3.LUT R2, R2, UR7, RZ, 0x3c, !PT ;  /* 0x0000000702027c12 */ /* 0x000fe2000f8e3cff */
[----:B------:R-:W-:Y:S09]  /*ce00*/  @P2 BRA `(.L_x_34) ;  /* 0xffffffac001c2947 */ /* 0x000ff2000383ffff */
.L_x_23:
[----:B------:R-:W-:-:S13]  /*ce10*/  ISETP.GE.AND P2, PT, R6, 0x1, PT ;  /* 0x000000010600780c */ /* 0x000fda0003f46270 */
[----:B------:R-:W-:Y:S05]  /*ce20*/  @!P2 BRA `(.L_x_35) ;  /* 0x000000640054a947 */ /* 0x000fea0003800000 */
[----:B------:R-:W-:Y:S01]  /*ce30*/  MOV R8, R5 ;  /* 0x0000000500087202 */ /* 0x000fe20000000f00 */
[----:B------:R-:W-:Y:S01]  /*ce40*/  IMAD.MOV.U32 R9, RZ, RZ, R7 ;  /* 0x000000ffff097224 */ /* 0x000fe200078e0007 */
[----:B------:R-:W-:Y:S01]  /*ce50*/  ULDC UR21, c[0x0][0x604] ;  /* 0x0001810000157ab9 */ /* 0x000fe20000000800 */
[----:B------:R-:W-:-:S05]  /*ce60*/  ULDC UR23, c[0x0][0x28c] ;  /* 0x0000a30000177ab9 */ /* 0x000fca0000000800 */
.L_x_46:
[----:B------:R-:W-:Y:S05]  /*ce70*/  @!P0 BRA `(.L_x_36) ;  /* 0x0000000000048947 */ /* 0x000fea0003800000 */
[----:B------:R-:W-:Y:S01]  /*ce80*/  BPT.TRAP 0x1 ;  /* 0x000000040000795c */ /* 0x000fe20000300000 */
.L_x_36:
[----:B------:R-:W-:Y:S01]  /*ce90*/  ULEA UR6, UR20, UR36, 0x3 ;  /* 0x0000002414067291 */ /* 0x000fe2000f8e183f */
[----:B------:R-:W-:-:S08]  /*cea0*/  SHF.L.U32 R5, R2, 0x1f, RZ ;  /* 0x0000001f02057819 */ /* 0x000fd000000006ff */
[----:B------:R-:W1:Y:S02]  /*ceb0*/  SYNCS.PHASECHK.TRANS64.TRYWAIT P2, [UR6+0x21000], R5 ;  /* 0x02100005ff0075a7 */ /* 0x000e640008040146 */
[----:B-1----:R-:W-:Y:S05]  /*cec0*/  @!P2 BRA `(.L_x_37) ;  /* 0x000000900004a947 */ /* 0x002fea0003800000 */
.L_x_108:
        /* <DEDUP_REMOVED lines=23> */
.L_x_38:
[C---:B------:R-:W-:Y:S01]  /*d040*/  IADD3 R7, R0.reuse, 0x1, RZ ;  /* 0x0000000100077810 */ /* 0x040fe20007ffe0ff */
[C---:B------:R-:W-:Y:S01]  /*d050*/  VIADD R12, R0.reuse, 0x9 ;  /* 0x00000009000c7836 */ /* 0x040fe20000000000 */
[C---:B------:R-:W-:Y:S01]  /*d060*/  IADD3 R11, R0.reuse, 0x8, RZ ;  /* 0x00000008000b7810 */ /* 0x040fe20007ffe0ff */
[C---:B------:R-:W-:Y:S01]  /*d070*/  VIADD R23, R0.reuse, 0xc9 ;  /* 0x000000c900177836 */ /* 0x040fe20000000000 */
[----:B------:R-:W-:Y:S01]  /*d080*/  ISETP.GE.AND P6, PT, R7, UR23, PT ;  /* 0x0000001707007c0c */ /* 0x000fe2000bfc6270 */
[----:B------:R-:W-:Y:S01]  /*d090*/  ULEA UR7, UR6, UR36, 0x3 ;  /* 0x0000002406077291 */ /* 0x000fe2000f8e183f */
[C---:B------:R-:W-:Y:S02]  /*d0a0*/  IADD3 R7, R0.reuse, 0x10, RZ ;  /* 0x0000001000077810 */ /* 0x040fe40007ffe0ff */
[----:B------:R-:W-:Y:S02]  /*d0b0*/  ISETP.GE.AND P5, PT, R0, UR23, PT ;  /* 0x0000001700007c0c */ /* 0x000fe4000bfa6270 */
[----:B------:R-:W-:-:S02]  /*d0c0*/  ISETP.GE.AND P3, PT, R12, UR23, PT ;  /* 0x000000170c007c0c */ /* 0x000fc4000bf66270 */
[C---:B------:R-:W-:Y:S02]  /*d0d0*/  IADD3 R12, R0.reuse, 0x11, RZ ;  /* 0x00000011000c7810 */ /* 0x040fe40007ffe0ff */
[----:B------:R-:W-:Y:S02]  /*d0e0*/  ISETP.GE.AND P4, PT, R11, UR23, PT ;  /* 0x000000170b007c0c */ /* 0x000fe4000bf86270 */
[----:B------:R-:W-:Y:S01]  /*d0f0*/  ISETP.GE.AND P2, PT, R7, UR23, PT ;  /* 0x0000001707007c0c */ /* 0x000fe2000bf46270 */
[----:B------:R-:W-:Y:S01]  /*d100*/  VIADD R7, R0, 0x18 ;  /* 0x0000001800077836 */ /* 0x000fe20000000000 */
[----:B------:R-:W-:Y:S02]  /*d110*/  FSEL R11, R24, -INF , !P5 ;  /* 0xff800000180b7808 */ /* 0x000fe40006800000 */
[----:B------:R-:W-:Y:S02]  /*d120*/  FSEL R26, R26, -INF , !P5 ;  /* 0xff8000001a1a7808 */ /* 0x000fe40006800000 */
[----:B------:R-:W-:-:S02]  /*d130*/  ISETP.GE.AND P5, PT, R12, UR23, PT ;  /* 0x000000170c007c0c */ /* 0x000fc4000bfa6270 */
[----:B------:R-:W-:Y:S02]  /*d140*/  IADD3 R12, R0, 0x19, RZ ;  /* 0x00000019000c7810 */ /* 0x000fe40007ffe0ff */
[----:B------:R-:W-:Y:S02]  /*d150*/  FSEL R25, R25, -INF , !P6 ;  /* 0xff80000019197808 */ /* 0x000fe40007000000 */
[----:B------:R-:W-:Y:S02]  /*d160*/  FSEL R27, R27, -INF , !P6 ;  /* 0xff8000001b1b7808 */ /* 0x000fe40007000000 */
[----:B------:R-:W-:Y:S02]  /*d170*/  ISETP.GE.AND P6, PT, R7, UR23, PT ;  /* 0x0000001707007c0c */ /* 0x000fe4000bfc6270 */
[----:B------:R-:W-:Y:S02]  /*d180*/  FSEL R28, R28, -INF , !P4 ;  /* 0xff8000001c1c7808 */ /* 0x000fe40006000000 */
[----:B------:R-:W-:-:S02]  /*d190*/  FSEL R30, R30, -INF , !P4 ;  /* 0xff8000001e1e7808 */ /* 0x000fc40006000000 */
[----:B------:R-:W-:Y:S01]  /*d1a0*/  ISETP.GE.AND P4, PT, R12, UR23, PT ;  /* 0x000000170c007c0c */ /* 0x000fe2000bf86270 */
[C---:B------:R-:W-:Y:S01]  /*d1b0*/  VIADD R12, R0.reuse, 0x21 ;  /* 0x00000021000c7836 */ /* 0x040fe20000000000 */
[----:B------:R-:W-:Y:S02]  /*d1c0*/  IADD3 R7, R0, 0x20, RZ ;  /* 0x0000002000077810 */ /* 0x000fe40007ffe0ff */
[----:B------:R-:W-:Y:S02]  /*d1d0*/  FSEL R29, R29, -INF , !P3 ;  /* 0xff8000001d1d7808 */ /* 0x000fe40005800000 */
[----:B------:R-:W-:Y:S02]  /*d1e0*/  FSEL R31, R31, -INF , !P3 ;  /* 0xff8000001f1f7808 */ /* 0x000fe40005800000 */
[----:B------:R-:W-:Y:S02]  /*d1f0*/  ISETP.GE.AND P3, PT, R7, UR23, PT ;  /* 0x0000001707007c0c */ /* 0x000fe4000bf66270 */
[----:B------:R-:W-:-:S02]  /*d200*/  FSEL R32, R32, -INF , !P2 ;  /* 0xff80000020207808 */ /* 0x000fc40005000000 */
[----:B------:R-:W-:Y:S02]  /*d210*/  FSEL R34, R34, -INF , !P2 ;  /* 0xff80000022227808 */ /* 0x000fe40005000000 */
[----:B------:R-:W-:Y:S02]  /*d220*/  IADD3 R7, R0, 0x28, RZ ;  /* 0x0000002800077810 */ /* 0x000fe40007ffe0ff */
[----:B------:R-:W-:Y:S02]  /*d230*/  ISETP.GE.AND P2, PT, R12, UR23, PT ;  /* 0x000000170c007c0c */ /* 0x000fe4000bf46270 */
[----:B------:R-:W-:Y:S02]  /*d240*/  IADD3 R12, R0, 0x29, RZ ;  /* 0x00000029000c7810 */ /* 0x000fe40007ffe0ff */
[----:B------:R-:W-:Y:S02]  /*d250*/  FSEL R33, R33, -INF , !P5 ;  /* 0xff80000021217808 */ /* 0x000fe40006800000 */
[----:B------:R-:W-:-:S02]  /*d260*/  FSEL R35, R35, -INF , !P5 ;  /* 0xff80000023237808 */ /* 0x000fc40006800000 */
[----:B------:R-:W-:Y:S01]  /*d270*/  ISETP.GE.AND P5, PT, R7, UR23, PT ;  /* 0x0000001707007c0c */ /* 0x000fe2000bfa6270 */
[----:B------:R-:W-:Y:S01]  /*d280*/  VIADD R7, R0, 0x30 ;  /* 0x0000003000077836 */ /* 0x000fe20000000000 */
[----:B------:R-:W-:Y:S02]  /*d290*/  FSEL R36, R36, -INF , !P6 ;  /* 0xff80000024247808 */ /* 0x000fe40007000000 */
[----:B------:R-:W-:Y:S02]  /*d2a0*/  FSEL R38, R38, -INF , !P6 ;  /* 0xff80000026267808 */ /* 0x000fe40007000000 */
[----:B------:R-:W-:Y:S02]  /*d2b0*/  ISETP.GE.AND P6, PT, R12, UR23, PT ;  /* 0x000000170c007c0c */ /* 0x000fe4000bfc6270 */
[----:B------:R-:W-:Y:S02]  /*d2c0*/  IADD3 R12, R0, 0x31, RZ ;  /* 0x00000031000c7810 */ /* 0x000fe40007ffe0ff */
[----:B------:R-:W-:-:S02]  /*d2d0*/  FSEL R37, R37, -INF , !P4 ;  /* 0xff80000025257808 */ /* 0x000fc40006000000 */
[----:B------:R-:W-:Y:S02]  /*d2e0*/  FSEL R39, R39, -INF , !P4 ;  /* 0xff80000027277808 */ /* 0x000fe40006000000 */
[----:B------:R-:W-:Y:S02]  /*d2f0*/  ISETP.GE.AND P4, PT, R7, UR23, PT ;  /* 0x0000001707007c0c */ /* 0x000fe4000bf86270 */
[----:B------:R-:W-:Y:S02]  /*d300*/  FSEL R40, R40, -INF , !P3 ;  /* 0xff80000028287808 */ /* 0x000fe40005800000 */
[----:B------:R-:W-:Y:S02]  /*d310*/  FSEL R42, R42, -INF , !P3 ;  /* 0xff8000002a2a7808 */ /* 0x000fe40005800000 */
[----:B------:R-:W-:Y:S01]  /*d320*/  ISETP.GE.AND P3, PT, R12, UR23, PT ;  /* 0x000000170c007c0c */ /* 0x000fe2000bf66270 */
[C---:B------:R-:W-:Y:S01]  /*d330*/  VIADD R12, R0.reuse, 0x39 ;  /* 0x00000039000c7836 */ /* 0x040fe20000000000 */
[----:B------:R-:W-:-:S02]  /*d340*/  IADD3 R7, R0, 0x38, RZ ;  /* 0x0000003800077810 */ /* 0x000fc40007ffe0ff */
[----:B------:R-:W-:Y:S02]  /*d350*/  FSEL R41, R41, -INF , !P2 ;  /* 0xff80000029297808 */ /* 0x000fe40005000000 */
[----:B------:R-:W-:Y:S02]  /*d360*/  FSEL R43, R43, -INF , !P2 ;  /* 0xff8000002b2b7808 */ /* 0x000fe40005000000 */
[----:B------:R-:W-:Y:S02]  /*d370*/  ISETP.GE.AND P2, PT, R7, UR23, PT ;  /* 0x0000001707007c0c */ /* 0x000fe4000bf46270 */
[----:B------:R-:W-:Y:S02]  /*d380*/  FSEL R44, R44, -INF , !P5 ;  /* 0xff8000002c2c7808 */ /* 0x000fe40006800000 */
[----:B------:R-:W-:Y:S02]  /*d390*/  FSEL R46, R46, -INF , !P5 ;  /* 0xff8000002e2e7808 */ /* 0x000fe40006800000 */
[----:B------:R-:W-:-:S02]  /*d3a0*/  IADD3 R7, R0, 0x40, RZ ;  /* 0x0000004000077810 */ /* 0x000fc40007ffe0ff */
[----:B------:R-:W-:Y:S02]  /*d3b0*/  ISETP.GE.AND P5, PT, R12, UR23, PT ;  /* 0x000000170c007c0c */ /* 0x000fe4000bfa6270 */
[C---:B------:R-:W-:Y:S02]  /*d3c0*/  IADD3 R12, R0.reuse, 0x41, RZ ;  /* 0x00000041000c7810 */ /* 0x040fe40007ffe0ff */
[----:B------:R-:W-:Y:S02]  /*d3d0*/  FSEL R45, R45, -INF , !P6 ;  /* 0xff8000002d2d7808 */ /* 0x000fe40007000000 */
[----:B------:R-:W-:Y:S02]  /*d3e0*/  FSEL R47, R47, -INF , !P6 ;  /* 0xff8000002f2f7808 */ /* 0x000fe40007000000 */
[----:B------:R-:W-:Y:S01]  /*d3f0*/  ISETP.GE.AND P6, PT, R7, UR23, PT ;  /* 0x0000001707007c0c */ /* 0x000fe2000bfc6270 */
[----:B------:R-:W-:Y:S01]  /*d400*/  VIADD R7, R0, 0x48 ;  /* 0x0000004800077836 */ /* 0x000fe20000000000 */
[----:B------:R-:W-:-:S02]  /*d410*/  FSEL R48, R48, -INF , !P4 ;  /* 0xff80000030307808 */ /* 0x000fc40006000000 */
[----:B------:R-:W-:Y:S02]  /*d420*/  FSEL R50, R50, -INF , !P4 ;  /* 0xff80000032327808 */ /* 0x000fe40006000000 */
[----:B------:R-:W-:Y:S02]  /*d430*/  ISETP.GE.AND P4, PT, R12, UR23, PT ;  /* 0x000000170c007c0c */ /* 0x000fe4000bf86270 */
[----:B------:R-:W-:Y:S02]  /*d440*/  FMNMX R12, R26, R9, !PT ;  /* 0x000000091a0c7209 */ /* 0x000fe40007800000 */
[----:B------:R-:W-:Y:S02]  /*d450*/  FSEL R49, R49, -INF , !P3 ;  /* 0xff80000031317808 */ /* 0x000fe40005800000 */
[----:B------:R-:W-:Y:S02]  /*d460*/  FSEL R51, R51, -INF , !P3 ;  /* 0xff80000033337808 */ /* 0x000fe40005800000 */
[----:B------:R-:W-:-:S02]  /*d470*/  ISETP.GE.AND P3, PT, R7, UR23, PT ;  /* 0x0000001707007c0c */ /* 0x000fc4000bf66270 */
[----:B------:R-:W-:Y:S02]  /*d480*/  FMNMX R7, R27, R12, !PT ;  /* 0x0000000c1b077209 */ /* 0x000fe40007800000 */
[----:B------:R-:W-:Y:S02]  /*d490*/  IADD3 R13, R0, 0x49, RZ ;  /* 0x00000049000d7810 */ /* 0x000fe40007ffe0ff */
[----:B------:R-:W-:Y:S02]  /*d4a0*/  FMNMX R12, R30, R7, !PT ;  /* 0x000000071e0c7209 */ /* 0x000fe40007800000 */
[----:B------:R-:W-:Y:S02]  /*d4b0*/  FSEL R52, R52, -INF , !P2 ;  /* 0xff80000034347808 */ /* 0x000fe40005000000 */
[----:B------:R-:W-:Y:S02]  /*d4c0*/  FMNMX R7, R31, R12, !PT ;  /* 0x0000000c1f077209 */ /* 0x000fe40007800000 */
[----:B------:R-:W-:-:S02]  /*d4d0*/  FSEL R54, R54, -INF , !P2 ;  /* 0xff80000036367808 */ /* 0x000fc40005000000 */
[----:B------:R-:W-:Y:S02]  /*d4e0*/  ISETP.GE.AND P2, PT, R13, UR23, PT ;  /* 0x000000170d007c0c */ /* 0x000fe4000bf46270 */
[----:B------:R-:W-:Y:S02]  /*d4f0*/  IADD3 R13, R0, 0x50, RZ ;  /* 0x00000050000d7810 */ /* 0x000fe40007ffe0ff */
[----:B------:R-:W-:Y:S02]  /*d500*/  FMNMX R12, R34, R7, !PT ;  /* 0x00000007220c7209 */ /* 0x000fe40007800000 */
[----:B------:R-:W-:Y:S02]  /*d510*/  FSEL R53, R53, -INF , !P5 ;  /* 0xff80000035357808 */ /* 0x000fe40006800000 */
[----:B------:R-:W-:Y:S02]  /*d520*/  FSEL R55, R55, -INF , !P5 ;  /* 0xff80000037377808 */ /* 0x000fe40006800000 */
[----:B------:R-:W-:Y:S01]  /*d530*/  ISETP.GE.AND P5, PT, R13, UR23, PT ;  /* 0x000000170d007c0c */ /* 0x000fe2000bfa6270 */
[----:B------:R-:W-:Y:S01]  /*d540*/  VIADD R13, R0, 0x51 ;  /* 0x00000051000d7836 */ /* 0x000fe20000000000 */
[----:B------:R-:W-:-:S02]  /*d550*/  FMNMX R7, R35, R12, !PT ;  /* 0x0000000c23077209 */ /* 0x000fc40007800000 */
[----:B------:R-:W-:Y:S02]  /*d560*/  FSEL R56, R56, -INF , !P6 ;  /* 0xff80000038387808 */ /* 0x000fe40007000000 */
[----:B------:R-:W-:Y:S02]  /*d570*/  FMNMX R12, R38, R7, !PT ;  /* 0x00000007260c7209 */ /* 0x000fe40007800000 */
[----:B------:R-:W-:Y:S02]  /*d580*/  FSEL R58, R58, -INF , !P6 ;  /* 0xff8000003a3a7808 */ /* 0x000fe40007000000 */
[----:B------:R-:W-:Y:S02]  /*d590*/  ISETP.GE.AND P6, PT, R13, UR23, PT ;  /* 0x000000170d007c0c */ /* 0x000fe4000bfc6270 */
[----:B------:R-:W-:Y:S02]  /*d5a0*/  IADD3 R13, R0, 0x58, RZ ;  /* 0x00000058000d7810 */ /* 0x000fe40007ffe0ff */
[----:B------:R-:W-:-:S02]  /*d5b0*/  FMNMX R7, R39, R12, !PT ;  /* 0x0000000c27077209 */ /* 0x000fc40007800000 */
[----:B------:R-:W-:Y:S02]  /*d5c0*/  FSEL R57, R57, -INF , !P4 ;  /* 0xff80000039397808 */ /* 0x000fe40006000000 */
[----:B------:R-:W-:Y:S02]  /*d5d0*/  FSEL R59, R59, -INF , !P4 ;  /* 0xff8000003b3b7808 */ /* 0x000fe40006000000 */
[----:B------:R-:W-:Y:S02]  /*d5e0*/  ISETP.GE.AND P4, PT, R13, UR23, PT ;  /* 0x000000170d007c0c */ /* 0x000fe4000bf86270 */
[----:B------:R-:W-:Y:S02]  /*d5f0*/  IADD3 R13, R0, 0x59, RZ ;  /* 0x00000059000d7810 */ /* 0x000fe40007ffe0ff */
[----:B------:R-:W-:Y:S02]  /*d600*/  FMNMX R12, R42, R7, !PT ;  /* 0x000000072a0c7209 */ /* 0x000fe40007800000 */
[----:B------:R-:W-:-:S02]  /*d610*/  FSEL R60, R60, -INF , !P3 ;  /* 0xff8000003c3c7808 */ /* 0x000fc40005800000 */
[----:B------:R-:W-:Y:S02]  /*d620*/  FSEL R62, R62, -INF , !P3 ;  /* 0xff8000003e3e7808 */ /* 0x000fe40005800000 */
[----:B------:R-:W-:Y:S01]  /*d630*/  ISETP.GE.AND P3, PT, R13, UR23, PT ;  /* 0x000000170d007c0c */ /* 0x000fe2000bf66270 */
[----:B------:R-:W-:Y:S01]  /*d640*/  VIADD R13, R0, 0x60 ;  /* 0x00000060000d7836 */ /* 0x000fe20000000000 */
        /* <DEDUP_REMOVED lines=9> */
[----:B------:R-:W-:-:S02]  /*d6e0*/  ISETP.GE.AND P5, PT, R13, UR23, PT ;  /* 0x000000170d007c0c */ /* 0x000fc4000bfa6270 */
        /* <DEDUP_REMOVED lines=85> */
[C---:B------:R-:W-:Y:S01]  /*dc40*/  VIADD R13, R0.reuse, 0xa8 ;  /* 0x000000a8000d7836 */ /* 0x040fe20000000000 */
[----:B------:R-:W-:Y:S02]  /*dc50*/  FMNMX R7, R91, R12, !PT ;  /* 0x0000000c5b077209 */ /* 0x000fe40007800000 */
[----:B------:R-:W-:Y:S02]  /*dc60*/  IADD3 R15, R0, 0xa9, RZ ;  /* 0x000000a9000f7810 */ /* 0x000fe40007ffe0ff */
[----:B------:R-:W-:Y:S02]  /*dc70*/  FMNMX R12, R94, R7, !PT ;  /* 0x000000075e0c7209 */ /* 0x000fe40007800000 */
[----:B------:R-:W-:-:S02]  /*dc80*/  FSEL R97, R97, -INF , !P4 ;  /* 0xff80000061617808 */ /* 0x000fc40006000000 */
[----:B------:R-:W-:Y:S02]  /*dc90*/  FSEL R14, R99, -INF , !P4 ;  /* 0xff800000630e7808 */ /* 0x000fe40006000000 */
[----:B------:R-:W-:Y:S02]  /*dca0*/  ISETP.GE.AND P4, PT, R13, UR23, PT ;  /* 0x000000170d007c0c */ /* 0x000fe4000bf86270 */
[----:B------:R-:W-:Y:S02]  /*dcb0*/  FSEL R100, R100, -INF , !P3 ;  /* 0xff80000064647808 */ /* 0x000fe40005800000 */
[----:B------:R-:W-:Y:S02]  /*dcc0*/  FSEL R13, R102, -INF , !P3 ;  /* 0xff800000660d7808 */ /* 0x000fe40005800000 */
[----:B------:R-:W-:Y:S02]  /*dcd0*/  ISETP.GE.AND P3, PT, R15, UR23, PT ;  /* 0x000000170f007c0c */ /* 0x000fe4000bf66270 */
[----:B------:R-:W-:Y:S01]  /*dce0*/  FMNMX R7, R95, R12, !PT ;  /* 0x0000000c5f077209 */ /* 0x000fe20007800000 */
[C---:B------:R-:W-:Y:S01]  /*dcf0*/  VIADD R12, R0.reuse, 0xb1 ;  /* 0x000000b1000c7836 */ /* 0x040fe20000000000 */
[----:B------:R-:W-:-:S02]  /*dd00*/  IADD3 R15, R0, 0xb0, RZ ;  /* 0x000000b0000f7810 */ /* 0x000fc40007ffe0ff */
[----:B------:R-:W-:Y:S02]  /*dd10*/  FSEL R101, R101, -INF , !P2 ;  /* 0xff80000065657808 */ /* 0x000fe40005000000 */
[----:B------:R-:W-:Y:S02]  /*dd20*/  FSEL R16, R103, -INF , !P2 ;  /* 0xff80000067107808 */ /* 0x000fe40005000000 */
[----:B------:R-:W-:Y:S02]  /*dd30*/  FMNMX R7, R98, R7, !PT ;  /* 0x0000000762077209 */ /* 0x000fe40007800000 */
[----:B------:R-:W-:Y:S02]  /*dd40*/  ISETP.GE.AND P2, PT, R15, UR23, PT ;  /* 0x000000170f007c0c */ /* 0x000fe4000bf46270 */
[----:B------:R-:W-:Y:S02]  /*dd50*/  FSEL R104, R104, -INF , !P5 ;  /* 0xff80000068687808 */ /* 0x000fe40006800000 */
[----:B------:R-:W-:-:S02]  /*dd60*/  FSEL R15, R106, -INF , !P5 ;  /* 0xff8000006a0f7808 */ /* 0x000fc40006800000 */
[----:B------:R-:W-:Y:S02]  /*dd70*/  ISETP.GE.AND P5, PT, R12, UR23, PT ;  /* 0x000000170c007c0c */ /* 0x000fe4000bfa6270 */
[----:B------:R-:W-:Y:S02]  /*dd80*/  FMNMX R12, R14, R7, !PT ;  /* 0x000000070e0c7209 */ /* 0x000fe40007800000 */
[----:B------:R-:W-:Y:S02]  /*dd90*/  IADD3 R17, R0, 0xb8, RZ ;  /* 0x000000b800117810 */ /* 0x000fe40007ffe0ff */
[----:B------:R-:W-:Y:S02]  /*dda0*/  FMNMX R7, R13, R12, !PT ;  /* 0x0000000c0d077209 */ /* 0x000fe40007800000 */
[----:B------:R-:W-:Y:S02]  /*ddb0*/  FSEL R18, R107, -INF , !P6 ;  /* 0xff8000006b127808 */ /* 0x000fe40007000000 */
[----:B------:R-:W-:-:S02]  /*ddc0*/  FMNMX R12, R16, R7, !PT ;  /* 0x00000007100c7209 */ /* 0x000fc40007800000 */
[----:B------:R-:W-:Y:S02]  /*ddd0*/  IADD3 R19, R0, 0xb9, RZ ;  /* 0x000000b900137810 */ /* 0x000fe40007ffe0ff */
[----:B------:R-:W-:Y:S02]  /*dde0*/  FMNMX R7, R15, R12, !PT ;  /* 0x0000000c0f077209 */ /* 0x000fe40007800000 */
[----:B------:R-:W-:Y:S02]  /*ddf0*/  FSEL R105, R105, -INF , !P6 ;  /* 0xff80000069697808 */ /* 0x000fe40007000000 */
[----:B------:R-:W-:Y:S02]  /*de00*/  ISETP.GE.AND P6, PT, R17, UR23, PT ;  /* 0x0000001711007c0c */ /* 0x000fe4000bfc6270 */
[----:B------:R-:W-:Y:S02]  /*de10*/  FSEL R108, R108, -INF , !P4 ;  /* 0xff8000006c6c7808 */ /* 0x000fe40006000000 */
[----:B------:R-:W-:-:S02]  /*de20*/  FSEL R17, R110, -INF , !P4 ;  /* 0xff8000006e117808 */ /* 0x000fc40006000000 */
[----:B------:R-:W-:Y:S02]  /*de30*/  FMNMX R12, R18, R7, !PT ;  /* 0x00000007120c7209 */ /* 0x000fe40007800000 */
[----:B------:R-:W-:Y:S01]  /*de40*/  ISETP.GE.AND P4, PT, R19, UR23, PT ;  /* 0x0000001713007c0c */ /* 0x000fe2000bf86270 */
[C---:B------:R-:W-:Y:S01]  /*de50*/  VIADD R19, R0.reuse, 0xc0 ;  /* 0x000000c000137836 */ /* 0x040fe20000000000 */
[----:B------:R-:W-:Y:S01]  /*de60*/  FSEL R20, R111, -INF , !P3 ;  /* 0xff8000006f147808 */ /* 0x000fe20005800000 */
[C---:B------:R-:W-:Y:S01]  /*de70*/  VIADD R111, R0.reuse, 0xf8 ;  /* 0x000000f8006f7836 */ /* 0x040fe20000000000 */
[----:B------:R-:W-:Y:S02]  /*de80*/  FMNMX R7, R17, R12, !PT ;  /* 0x0000000c11077209 */ /* 0x000fe40007800000 */
[----:B------:R-:W-:Y:S02]  /*de90*/  FSEL R109, R109, -INF , !P3 ;  /* 0xff8000006d6d7808 */ /* 0x000fe40005800000 */
[----:B------:R-:W-:-:S02]  /*dea0*/  IADD3 R21, R0, 0xc1, RZ ;  /* 0x000000c100157810 */ /* 0x000fc40007ffe0ff */
[----:B------:R-:W-:Y:S02]  /*deb0*/  ISETP.GE.AND P3, PT, R19, UR23, PT ;  /* 0x0000001713007c0c */ /* 0x000fe4000bf66270 */
[----:B------:R-:W-:Y:S02]  /*dec0*/  FSEL R19, R114, -INF , !P2 ;  /* 0xff80000072137808 */ /* 0x000fe40005000000 */
[----:B------:R-:W-:Y:S02]  /*ded0*/  FMNMX R12, R20, R7, !PT ;  /* 0x00000007140c7209 */ /* 0x000fe40007800000 */
[----:B------:R-:W-:Y:S02]  /*dee0*/  FSEL R112, R112, -INF , !P2 ;  /* 0xff80000070707808 */ /* 0x000fe40005000000 */
[----:B------:R-:W-:Y:S02]  /*def0*/  ISETP.GE.AND P2, PT, R21, UR23, PT ;  /* 0x0000001715007c0c */ /* 0x000fe4000bf46270 */
[----:B------:R-:W-:-:S02]  /*df00*/  IADD3 R21, R0, 0xc8, RZ ;  /* 0x000000c800157810 */ /* 0x000fc40007ffe0ff */
[----:B------:R-:W-:Y:S02]  /*df10*/  FSEL R22, R115, -INF , !P5 ;  /* 0xff80000073167808 */ /* 0x000fe40006800000 */
[----:B------:R-:W-:Y:S02]  /*df20*/  FMNMX R7, R19, R12, !PT ;  /* 0x0000000c13077209 */ /* 0x000fe40007800000 */
[----:B------:R-:W-:Y:S02]  /*df30*/  FSEL R113, R113, -INF , !P5 ;  /* 0xff80000071717808 */ /* 0x000fe40006800000 */
[----:B------:R-:W-:Y:S02]  /*df40*/  ISETP.GE.AND P5, PT, R21, UR23, PT ;  /* 0x0000001715007c0c */ /* 0x000fe4000bfa6270 */
[----:B------:R-:W-:Y:S02]  /*df50*/  FSEL R21, R118, -INF , !P6 ;  /* 0xff80000076157808 */ /* 0x000fe40007000000 */
[----:B------:R-:W-:-:S02]  /*df60*/  FMNMX R12, R22, R7, !PT ;  /* 0x00000007160c7209 */ /* 0x000fc40007800000 */
[----:B------:R-:W-:Y:S02]  /*df70*/  FSEL R116, R116, -INF , !P6 ;  /* 0xff80000074747808 */ /* 0x000fe40007000000 */
[----:B------:R-:W-:Y:S02]  /*df80*/  ISETP.GE.AND P6, PT, R23, UR23, PT ;  /* 0x0000001717007c0c */ /* 0x000fe4000bfc6270 */
[----:B------:R-:W-:Y:S02]  /*df90*/  IADD3 R23, R0, 0xd0, RZ ;  /* 0x000000d000177810 */ /* 0x000fe40007ffe0ff */
[----:B------:R-:W-:Y:S02]  /*dfa0*/  FSEL R176, R119, -INF , !P4 ;  /* 0xff80000077b07808 */ /* 0x000fe40006000000 */
[----:B------:R-:W-:Y:S02]  /*dfb0*/  FMNMX R7, R21, R12, !PT ;  /* 0x0000000c15077209 */ /* 0x000fe40007800000 */
[----:B------:R-:W-:-:S02]  /*dfc0*/  FSEL R117, R117, -INF , !P4 ;  /* 0xff80000075757808 */ /* 0x000fc40006000000 */
[----:B------:R-:W-:Y:S02]  /*dfd0*/  ISETP.GE.AND P4, PT, R23, UR23, PT ;  /* 0x0000001717007c0c */ /* 0x000fe4000bf86270 */
[----:B------:R-:W-:Y:S02]  /*dfe0*/  FSEL R23, R122, -INF , !P3 ;  /* 0xff8000007a177808 */ /* 0x000fe40005800000 */
[----:B------:R-:W-:Y:S02]  /*dff0*/  FMNMX R12, R176, R7, !PT ;  /* 0x00000007b00c7209 */ /* 0x000fe40007800000 */
[----:B------:R-:W-:Y:S02]  /*e000*/  FSEL R178, R123, -INF , !P2 ;  /* 0xff8000007bb27808 */ /* 0x000fe40005000000 */
[----:B------:R-:W-:Y:S02]  /*e010*/  FMNMX R7, R23, R12, !PT ;  /* 0x0000000c17077209 */ /* 0x000fe40007800000 */
[----:B------:R-:W-:-:S02]  /*e020*/  FSEL R177, R126, -INF , !P5 ;  /* 0xff8000007eb17808 */ /* 0x000fc40006800000 */
[----:B------:R-:W-:Y:S02]  /*e030*/  FMNMX R12, R178, R7, !PT ;  /* 0x00000007b20c7209 */ /* 0x000fe40007800000 */
[----:B------:R-:W-:Y:S02]  /*e040*/  IADD3 R24, R0, 0xd1, RZ ;  /* 0x000000d100187810 */ /* 0x000fe40007ffe0ff */
[----:B------:R-:W-:Y:S02]  /*e050*/  FSEL R127, R127, -INF , !P6 ;  /* 0xff8000007f7f7808 */ /* 0x000fe40007000000 */
[----:B------:R-:W-:Y:S02]  /*e060*/  FMNMX R12, R177, R12, !PT ;  /* 0x0000000cb10c7209 */ /* 0x000fe40007800000 */
[----:B------:R-:W-:Y:S02]  /*e070*/  FSEL R120, R120, -INF , !P3 ;  /* 0xff80000078787808 */ /* 0x000fe40005800000 */
[----:B------:R-:W-:Y:S01]  /*e080*/  ISETP.GE.AND P3, PT, R24, UR23, PT ;  /* 0x0000001718007c0c */ /* 0x000fe2000bf66270 */
[----:B------:R-:W-:Y:S01]  /*e090*/  VIADD R24, R0, 0xd8 ;  /* 0x000000d800187836 */ /* 0x000fe20000000000 */
[----:B------:R-:W-:-:S02]  /*e0a0*/  FSEL R130, R130, -INF , !P4 ;  /* 0xff80000082827808 */ /* 0x000fc40006000000 */
[----:B------:R-:W-:Y:S02]  /*e0b0*/  FMNMX R7, R127, R12, !PT ;  /* 0x0000000c7f077209 */ /* 0x000fe40007800000 */
[----:B------:R-:W-:Y:S02]  /*e0c0*/  FSEL R121, R121, -INF , !P2 ;  /* 0xff80000079797808 */ /* 0x000fe40005000000 */
[----:B------:R-:W-:Y:S02]  /*e0d0*/  ISETP.GE.AND P2, PT, R24, UR23, PT ;  /* 0x0000001718007c0c */ /* 0x000fe4000bf46270 */
[----:B------:R-:W-:Y:S02]  /*e0e0*/  IADD3 R107, R0, 0xd9, RZ ;  /* 0x000000d9006b7810 */ /* 0x000fe40007ffe0ff */
[----:B------:R-:W-:Y:S02]  /*e0f0*/  FSEL R131, R131, -INF , !P3 ;  /* 0xff80000083837808 */ /* 0x000fe40005800000 */
[----:B------:R-:W-:-:S02]  /*e100*/  FMNMX R12, R130, R7, !PT ;  /* 0x00000007820c7209 */ /* 0x000fc40007800000 */
[----:B-1----:R-:W-:Y:S02]  /*e110*/  P2R R10, PR, RZ, 0x2 ;  /* 0x00000002ff0a7803 */ /* 0x002fe40000000000 */
[C---:B------:R-:W-:Y:S02]  /*e120*/  IADD3 R110, R0.reuse, 0xe0, RZ ;  /* 0x000000e0006e7810 */ /* 0x040fe40007ffe0ff */
[----:B------:R-:W-:Y:S02]  /*e130*/  ISETP.GE.AND P1, PT, R107, UR23, PT ;  /* 0x000000176b007c0c */ /* 0x000fe4000bf26270 */
[----:B------:R-:W-:Y:S02]  /*e140*/  IADD3 R24, R0, 0xe1, RZ ;  /* 0x000000e100187810 */ /* 0x000fe40007ffe0ff */
[----:B------:R-:W-:Y:S02]  /*e150*/  FSEL R134, R134, -INF , !P2 ;  /* 0xff80000086867808 */ /* 0x000fe40005000000 */
[----:B------:R-:W-:-:S02]  /*e160*/  FMNMX R7, R131, R12, !PT ;  /* 0x0000000c83077209 */ /* 0x000fc40007800000 */
[----:B------:R-:W-:Y:S02]  /*e170*/  P2R R5, PR, RZ, 0x1 ;  /* 0x00000001ff057803 */ /* 0x000fe40000000000 */
[----:B------:R-:W-:Y:S02]  /*e180*/  FSEL R124, R124, -INF , !P5 ;  /* 0xff8000007c7c7808 */ /* 0x000fe40006800000 */
[----:B------:R-:W-:Y:S02]  /*e190*/  ISETP.GE.AND P5, PT, R110, UR23, PT ;  /* 0x000000176e007c0c */ /* 0x000fe4000bfa6270 */
[----:B------:R-:W-:Y:S01]  /*e1a0*/  ISETP.GE.AND P0, PT, R24, UR23, PT ;  /* 0x0000001718007c0c */ /* 0x000fe2000bf06270 */
[----:B------:R-:W-:Y:S01]  /*e1b0*/  VIADD R24, R0, 0xe8 ;  /* 0x000000e800187836 */ /* 0x000fe20000000000 */
[----:B------:R-:W-:Y:S02]  /*e1c0*/  FSEL R135, R135, -INF , !P1 ;  /* 0xff80000087877808 */ /* 0x000fe40004800000 */
[----:B------:R-:W-:-:S02]  /*e1d0*/  FMNMX R12, R134, R7, !PT ;  /* 0x00000007860c7209 */ /* 0x000fc40007800000 */
[----:B------:R-:W-:Y:S02]  /*e1e0*/  FSEL R138, R138, -INF , !P5 ;  /* 0xff8000008a8a7808 */ /* 0x000fe40006800000 */
[----:B------:R-:W-:Y:S02]  /*e1f0*/  FMNMX R7, R135, R12, !PT ;  /* 0x0000000c87077209 */ /* 0x000fe40007800000 */
[----:B------:R-:W-:Y:S02]  /*e200*/  ISETP.GE.AND P1, PT, R24, UR23, PT ;  /* 0x0000001718007c0c */ /* 0x000fe4000bf26270 */
[----:B------:R-:W-:Y:S02]  /*e210*/  IADD3 R24, R0, 0xe9, RZ ;  /* 0x000000e900187810 */ /* 0x000fe40007ffe0ff */
        /* <DEDUP_REMOVED lines=8> */
[----:B------:R-:W-:Y:S02]  /*e2a0*/  IADD3 R99, R0, 0xf1, RZ ;  /* 0x000000f100637810 */ /* 0x000fe40007ffe0ff */
[----:B------:R-:W-:Y:S02]  /*e2b0*/  FSEL R143, R143, -INF , !P2 ;  /* 0xff8000008f8f7808 */ /* 0x000fe40005000000 */
[----:B------:R-:W-:Y:S02]  /*e2c0*/  FMNMX R12, R142, R7, !PT ;  /* 0x000000078e0c7209 */ /* 0x000fe40007800000 */
[----:B------:R-:W-:Y:S02]  /*e2d0*/  ISETP.GE.AND P3, PT, R24, UR23, PT ;  /* 0x0000001718007c0c */ /* 0x000fe4000bf66270 */
[----:B------:R-:W-:Y:S02]  /*e2e0*/  FSEL R128, R128, -INF , !P4 ;  /* 0xff80000080807808 */ /* 0x000fe40006000000 */
[----:B------:R-:W-:-:S02]  /*e2f0*/  FSEL R146, R146, -INF , !P3 ;  /* 0xff80000092927808 */ /* 0x000fc40005800000 */
[----:B------:R-:W-:Y:S02]  /*e300*/  FMNMX R7, R143, R12, !PT ;  /* 0x0000000c8f077209 */ /* 0x000fe40007800000 */
[----:B------:R-:W-:Y:S02]  /*e310*/  ISETP.GE.AND P4, PT, R99, UR23, PT ;  /* 0x0000001763007c0c */ /* 0x000fe4000bf86270 */
[----:B------:R-:W-:Y:S02]  /*e320*/  IADD3 R114, R0, 0xf9, RZ ;  /* 0x000000f900727810 */ /* 0x000fe40007ffe0ff */
[----:B------:R-:W-:Y:S02]  /*e330*/  FSEL R147, R147, -INF , !P4 ;  /* 0xff80000093937808 */ /* 0x000fe40006000000 */
[----:B------:R-:W-:Y:S02]  /*e340*/  FMNMX R12, R146, R7, !PT ;  /* 0x00000007920c7209 */ /* 0x000fe40007800000 */
[----:B------:R-:W-:-:S02]  /*e350*/  ISETP.GE.AND P5, PT, R111, UR23, PT ;  /* 0x000000176f007c0c */ /* 0x000fc4000bfa6270 */
[----:B------:R-:W-:Y:S02]  /*e360*/  FSEL R125, R125, -INF , !P6 ;  /* 0xff8000007d7d7808 */ /* 0x000fe40007000000 */
[----:B------:R-:W-:Y:S02]  /*e370*/  FSEL R150, R150, -INF , !P5 ;  /* 0xff80000096967808 */ /* 0x000fe40006800000 */
[----:B------:R-:W-:Y:S02]  /*e380*/  FMNMX R7, R147, R12, !PT ;  /* 0x0000000c93077209 */ /* 0x000fe40007800000 */
[----:B------:R-:W-:Y:S02]  /*e390*/  ISETP.GE.AND P6, PT, R114, UR23, PT ;  /* 0x0000001772007c0c */ /* 0x000fe4000bfc6270 */
[----:B------:R-:W-:Y:S02]  /*e3a0*/  FMNMX R12, R150, R7, !PT ;  /* 0x00000007960c7209 */ /* 0x000fe40007800000 */
[----:B------:R-:W-:-:S02]  /*e3b0*/  FSEL R151, R151, -INF , !P6 ;  /* 0xff80000097977808 */ /* 0x000fc40007000000 */
[----:B------:R-:W-:Y:S02]  /*e3c0*/  P2R R102, PR, RZ, 0x4 ;  /* 0x00000004ff667803 */ /* 0x000fe40000000000 */
[----:B------:R-:W-:Y:S02]  /*e3d0*/  FMNMX R24, R151, R12, !PT ;  /* 0x0000000c97187209 */ /* 0x000fe40007800000 */
[----:B------:R-:W-:Y:S02]  /*e3e0*/  FSEL R144, R144, -INF , !P3 ;  /* 0xff80000090907808 */ /* 0x000fe40005800000 */
[----:B------:R-:W-:Y:S01]  /*e3f0*/  FSEL R145, R145, -INF , !P4 ;  /* 0xff80000091917808 */ /* 0x000fe20006000000 */
[----:B------:R-:W1:Y:S01]  /*e400*/  SHFL.BFLY PT, R7, R24, 0x1, 0x1f ;  /* 0x0c201f0018077f89 */ /* 0x000e6200000e0000 */
[----:B------:R-:W-:Y:S02]  /*e410*/  FSEL R148, R148, -INF , !P5 ;  /* 0xff80000094947808 */ /* 0x000fe40006800000 */
[----:B------:R-:W-:-:S02]  /*e420*/  FSEL R149, R149, -INF , !P6 ;  /* 0xff80000095957808 */ /* 0x000fc40007000000 */
[----:B------:R-:W-:Y:S02]  /*e430*/  P2R R103, PR, RZ, 0x2 ;  /* 0x00000002ff677803 */ /* 0x000fe40000000000 */
[----:B------:R-:W-:Y:S02]  /*e440*/  ISETP.GE.AND P1, PT, R107, UR23, PT ;  /* 0x000000176b007c0c */ /* 0x000fe4000bf26270 */
[----:B------:R-:W-:Y:S02]  /*e450*/  P2R R106, PR, RZ, 0x1 ;  /* 0x00000001ff6a7803 */ /* 0x000fe40000000000 */
[----:B------:R-:W-:Y:S02]  /*e460*/  ISETP.GE.AND P0, PT, R110, UR23, PT ;  /* 0x000000176e007c0c */ /* 0x000fe4000bf06270 */
[----:B------:R-:W-:Y:S02]  /*e470*/  FSEL R133, R133, -INF , !P1 ;  /* 0xff80000085857808 */ /* 0x000fe40004800000 */
[----:B------:R-:W-:-:S02]  /*e480*/  ISETP.NE.AND P1, PT, R103, RZ, PT ;  /* 0x000000ff6700720c */ /* 0x000fc40003f25270 */
[----:B------:R-:W-:Y:S02]  /*e490*/  FSEL R136, R136, -INF , !P0 ;  /* 0xff80000088887808 */ /* 0x000fe40004000000 */
[----:B------:R-:W-:Y:S02]  /*e4a0*/  ISETP.NE.AND P0, PT, R106, RZ, PT ;  /* 0x000000ff6a00720c */ /* 0x000fe40003f05270 */
[----:B------:R-:W-:Y:S02]  /*e4b0*/  FSEL R140, R140, -INF , !P1 ;  /* 0xff8000008c8c7808 */ /* 0x000fe40004800000 */
[----:B------:R-:W-:Y:S02]  /*e4c0*/  ISETP.NE.AND P1, PT, R10, RZ, PT ;  /* 0x000000ff0a00720c */ /* 0x000fe40003f25270 */
[----:B-1----:R-:W-:Y:S02]  /*e4d0*/  FMNMX R99, R24, R7, !PT ;  /* 0x0000000718637209 */ /* 0x002fe40007800000 */
[----:B------:R-:W-:-:S02]  /*e4e0*/  FMNMX R10, R11, R8, !PT ;  /* 0x000000080b0a7209 */ /* 0x000fc40007800000 */
[----:B------:R-:W-:Y:S01]  /*e4f0*/  FSEL R137, R137, -INF , !P0 ;  /* 0xff80000089897808 */ /* 0x000fe20004000000 */
[----:B------:R-:W1:Y:S01]  /*e500*/  SHFL.BFLY PT, R12, R99, 0x2, 0x1f ;  /* 0x0c401f00630c7f89 */ /* 0x000e6200000e0000 */
[----:B------:R-:W-:Y:S02]  /*e510*/  ISETP.NE.AND P0, PT, R5, RZ, PT ;  /* 0x000000ff0500720c */ /* 0x000fe40003f05270 */
[----:B------:R-:W-:-:S04]  /*e520*/  FMNMX R5, R25, R10, !PT ;  /* 0x0000000a19057209 */ /* 0x000fc80007800000 */
[----:B------:R-:W-:-:S04]  /*e530*/  FMNMX R10, R28, R5, !PT ;  /* 0x000000051c0a7209 */ /* 0x000fc80007800000 */
[----:B------:R-:W-:-:S04]  /*e540*/  FMNMX R5, R29, R10, !PT ;  /* 0x0000000a1d057209 */ /* 0x000fc80007800000 */
[----:B------:R-:W-:-:S04]  /*e550*/  FMNMX R10, R32, R5, !PT ;  /* 0x00000005200a7209 */ /* 0x000fc80007800000 */
[----:B------:R-:W-:-:S04]  /*e560*/  FMNMX R5, R33, R10, !PT ;  /* 0x0000000a21057209 */ /* 0x000fc80007800000 */
[----:B------:R-:W-:Y:S02]  /*e570*/  FMNMX R10, R36, R5, !PT ;  /* 0x00000005240a7209 */ /* 0x000fe40007800000 */
[----:B-1----:R-:W-:Y:S02]  /*e580*/  FMNMX R7, R99, R12, !PT ;  /* 0x0000000c63077209 */ /* 0x002fe40007800000 */
[----:B------:R-:W-:Y:S02]  /*e590*/  FMNMX R5, R37, R10, !PT ;  /* 0x0000000a25057209 */ /* 0x000fe40007800000 */
[C---:B------:R-:W-:Y:S02]  /*e5a0*/  FSETP.NEU.AND P2, PT, R7.reuse, -INF , PT ;  /* 0xff8000000700780b */ /* 0x040fe40003f4d000 */
[----:B------:R-:W-:Y:S02]  /*e5b0*/  FMNMX R10, R40, R5, !PT ;  /* 0x00000005280a7209 */ /* 0x000fe40007800000 */
[----:B------:R-:W-:-:S02]  /*e5c0*/  FSEL R12, R7, RZ, P2 ;  /* 0x000000ff070c7208 */ /* 0x000fc40001000000 */
[----:B------:R-:W-:Y:S02]  /*e5d0*/  ISETP.NE.AND P2, PT, R102, RZ, PT ;  /* 0x000000ff6600720c */ /* 0x000fe40003f45270 */
[----:B------:R-:W-:Y:S01]  /*e5e0*/  FMNMX R5, R41, R10, !PT ;  /* 0x0000000a29057209 */ /* 0x000fe20007800000 */
[----:B------:R-:W-:Y:S01]  /*e5f0*/  FMUL R179, R12, UR21 ;  /* 0x000000150cb37c20 */ /* 0x000fe20008400000 */
[----:B------:R-:W-:Y:S02]  /*e600*/  FSEL R141, R141, -INF , !P2 ;  /* 0xff8000008d8d7808 */ /* 0x000fe40005000000 */
[----:B------:R-:W-:Y:S01]  /*e610*/  FMNMX R10, R44, R5, !PT ;  /* 0x000000052c0a7209 */ /* 0x000fe20007800000 */
        /* <DEDUP_REMOVED lines=27> */
[----:B------:R-:W-:Y:S01]  /*e7d0*/  FMNMX R5, R45, R10, !PT ;  /* 0x0000000a2d057209 */ /* 0x000fe20007800000 */
[--C-:B------:R-:W-:Y:S01]  /*e7e0*/  FFMA R74, R74, UR21, -R179.reuse ;  /* 0x000000154a4a7c23 */ /* 0x100fe200080008b3 */
[--C-:B------:R-:W-:Y:S01]  /*e7f0*/  FFMA R82, R82, UR21, -R179.reuse ;  /* 0x0000001552527c23 */ /* 0x100fe200080008b3 */
[--C-:B------:R-:W-:Y:S01]  /*e800*/  FFMA R86, R86, UR21, -R179.reuse ;  /* 0x0000001556567c23 */ /* 0x100fe200080008b3 */
[----:B------:R-:W-:Y:S01]  /*e810*/  FMNMX R10, R48, R5, !PT ;  /* 0x00000005300a7209 */ /* 0x000fe20007800000 */
[----:B------:R2:W3:Y:S01]  /*e820*/  MUFU.EX2 R31, R27 ;  /* 0x0000001b001f7308 */ /* 0x0004e20000000800 */
[--C-:B------:R-:W-:Y:S01]  /*e830*/  FFMA R63, R87, UR21, -R179.reuse ;  /* 0x00000015573f7c23 */ /* 0x100fe200080008b3 */
[--C-:B------:R-:W-:Y:S01]  /*e840*/  FFMA R90, R90, UR21, -R179.reuse ;  /* 0x000000155a5a7c23 */ /* 0x100fe200080008b3 */
[----:B------:R-:W-:Y:S01]  /*e850*/  FMNMX R5, R49, R10, !PT ;  /* 0x0000000a31057209 */ /* 0x000fe20007800000 */
[--C-:B------:R-:W-:Y:S01]  /*e860*/  FFMA R94, R94, UR21, -R179.reuse ;  /* 0x000000155e5e7c23 */ /* 0x100fe200080008b3 */
[--C-:B------:R-:W-:Y:S01]  /*e870*/  FFMA R14, R14, UR21, -R179.reuse ;  /* 0x000000150e0e7c23 */ /* 0x100fe200080008b3 */
[--C-:B------:R-:W-:Y:S01]  /*e880*/  FFMA R13, R13, UR21, -R179.reuse ;  /* 0x000000150d0d7c23 */ /* 0x100fe200080008b3 */
[----:B------:R-:W-:Y:S01]  /*e890*/  FMNMX R10, R52, R5, !PT ;  /* 0x00000005340a7209 */ /* 0x000fe20007800000 */
[----:B------:R-:W4:Y:S01]  /*e8a0*/  MUFU.EX2 R26, R26 ;  /* 0x0000001a001a7308 */ /* 0x000f220000000800 */
[----:B-1----:R-:W-:Y:S01]  /*e8b0*/  @!P2 FMUL R24, R24, R24 ;  /* 0x000000181818a220 */ /* 0x002fe20000400000 */
[----:B------:R-:W-:Y:S01]  /*e8c0*/  FSETP.GEU.AND P2, PT, R35, -126, PT ;  /* 0xc2fc00002300780b */ /* 0x000fe20003f4e000 */
[--C-:B--2---:R-:W-:Y:S01]  /*e8d0*/  FFMA R27, R39, UR21, -R179.reuse ;  /* 0x00000015271b7c23 */ /* 0x104fe200080008b3 */
[--C-:B------:R-:W-:Y:S01]  /*e8e0*/  FFMA R39, R55, UR21, -R179.reuse ;  /* 0x0000001537277c23 */ /* 0x100fe200080008b3 */
[--C-:B------:R-:W-:Y:S01]  /*e8f0*/  FFMA R55, R78, UR21, -R179.reuse ;  /* 0x000000154e377c23 */ /* 0x100fe200080008b3 */
[----:B------:R-:W-:Y:S01]  /*e900*/  FMNMX R5, R53, R10, !PT ;  /* 0x0000000a35057209 */ /* 0x000fe20007800000 */
        /* <DEDUP_REMOVED lines=17> */
[----:B------:R3:W4:Y:S01]  /*ea20*/  MUFU.EX2 R123, R35 ;  /* 0x00000023007b7308 */ /* 0x0007220000000800 */
[----:B-1----:R-:W-:Y:S01]  /*ea30*/  @!P5 FMUL R119, R119, R119 ;  /* 0x000000777777d220 */ /* 0x002fe20000400000 */
[----:B------:R-:W-:Y:S01]  /*ea40*/  FSETP.GEU.AND P5, PT, R42, -126, PT ;  /* 0xc2fc00002a00780b */ /* 0x000fe20003fae000 */
[--C-:B------:R-:W-:Y:S01]  /*ea50*/  FFMA R21, R21, UR21, -R179.reuse ;  /* 0x0000001515157c23 */ /* 0x100fe200080008b3 */
[----:B------:R-:W-:Y:S01]  /*ea60*/  FMNMX R10, R60, R5, !PT ;  /* 0x000000053c0a7209 */ /* 0x000fe20007800000 */
[--C-:B------:R-:W-:Y:S01]  /*ea70*/  FFMA R23, R23, UR21, -R179.reuse ;  /* 0x0000001517177c23 */ /* 0x100fe200080008b3 */
[--C-:B------:R-:W-:Y:S01]  /*ea80*/  FFMA R177, R177, UR21, -R179.reuse ;  /* 0x00000015b1b17c23 */ /* 0x100fe200080008b3 */
[----:B------:R-:W-:Y:S01]  /*ea90*/  @!P4 FMUL R27, R27, 0.5 ;  /* 0x3f0000001b1bc820 */ /* 0x000fe20000400000 */
[----:B------:R1:W5:Y:S01]  /*eaa0*/  MUFU.EX2 R126, R38 ;  /* 0x00000026007e7308 */ /* 0x0003620000000800 */
[--C-:B---3--:R-:W-:Y:S01]  /*eab0*/  FFMA R35, R47, UR21, -R179.reuse ;  /* 0x000000152f237c23 */ /* 0x108fe200080008b3 */
[----:B--2---:R-:W-:Y:S01]  /*eac0*/  @!P6 FMUL R30, R30, R30 ;  /* 0x0000001e1e1ee220 */ /* 0x004fe20000400000 */
[----:B------:R-:W-:Y:S01]  /*ead0*/  FSETP.GEU.AND P6, PT, R34, -126, PT ;  /* 0xc2fc00002200780b */ /* 0x000fe20003fce000 */
[--C-:B------:R-:W-:Y:S01]  /*eae0*/  FFMA R47, R67, UR21, -R179.reuse ;  /* 0x00000015432f7c23 */ /* 0x100fe200080008b3 */
[----:B------:R-:W-:Y:S01]  /*eaf0*/  FMNMX R5, R61, R10, !PT ;  /* 0x0000000a3d057209 */ /* 0x000fe20007800000 */
[--C-:B------:R-:W-:Y:S01]  /*eb00*/  FFMA R139, R139, UR21, -R179.reuse ;  /* 0x000000158b8b7c23 */ /* 0x100fe200080008b3 */
[----:B------:R-:W-:Y:S01]  /*eb10*/  @!P5 FMUL R42, R42, 0.5 ;  /* 0x3f0000002a2ad820 */ /* 0x000fe20000400000 */
[----:B------:R-:W2:Y:S01]  /*eb20*/  MUFU.EX2 R27, R27 ;  /* 0x0000001b001b7308 */ /* 0x000ea20000000800 */
[----:B----4-:R-:W-:Y:S01]  /*eb30*/  @!P2 FMUL R123, R123, R123 ;  /* 0x0000007b7b7ba220 */ /* 0x010fe20000400000 */
[----:B------:R-:W-:Y:S01]  /*eb40*/  FSETP.GEU.AND P2, PT, R46, -126, PT ;  /* 0xc2fc00002e00780b */ /* 0x000fe20003f4e000 */
[--C-:B-1----:R-:W-:Y:S01]  /*eb50*/  FFMA R38, R51, UR21, -R179.reuse ;  /* 0x0000001533267c23 */ /* 0x102fe200080008b3 */
[----:B------:R-:W-:Y:S01]  /*eb60*/  FFMA R51, R75, UR21, -R179 ;  /* 0x000000154b337c23 */ /* 0x000fe200080008b3 */
[----:B------:R-:W-:-:S03]  /*eb70*/  FMNMX R10, R64, R5, !PT ;  /* 0x00000005400a7209 */ /* 0x000fc60007800000 */
[----:B------:R1:W3:Y:S01]  /*eb80*/  MUFU.EX2 R115, R42 ;  /* 0x0000002a00737308 */ /* 0x0002e20000000800 */
[----:B-----5:R-:W-:Y:S01]  /*eb90*/  @!P3 FMUL R126, R126, R126 ;  /* 0x0000007e7e7eb220 */ /* 0x020fe20000400000 */
[----:B------:R-:W-:Y:S01]  /*eba0*/  FSETP.GEU.AND P3, PT, R35, -126, PT ;  /* 0xc2fc00002300780b */ /* 0x000fe20003f6e000 */
[----:B------:R-:W-:Y:S01]  /*ebb0*/  @!P6 FMUL R34, R34, 0.5 ;  /* 0x3f0000002222e820 */ /* 0x000fe20000400000 */
[----:B------:R-:W-:-:S03]  /*ebc0*/  FMNMX R5, R65, R10, !PT ;  /* 0x0000000a41057209 */ /* 0x000fc60007800000 */
[----:B------:R-:W-:Y:S01]  /*ebd0*/  @!P2 FMUL R46, R46, 0.5 ;  /* 0x3f0000002e2ea820 */ /* 0x000fe20000400000 */
[----:B------:R-:W-:Y:S01]  /*ebe0*/  FMNMX R10, R68, R5, !PT ;  /* 0x00000005440a7209 */ /* 0x000fe20007800000 */
[----:B--2---:R-:W-:Y:S01]  /*ebf0*/  @!P4 FMUL R27, R27, R27 ;  /* 0x0000001b1b1bc220 */ /* 0x004fe20000400000 */
[----:B------:R-:W-:Y:S01]  /*ec00*/  FSETP.GEU.AND P4, PT, R50, -126, PT ;  /* 0xc2fc00003200780b */ /* 0x000fe20003f8e000 */
[----:B------:R2:W4:Y:S01]  /*ec10*/  MUFU.EX2 R122, R46 ;  /* 0x0000002e007a7308 */ /* 0x0005220000000800 */
[--C-:B-1----:R-:W-:Y:S01]  /*ec20*/  FFMA R42, R59, UR21, -R179.reuse ;  /* 0x000000153b2a7c23 */ /* 0x102fe200080008b3 */
[----:B------:R-:W-:Y:S01]  /*ec30*/  FFMA R59, R83, UR21, -R179 ;  /* 0x00000015533b7c23 */ /* 0x000fe200080008b3 */
[----:B------:R-:W-:Y:S01]  /*ec40*/  FMNMX R5, R69, R10, !PT ;  /* 0x0000000a45057209 */ /* 0x000fe20007800000 */
[----:B------:R-:W-:Y:S01]  /*ec50*/  @!P3 FMUL R35, R35, 0.5 ;  /* 0x3f0000002323b820 */ /* 0x000fe20000400000 */
[----:B---3--:R-:W-:Y:S01]  /*ec60*/  @!P5 FMUL R115, R115, R115 ;  /* 0x000000737373d220 */ /* 0x008fe20000400000 */
[----:B------:R-:W-:-:S02]  /*ec70*/  FSETP.GEU.AND P5, PT, R38, -126, PT ;  /* 0xc2fc00002600780b */ /* 0x000fc40003fae000 */
[----:B------:R-:W1:Y:S01]  /*ec80*/  MUFU.EX2 R34, R34 ;  /* 0x0000002200227308 */ /* 0x000e620000000800 */
[----:B--2---:R-:W-:Y:S01]  /*ec90*/  FFMA R46, R66, UR21, -R179 ;  /* 0x00000015422e7c23 */ /* 0x004fe200080008b3 */
[----:B------:R-:W-:Y:S02]  /*eca0*/  FMNMX R10, R72, R5, !PT ;  /* 0x00000005480a7209 */ /* 0x000fe40007800000 */
[----:B------:R-:W-:Y:S02]  /*ecb0*/  @!P4 FMUL R50, R50, 0.5 ;  /* 0x3f0000003232c820 */ /* 0x000fe40000400000 */
[----:B------:R-:W-:Y:S02]  /*ecc0*/  FMNMX R5, R73, R10, !PT ;  /* 0x0000000a49057209 */ /* 0x000fe40007800000 */
[----:B------:R-:W2:Y:S01]  /*ecd0*/  MUFU.EX2 R35, R35 ;  /* 0x0000002300237308 */ /* 0x000ea20000000800 */
[----:B----4-:R-:W-:Y:S01]  /*ece0*/  @!P2 FMUL R122, R122, R122 ;  /* 0x0000007a7a7aa220 */ /* 0x010fe20000400000 */
[----:B------:R-:W-:Y:S01]  /*ecf0*/  FSETP.GEU.AND P2, PT, R39, -126, PT ;  /* 0xc2fc00002700780b */ /* 0x000fe20003f4e000 */
[----:B------:R-:W-:Y:S01]  /*ed00*/  @!P5 FMUL R38, R38, 0.5 ;  /* 0x3f0000002626d820 */ /* 0x000fe20000400000 */
[----:B------:R-:W-:-:S04]  /*ed10*/  FMNMX R10, R76, R5, !PT ;  /* 0x000000054c0a7209 */ /* 0x000fc80007800000 */
[----:B------:R3:W4:Y:S01]  /*ed20*/  MUFU.EX2 R111, R50 ;  /* 0x00000032006f7308 */ /* 0x0007220000000800 */
[----:B-1----:R-:W-:Y:S01]  /*ed30*/  @!P6 FMUL R34, R34, R34 ;  /* 0x000000222222e220 */ /* 0x002fe20000400000 */
[----:B------:R-:W-:Y:S02]  /*ed40*/  FSETP.GEU.AND P6, PT, R54, -126, PT ;  /* 0xc2fc00003600780b */ /* 0x000fe40003fce000 */
[----:B------:R-:W-:-:S03]  /*ed50*/  FMNMX R5, R77, R10, !PT ;  /* 0x0000000a4d057209 */ /* 0x000fc60007800000 */
[----:B------:R-:W-:Y:S01]  /*ed60*/  @!P2 FMUL R39, R39, 0.5 ;  /* 0x3f0000002727a820 */ /* 0x000fe20000400000 */
[----:B------:R-:W1:Y:S01]  /*ed70*/  MUFU.EX2 R38, R38 ;  /* 0x0000002600267308 */ /* 0x000e620000000800 */
[----:B--2---:R-:W-:Y:S01]  /*ed80*/  @!P3 FMUL R35, R35, R35 ;  /* 0x000000232323b220 */ /* 0x004fe20000400000 */
[----:B------:R-:W-:Y:S01]  /*ed90*/  FSETP.GEU.AND P3, PT, R58, -126, PT ;  /* 0xc2fc00003a00780b */ /* 0x000fe20003f6e000 */
[--C-:B---3--:R-:W-:Y:S01]  /*eda0*/  FFMA R50, R71, UR21, -R179.reuse ;  /* 0x0000001547327c23 */ /* 0x108fe200080008b3 */
[----:B------:R-:W-:Y:S01]  /*edb0*/  FMNMX R10, R80, R5, !PT ;  /* 0x00000005500a7209 */ /* 0x000fe20007800000 */
[----:B------:R-:W-:Y:S02]  /*edc0*/  FFMA R71, R178, UR21, -R179 ;  /* 0x00000015b2477c23 */ /* 0x000fe400080008b3 */
[----:B------:R-:W-:Y:S01]  /*edd0*/  @!P6 FMUL R54, R54, 0.5 ;  /* 0x3f0000003636e820 */ /* 0x000fe20000400000 */
[----:B------:R-:W2:Y:S01]  /*ede0*/  MUFU.EX2 R39, R39 ;  /* 0x0000002700277308 */ /* 0x000ea20000000800 */
[----:B----4-:R-:W-:Y:S01]  /*edf0*/  @!P4 FMUL R111, R111, R111 ;  /* 0x0000006f6f6fc220 */ /* 0x010fe20000400000 */
[----:B------:R-:W-:-:S02]  /*ee00*/  FSETP.GEU.AND P4, PT, R42, -126, PT ;  /* 0xc2fc00002a00780b */ /* 0x000fc40003f8e000 */
[----:B------:R-:W-:-:S03]  /*ee10*/  FMNMX R5, R81, R10, !PT ;  /* 0x0000000a51057209 */ /* 0x000fc60007800000 */
[----:B------:R-:W-:Y:S01]  /*ee20*/  @!P3 FMUL R58, R58, 0.5 ;  /* 0x3f0000003a3ab820 */ /* 0x000fe20000400000 */
[----:B------:R3:W4:Y:S01]  /*ee30*/  MUFU.EX2 R118, R54 ;  /* 0x0000003600767308 */ /* 0x0007220000000800 */
[----:B-1----:R-:W-:Y:S01]  /*ee40*/  @!P5 FMUL R38, R38, R38 ;  /* 0x000000262626d220 */ /* 0x002fe20000400000 */
[----:B------:R-:W-:Y:S02]  /*ee50*/  FSETP.GEU.AND P5, PT, R62, -126, PT ;  /* 0xc2fc00003e00780b */ /* 0x000fe40003fae000 */
[----:B------:R-:W-:-:S03]  /*ee60*/  FMNMX R10, R84, R5, !PT ;  /* 0x00000005540a7209 */ /* 0x000fc60007800000 */
[----:B------:R-:W-:Y:S01]  /*ee70*/  @!P4 FMUL R42, R42, 0.5 ;  /* 0x3f0000002a2ac820 */ /* 0x000fe20000400000 */
[----:B------:R1:W5:Y:S01]  /*ee80*/  MUFU.EX2 R107, R58 ;  /* 0x0000003a006b7308 */ /* 0x0003620000000800 */
[----:B--2---:R-:W-:Y:S01]  /*ee90*/  @!P2 FMUL R39, R39, R39 ;  /* 0x000000272727a220 */ /* 0x004fe20000400000 */
[----:B------:R-:W-:Y:S01]  /*eea0*/  FSETP.GEU.AND P2, PT, R46, -126, PT ;  /* 0xc2fc00002e00780b */ /* 0x000fe20003f4e000 */
[----:B---3--:R-:W-:Y:S01]  /*eeb0*/  FFMA R54, R79, UR21, -R179 ;  /* 0x000000154f367c23 */ /* 0x008fe200080008b3 */
[----:B------:R-:W-:-:S03]  /*eec0*/  FMNMX R5, R85, R10, !PT ;  /* 0x0000000a55057209 */ /* 0x000fc60007800000 */
[----:B------:R-:W-:Y:S01]  /*eed0*/  @!P5 FMUL R62, R62, 0.5 ;  /* 0x3f0000003e3ed820 */ /* 0x000fe20000400000 */
[----:B------:R-:W2:Y:S01]  /*eee0*/  MUFU.EX2 R42, R42 ;  /* 0x0000002a002a7308 */ /* 0x000ea20000000800 */
[----:B----4-:R-:W-:Y:S01]  /*eef0*/  @!P6 FMUL R118, R118, R118 ;  /* 0x000000767676e220 */ /* 0x010fe20000400000 */
[----:B------:R-:W-:Y:S01]  /*ef00*/  FSETP.GEU.AND P6, PT, R43, -126, PT ;  /* 0xc2fc00002b00780b */ /* 0x000fe20003fce000 */
[--C-:B-1----:R-:W-:Y:S01]  /*ef10*/  FFMA R58, R91, UR21, -R179.reuse ;  /* 0x000000155b3a7c23 */ /* 0x102fe200080008b3 */
[----:B------:R-:W-:Y:S01]  /*ef20*/  FMNMX R10, R88, R5, !PT ;  /* 0x00000005580a7209 */ /* 0x000fe20007800000 */
[----:B------:R-:W-:Y:S02]  /*ef30*/  FFMA R91, R98, UR21, -R179 ;  /* 0x00000015625b7c23 */ /* 0x000fe400080008b3 */
[----:B------:R-:W-:Y:S01]  /*ef40*/  @!P2 FMUL R46, R46, 0.5 ;  /* 0x3f0000002e2ea820 */ /* 0x000fe20000400000 */
[----:B------:R1:W3:Y:S01]  /*ef50*/  MUFU.EX2 R114, R62 ;  /* 0x0000003e00727308 */ /* 0x0002e20000000800 */
[----:B-----5:R-:W-:Y:S01]  /*ef60*/  @!P3 FMUL R107, R107, R107 ;  /* 0x0000006b6b6bb220 */ /* 0x020fe20000400000 */
[----:B------:R-:W-:-:S02]  /*ef70*/  FSETP.GEU.AND P3, PT, R47, -126, PT ;  /* 0xc2fc00002f00780b */ /* 0x000fc40003f6e000 */
[----:B------:R-:W-:-:S03]  /*ef80*/  FMNMX R5, R89, R10, !PT ;  /* 0x0000000a59057209 */ /* 0x000fc60007800000 */
[----:B------:R-:W-:Y:S01]  /*ef90*/  @!P6 FMUL R43, R43, 0.5 ;  /* 0x3f0000002b2be820 */ /* 0x000fe20000400000 */
[----:B------:R-:W4:Y:S01]  /*efa0*/  MUFU.EX2 R46, R46 ;  /* 0x0000002e002e7308 */ /* 0x000f220000000800 */
[----:B--2---:R-:W-:Y:S01]  /*efb0*/  @!P4 FMUL R42, R42, R42 ;  /* 0x0000002a2a2ac220 */ /* 0x004fe20000400000 */
[----:B------:R-:W-:Y:S01]  /*efc0*/  FSETP.GEU.AND P4, PT, R70, -126, PT ;  /* 0xc2fc00004600780b */ /* 0x000fe20003f8e000 */
[----:B-1----:R-:W-:Y:S01]  /*efd0*/  FFMA R62, R95, UR21, -R179 ;  /* 0x000000155f3e7c23 */ /* 0x002fe200080008b3 */
[----:B------:R-:W-:-:S03]  /*efe0*/  FMNMX R10, R92, R5, !PT ;  /* 0x000000055c0a7209 */ /* 0x000fc60007800000 */
[----:B------:R-:W-:Y:S01]  /*eff0*/  @!P3 FMUL R47, R47, 0.5 ;  /* 0x3f0000002f2fb820 */ /* 0x000fe20000400000 */
[----:B------:R-:W1:Y:S01]  /*f000*/  MUFU.EX2 R43, R43 ;  /* 0x0000002b002b7308 */ /* 0x000e620000000800 */
[----:B---3--:R-:W-:Y:S01]  /*f010*/  @!P5 FMUL R114, R114, R114 ;  /* 0x000000727272d220 */ /* 0x008fe20000400000 */
[----:B------:R-:W-:Y:S02]  /*f020*/  FSETP.GEU.AND P5, PT, R50, -126, PT ;  /* 0xc2fc00003200780b */ /* 0x000fe40003fae000 */
[----:B------:R-:W-:-:S03]  /*f030*/  FMNMX R5, R93, R10, !PT ;  /* 0x0000000a5d057209 */ /* 0x000fc60007800000 */
[----:B------:R-:W-:Y:S01]  /*f040*/  @!P4 FMUL R70, R70, 0.5 ;  /* 0x3f0000004646c820 */ /* 0x000fe20000400000 */
[----:B------:R-:W2:Y:S01]  /*f050*/  MUFU.EX2 R47, R47 ;  /* 0x0000002f002f7308 */ /* 0x000ea20000000800 */
[----:B----4-:R-:W-:Y:S01]  /*f060*/  @!P2 FMUL R46, R46, R46 ;  /* 0x0000002e2e2ea220 */ /* 0x010fe20000400000 */
[----:B------:R-:W-:Y:S02]  /*f070*/  FSETP.GEU.AND P2, PT, R51, -126, PT ;  /* 0xc2fc00003300780b */ /* 0x000fe40003f4e000 */
[----:B------:R-:W-:-:S03]  /*f080*/  FMNMX R10, R96, R5, !PT ;  /* 0x00000005600a7209 */ /* 0x000fc60007800000 */
[----:B------:R-:W-:Y:S01]  /*f090*/  @!P5 FMUL R50, R50, 0.5 ;  /* 0x3f0000003232d820 */ /* 0x000fe20000400000 */
        /* <DEDUP_REMOVED lines=8> */
[----:B---3--:R-:W-:Y:S01]  /*f120*/  FFMA R70, R151, UR21, -R179 ;  /* 0x0000001597467c23 */ /* 0x008fe200080008b3 */
[----:B------:R-:W-:-:S03]  /*f130*/  FMNMX R10, R100, R5, !PT ;  /* 0x00000005640a7209 */ /* 0x000fc60007800000 */
[----:B------:R-:W-:Y:S01]  /*f140*/  @!P6 FMUL R74, R74, 0.5 ;  /* 0x3f0000004a4ae820 */ /* 0x000fe20000400000 */
[----:B------:R-:W2:Y:S01]  /*f150*/  MUFU.EX2 R51, R51 ;  /* 0x0000003300337308 */ /* 0x000ea20000000800 */
[----:B----4-:R-:W-:Y:S01]  /*f160*/  @!P4 FMUL R103, R103, R103 ;  /* 0x000000676767c220 */ /* 0x010fe20000400000 */
[----:B------:R-:W-:Y:S02]  /*f170*/  FSETP.GEU.AND P4, PT, R54, -126, PT ;  /* 0xc2fc00003600780b */ /* 0x000fe40003f8e000 */
[----:B------:R-:W-:-:S03]  /*f180*/  FMNMX R5, R101, R10, !PT ;  /* 0x0000000a65057209 */ /* 0x000fc60007800000 */
[----:B------:R-:W-:Y:S01]  /*f190*/  @!P3 FMUL R55, R55, 0.5 ;  /* 0x3f0000003737b820 */ /* 0x000fe20000400000 */
[----:B------:R-:W3:Y:S01]  /*f1a0*/  MUFU.EX2 R110, R74 ;  /* 0x0000004a006e7308 */ /* 0x000ee20000000800 */
[----:B-1----:R-:W-:Y:S01]  /*f1b0*/  @!P5 FMUL R50, R50, R50 ;  /* 0x000000323232d220 */ /* 0x002fe20000400000 */
[----:B------:R-:W-:Y:S02]  /*f1c0*/  FSETP.GEU.AND P5, PT, R82, -126, PT ;  /* 0xc2fc00005200780b */ /* 0x000fe40003fae000 */
[----:B------:R-:W-:-:S03]  /*f1d0*/  FMNMX R10, R104, R5, !PT ;  /* 0x00000005680a7209 */ /* 0x000fc60007800000 */
[----:B------:R-:W-:Y:S01]  /*f1e0*/  @!P4 FMUL R54, R54, 0.5 ;  /* 0x3f0000003636c820 */ /* 0x000fe20000400000 */
[----:B------:R-:W1:Y:S01]  /*f1f0*/  MUFU.EX2 R55, R55 ;  /* 0x0000003700377308 */ /* 0x000e620000000800 */
[----:B--2---:R-:W-:Y:S01]  /*f200*/  @!P2 FMUL R51, R51, R51 ;  /* 0x000000333333a220 */ /* 0x004fe20000400000 */
[----:B------:R-:W-:Y:S02]  /*f210*/  FSETP.GEU.AND P2, PT, R86, -126, PT ;  /* 0xc2fc00005600780b */ /* 0x000fe40003f4e000 */
[----:B------:R-:W-:-:S03]  /*f220*/  FMNMX R5, R105, R10, !PT ;  /* 0x0000000a69057209 */ /* 0x000fc60007800000 */
[----:B------:R-:W-:Y:S01]  /*f230*/  @!P5 FMUL R82, R82, 0.5 ;  /* 0x3f0000005252d820 */ /* 0x000fe20000400000 */
[----:B------:R-:W2:Y:S01]  /*f240*/  MUFU.EX2 R54, R54 ;  /* 0x0000003600367308 */ /* 0x000ea20000000800 */
[----:B---3--:R-:W-:Y:S01]  /*f250*/  @!P6 FMUL R110, R110, R110 ;  /* 0x0000006e6e6ee220 */ /* 0x008fe20000400000 */
        /* <DEDUP_REMOVED lines=16> */
[----:B-1----:R-:W-:Y:S01]  /*f360*/  FFMA R86, R176, UR21, -R179 ;  /* 0x00000015b0567c23 */ /* 0x002fe200080008b3 */
        /* <DEDUP_REMOVED lines=42> */
[----:B------:R2:W5:Y:S01]  /*f610*/  MUFU.EX2 R94, R15 ;  /* 0x0000000f005e7308 */ /* 0x0005620000000800 */
[----:B-1----:R-:W-:Y:S01]  /*f620*/  @!P4 FMUL R66, R66, R66 ;  /* 0x000000424242c220 */ /* 0x002fe20000400000 */
[----:B------:R-:W-:Y:S01]  /*f630*/  FSETP.GEU.AND P4, PT, R17, -126, PT ;  /* 0xc2fc00001100780b */ /* 0x000fe20003f8e000 */
[----:B---3--:R-:W-:Y:S01]  /*f640*/  FFMA R13, R135, UR21, -R179 ;  /* 0x00000015870d7c23 */ /* 0x008fe200080008b3 */
[----:B------:R-:W-:-:S03]  /*f650*/  FMNMX R10, R132, R5, !PT ;  /* 0x00000005840a7209 */ /* 0x000fc60007800000 */
[----:B------:R-:W-:Y:S01]  /*f660*/  @!P3 FMUL R18, R18, 0.5 ;  /* 0x3f0000001212b820 */ /* 0x000fe20000400000 */
[----:B------:R-:W1:Y:S01]  /*f670*/  MUFU.EX2 R78, R16 ;  /* 0x00000010004e7308 */ /* 0x000e620000000800 */
[----:B----4-:R-:W-:Y:S01]  /*f680*/  @!P5 FMUL R87, R87, R87 ;  /* 0x000000575757d220 */ /* 0x010fe20000400000 */
[----:B------:R-:W-:Y:S01]  /*f690*/  FSETP.GEU.AND P5, PT, R20, -126, PT ;  /* 0xc2fc00001400780b */ /* 0x000fe20003fae000 */
[----:B--2---:R-:W-:Y:S01]  /*f6a0*/  FFMA R15, R143, UR21, -R179 ;  /* 0x000000158f0f7c23 */ /* 0x004fe200080008b3 */
[----:B------:R-:W-:-:S03]  /*f6b0*/  FMNMX R5, R133, R10, !PT ;  /* 0x0000000a85057209 */ /* 0x000fc60007800000 */
[----:B------:R-:W-:Y:S01]  /*f6c0*/  @!P4 FMUL R17, R17, 0.5 ;  /* 0x3f0000001111c820 */ /* 0x000fe20000400000 */
[----:B------:R2:W3:Y:S01]  /*f6d0*/  MUFU.EX2 R67, R18 ;  /* 0x0000001200437308 */ /* 0x0004e20000000800 */
[----:B-----5:R-:W-:Y:S01]  /*f6e0*/  @!P2 FMUL R94, R94, R94 ;  /* 0x0000005e5e5ea220 */ /* 0x020fe20000400000 */
[----:B------:R-:W-:Y:S02]  /*f6f0*/  FSETP.GEU.AND P2, PT, R22, -126, PT ;  /* 0xc2fc00001600780b */ /* 0x000fe40003f4e000 */
[----:B------:R-:W-:-:S03]  /*f700*/  FMNMX R10, R136, R5, !PT ;  /* 0x00000005880a7209 */ /* 0x000fc60007800000 */
[----:B------:R-:W-:Y:S01]  /*f710*/  @!P5 FMUL R20, R20, 0.5 ;  /* 0x3f0000001414d820 */ /* 0x000fe20000400000 */
[----:B------:R4:W5:Y:S01]  /*f720*/  MUFU.EX2 R83, R17 ;  /* 0x0000001100537308 */ /* 0x0009620000000800 */
[----:B-1----:R-:W-:Y:S01]  /*f730*/  @!P6 FMUL R78, R78, R78 ;  /* 0x0000004e4e4ee220 */ /* 0x002fe20000400000 */
[----:B------:R-:W-:Y:S01]  /*f740*/  FSETP.GEU.AND P6, PT, R19, -126, PT ;  /* 0xc2fc00001300780b */ /* 0x000fe20003fce000 */
[----:B--2---:R-:W-:Y:S01]  /*f750*/  FFMA R18, R142, UR21, -R179 ;  /* 0x000000158e127c23 */ /* 0x004fe200080008b3 */
[----:B------:R-:W-:-:S03]  /*f760*/  FMNMX R5, R137, R10, !PT ;  /* 0x0000000a89057209 */ /* 0x000fc60007800000 */
[----:B------:R-:W-:Y:S01]  /*f770*/  @!P2 FMUL R22, R22, 0.5 ;  /* 0x3f0000001616a820 */ /* 0x000fe20000400000 */
[----:B------:R1:W2:Y:S01]  /*f780*/  MUFU.EX2 R82, R20 ;  /* 0x0000001400527308 */ /* 0x0002a20000000800 */
[----:B---3--:R-:W-:Y:S01]  /*f790*/  @!P3 FMUL R67, R67, R67 ;  /* 0x000000434343b220 */ /* 0x008fe20000400000 */
[----:B------:R-:W-:Y:S01]  /*f7a0*/  FSETP.GEU.AND P3, PT, R21, -126, PT ;  /* 0xc2fc00001500780b */ /* 0x000fe20003f6e000 */
[----:B----4-:R-:W-:Y:S01]  /*f7b0*/  FFMA R17, R146, UR21, -R179 ;  /* 0x0000001592117c23 */ /* 0x010fe200080008b3 */
[----:B------:R-:W-:-:S03]  /*f7c0*/  FMNMX R10, R140, R5, !PT ;  /* 0x000000058c0a7209 */ /* 0x000fc60007800000 */
[----:B------:R-:W-:Y:S01]  /*f7d0*/  @!P6 FMUL R19, R19, 0.5 ;  /* 0x3f0000001313e820 */ /* 0x000fe20000400000 */
[----:B------:R3:W4:Y:S01]  /*f7e0*/  MUFU.EX2 R75, R22 ;  /* 0x00000016004b7308 */ /* 0x0007220000000800 */
[----:B-----5:R-:W-:Y:S01]  /*f7f0*/  @!P4 FMUL R83, R83, R83 ;  /* 0x000000535353c220 */ /* 0x020fe20000400000 */
[----:B------:R-:W-:Y:S01]  /*f800*/  FSETP.GEU.AND P4, PT, R86, -126, PT ;  /* 0xc2fc00005600780b */ /* 0x000fe20003f8e000 */
[----:B-1----:R-:W-:Y:S01]  /*f810*/  FFMA R20, R134, UR21, -R179 ;  /* 0x0000001586147c23 */ /* 0x002fe200080008b3 */
[----:B------:R-:W-:-:S03]  /*f820*/  FMNMX R5, R141, R10, !PT ;  /* 0x0000000a8d057209 */ /* 0x000fc60007800000 */
[----:B------:R-:W-:Y:S01]  /*f830*/  @!P3 FMUL R21, R21, 0.5 ;  /* 0x3f0000001515b820 */ /* 0x000fe20000400000 */
[----:B------:R1:W5:Y:S01]  /*f840*/  MUFU.EX2 R90, R19 ;  /* 0x00000013005a7308 */ /* 0x0003620000000800 */
[----:B--2---:R-:W-:Y:S01]  /*f850*/  @!P5 FMUL R82, R82, R82 ;  /* 0x000000525252d220 */ /* 0x004fe20000400000 */
[----:B------:R-:W-:Y:S01]  /*f860*/  FSETP.GEU.AND P5, PT, R23, -126, PT ;  /* 0xc2fc00001700780b */ /* 0x000fe20003fae000 */
[--C-:B---3--:R-:W-:Y:S01]  /*f870*/  FFMA R22, R127, UR21, -R179.reuse ;  /* 0x000000157f167c23 */ /* 0x108fe200080008b3 */
[----:B------:R-:W-:Y:S01]  /*f880*/  FMNMX R10, R144, R5, !PT ;  /* 0x00000005900a7209 */ /* 0x000fe20007800000 */
[--C-:B------:R-:W-:Y:S02]  /*f890*/  FFMA R127, R150, UR21, -R179.reuse ;  /* 0x00000015967f7c23 */ /* 0x100fe400080008b3 */
[----:B------:R-:W-:Y:S01]  /*f8a0*/  @!P4 FMUL R86, R86, 0.5 ;  /* 0x3f0000005656c820 */ /* 0x000fe20000400000 */
[----:B------:R2:W3:Y:S01]  /*f8b0*/  MUFU.EX2 R79, R21 ;  /* 0x00000015004f7308 */ /* 0x0004e20000000800 */
[----:B----4-:R-:W-:Y:S01]  /*f8c0*/  @!P2 FMUL R75, R75, R75 ;  /* 0x0000004b4b4ba220 */ /* 0x010fe20000400000 */
[----:B------:R-:W-:Y:S01]  /*f8d0*/  FSETP.GEU.AND P2, PT, R177, -126, PT ;  /* 0xc2fc0000b100780b */ /* 0x000fe20003f4e000 */
[----:B-1----:R-:W-:Y:S01]  /*f8e0*/  FFMA R19, R138, UR21, -R179 ;  /* 0x000000158a137c23 */ /* 0x002fe200080008b3 */
[----:B------:R-:W-:-:S03]  /*f8f0*/  FMNMX R5, R145, R10, !PT ;  /* 0x0000000a91057209 */ /* 0x000fc60007800000 */
[----:B------:R-:W-:Y:S01]  /*f900*/  @!P5 FMUL R23, R23, 0.5 ;  /* 0x3f0000001717d820 */ /* 0x000fe20000400000 */
[----:B------:R-:W1:Y:S01]  /*f910*/  MUFU.EX2 R86, R86 ;  /* 0x0000005600567308 */ /* 0x000e620000000800 */
[----:B-----5:R-:W-:Y:S01]  /*f920*/  @!P6 FMUL R90, R90, R90 ;  /* 0x0000005a5a5ae220 */ /* 0x020fe20000400000 */
[----:B------:R-:W-:Y:S01]  /*f930*/  FSETP.GEU.AND P6, PT, R71, -126, PT ;  /* 0xc2fc00004700780b */ /* 0x000fe20003fce000 */
[----:B--2---:R-:W-:Y:S01]  /*f940*/  FFMA R21, R130, UR21, -R179 ;  /* 0x0000001582157c23 */ /* 0x004fe200080008b3 */
[----:B------:R-:W-:-:S03]  /*f950*/  FMNMX R10, R148, R5, !PT ;  /* 0x00000005940a7209 */ /* 0x000fc60007800000 */
[----:B------:R-:W-:Y:S01]  /*f960*/  @!P2 FMUL R177, R177, 0.5 ;  /* 0x3f000000b1b1a820 */ /* 0x000fe20000400000 */
[----:B------:R-:W2:Y:S01]  /*f970*/  MUFU.EX2 R74, R23 ;  /* 0x00000017004a7308 */ /* 0x000ea20000000800 */
[----:B---3--:R-:W-:Y:S01]  /*f980*/  @!P3 FMUL R79, R79, R79 ;  /* 0x0000004f4f4fb220 */ /* 0x008fe20000400000 */
[----:B------:R-:W-:Y:S02]  /*f990*/  FSETP.GEU.AND P3, PT, R22, -126, PT ;  /* 0xc2fc00001600780b */ /* 0x000fe40003f6e000 */
[----:B------:R-:W-:Y:S01]  /*f9a0*/  FMNMX R5, R149, R10, !PT ;  /* 0x0000000a95057209 */ /* 0x000fe20007800000 */
[----:B------:R-:W-:Y:S02]  /*f9b0*/  FFMA R10, R131, UR21, -R179 ;  /* 0x00000015830a7c23 */ /* 0x000fe400080008b3 */
[----:B------:R-:W-:Y:S01]  /*f9c0*/  @!P6 FMUL R71, R71, 0.5 ;  /* 0x3f0000004747e820 */ /* 0x000fe20000400000 */
[----:B------:R-:W3:Y:S01]  /*f9d0*/  MUFU.EX2 R23, R177 ;  /* 0x000000b100177308 */ /* 0x000ee20000000800 */
[----:B-1----:R-:W-:Y:S01]  /*f9e0*/  @!P4 FMUL R86, R86, R86 ;  /* 0x000000565656c220 */ /* 0x002fe20000400000 */
[----:B------:R-:W-:Y:S01]  /*f9f0*/  FSETP.GEU.AND P4, PT, R21, -126, PT ;  /* 0xc2fc00001500780b */ /* 0x000fe20003f8e000 */
[----:B------:R-:W1:Y:S04]  /*fa00*/  SHFL.BFLY PT, R14, R5, 0x1, 0x1f ;  /* 0x0c201f00050e7f89 */ /* 0x000e6800000e0000 */
        /* <DEDUP_REMOVED lines=11> */
[----:B------:R-:W-:Y:S02]  /*fac0*/  FSETP.GEU.AND P6, PT, R20, -126, PT ;  /* 0xc2fc00001400780b */ /* 0x000fe40003fce000 */
[----:B-1----:R-:W-:-:S03]  /*fad0*/  FMNMX R5, R5, R14, !PT ;  /* 0x0000000e05057209 */ /* 0x002fc60007800000 */
[----:B------:R-:W-:Y:S01]  /*fae0*/  @!P2 FMUL R13, R13, 0.5 ;  /* 0x3f0000000d0da820 */ /* 0x000fe20000400000 */
[----:B------:R-:W1:Y:S01]  /*faf0*/  MUFU.EX2 R10, R10 ;  /* 0x0000000a000a7308 */ /* 0x000e620000000800 */
[----:B--2---:R-:W-:Y:S01]  /*fb00*/  @!P3 FMUL R22, R22, R22 ;  /* 0x000000161616b220 */ /* 0x004fe20000400000 */
[----:B------:R-:W-:Y:S01]  /*fb10*/  FSETP.GEU.AND P3, PT, R19, -126, PT ;  /* 0xc2fc00001300780b */ /* 0x000fe20003f6e000 */
[----:B------:R-:W2:Y:S04]  /*fb20*/  SHFL.BFLY PT, R16, R5, 0x2, 0x1f ;  /* 0x0c401f0005107f89 */ /* 0x000ea800000e0000 */
[----:B------:R-:W-:Y:S01]  /*fb30*/  @!P6 FMUL R20, R20, 0.5 ;  /* 0x3f0000001414e820 */ /* 0x000fe20000400000 */
[----:B------:R-:W4:Y:S01]  /*fb40*/  MUFU.EX2 R13, R13 ;  /* 0x0000000d000d7308 */ /* 0x000f220000000800 */
        /* <DEDUP_REMOVED lines=8> */
[----:B----4-:R-:W-:Y:S01]  /*fbd0*/  @!P2 FMUL R13, R13, R13 ;  /* 0x0000000d0d0da220 */ /* 0x010fe20000400000 */
[----:B------:R-:W-:Y:S02]  /*fbe0*/  FSETP.GEU.AND P2, PT, R17, -126, PT ;  /* 0xc2fc00001100780b */ /* 0x000fe40003f4e000 */
[----:B--2---:R-:W-:Y:S01]  /*fbf0*/  FMNMX R5, R5, R16, !PT ;  /* 0x0000001005057209 */ /* 0x004fe20007800000 */
[----:B------:R-:W-:Y:S01]  /*fc00*/  FFMA R16, R147, UR21, -R179 ;  /* 0x0000001593107c23 */ /* 0x000fe200080008b3 */
[----:B------:R-:W-:Y:S01]  /*fc10*/  FADD R176, R50, R13 ;  /* 0x0000000d32b07221 */ /* 0x000fe20000000000 */
[----:B------:R-:W-:Y:S01]  /*fc20*/  @!P5 FMUL R18, R18, 0.5 ;  /* 0x3f0000001212d820 */ /* 0x000fe20000400000 */
[----:B------:R-:W2:Y:S01]  /*fc30*/  MUFU.EX2 R14, R139 ;  /* 0x0000008b000e7308 */ /* 0x000ea20000000800 */
[----:B---3--:R-:W-:Y:S01]  /*fc40*/  @!P6 FMUL R20, R20, R20 ;  /* 0x000000141414e220 */ /* 0x008fe20000400000 */
[----:B------:R-:W-:-:S05]  /*fc50*/  FSETP.GEU.AND P6, PT, R15, -126, PT ;  /* 0xc2fc00000f00780b */ /* 0x000fca0003fce000 */
[----:B------:R-:W-:Y:S01]  /*fc60*/  @!P2 FMUL R17, R17, 0.5 ;  /* 0x3f0000001111a820 */ /* 0x000fe20000400000 */
[----:B------:R-:W3:Y:S01]  /*fc70*/  MUFU.EX2 R18, R18 ;  /* 0x0000001200127308 */ /* 0x000ee20000000800 */
[----:B-1----:R-:W-:Y:S01]  /*fc80*/  @!P3 FMUL R19, R19, R19 ;  /* 0x000000131313b220 */ /* 0x002fe20000400000 */
[----:B------:R-:W-:-:S04]  /*fc90*/  FSETP.NEU.AND P3, PT, R5, -INF , PT ;  /* 0xff8000000500780b */ /* 0x000fc80003f6d000 */
[----:B------:R-:W-:Y:S01]  /*fca0*/  FSEL R181, R5, RZ, P3 ;  /* 0x000000ff05b57208 */ /* 0x000fe20001800000 */
[----:B------:R-:W-:Y:S01]  /*fcb0*/  @!P6 FMUL R15, R15, 0.5 ;  /* 0x3f0000000f0fe820 */ /* 0x000fe20000400000 */
[----:B------:R-:W1:Y:S01]  /*fcc0*/  MUFU.EX2 R17, R17 ;  /* 0x0000001100117308 */ /* 0x000e620000000800 */
[----:B--2---:R-:W-:Y:S01]  /*fcd0*/  @!P4 FMUL R14, R14, R14 ;  /* 0x0000000e0e0ec220 */ /* 0x004fe20000400000 */
[----:B------:R-:W-:Y:S01]  /*fce0*/  FSETP.GEU.AND P4, PT, R16, -126, PT ;  /* 0xc2fc00001000780b */ /* 0x000fe20003f8e000 */
[----:B------:R-:W-:Y:S01]  /*fcf0*/  FMUL R150, R181, UR21 ;  /* 0x00000015b5967c20 */ /* 0x000fe20008400000 */
[----:B------:R-:W-:Y:S01]  /*fd00*/  FSETP.GEU.AND P3, PT, R127, -126, PT ;  /* 0xc2fc00007f00780b */ /* 0x000fe20003f6e000 */
[----:B------:R-:W-:Y:S02]  /*fd10*/  FADD R181, -R181, R8 ;  /* 0x00000008b5b57221 */ /* 0x000fe40000000100 */
[--C-:B------:R-:W-:Y:S01]  /*fd20*/  FFMA R25, R25, UR21, -R150.reuse ;  /* 0x0000001519197c23 */ /* 0x100fe20008000896 */
[----:B------:R-:W2:Y:S01]  /*fd30*/  MUFU.EX2 R15, R15 ;  /* 0x0000000f000f7308 */ /* 0x000ea20000000800 */
[----:B---3--:R-:W-:Y:S01]  /*fd40*/  @!P5 FMUL R18, R18, R18 ;  /* 0x000000121212d220 */ /* 0x008fe20000400000 */
[----:B------:R-:W-:Y:S01]  /*fd50*/  FSETP.GEU.AND P5, PT, R70, -126, PT ;  /* 0xc2fc00004600780b */ /* 0x000fe20003fae000 */
[--C-:B------:R-:W-:Y:S01]  /*fd60*/  FFMA R98, R11, UR21, -R150.reuse ;  /* 0x000000150b627c23 */ /* 0x100fe20008000896 */
[--C-:B------:R-:W-:Y:S01]  /*fd70*/  FFMA R130, R28, UR21, -R150.reuse ;  /* 0x000000151c827c23 */ /* 0x100fe20008000896 */
[--C-:B------:R-:W-:Y:S01]  /*fd80*/  FFMA R131, R32, UR21, -R150.reuse ;  /* 0x0000001520837c23 */ /* 0x100fe20008000896 */
[--C-:B------:R-:W-:Y:S01]  /*fd90*/  FFMA R29, R29, UR21, -R150.reuse ;  /* 0x000000151d1d7c23 */ /* 0x100fe20008000896 */
[----:B------:R-:W-:Y:S01]  /*fda0*/  @!P4 FMUL R16, R16, 0.5 ;  /* 0x3f0000001010c820 */ /* 0x000fe20000400000 */
[--C-:B------:R-:W-:Y:S01]  /*fdb0*/  FFMA R45, R45, UR21, -R150.reuse ;  /* 0x000000152d2d7c23 */ /* 0x100fe20008000896 */
[----:B-1----:R-:W-:Y:S01]  /*fdc0*/  @!P2 FMUL R17, R17, R17 ;  /* 0x000000111111a220 */ /* 0x002fe20000400000 */
[----:B------:R-:W-:Y:S01]  /*fdd0*/  FSETP.GEU.AND P2, PT, R25, -126, PT ;  /* 0xc2fc00001900780b */ /* 0x000fe20003f4e000 */
[----:B------:R-:W-:Y:S01]  /*fde0*/  @!P3 FMUL R127, R127, 0.5 ;  /* 0x3f0000007f7fb820 */ /* 0x000fe20000400000 */
[--C-:B------:R-:W-:Y:S01]  /*fdf0*/  FFMA R139, R37, UR21, -R150.reuse ;  /* 0x00000015258b7c23 */ /* 0x100fe20008000896 */
[----:B------:R-:W1:Y:S01]  /*fe00*/  MUFU.EX2 R16, R16 ;  /* 0x0000001000107308 */ /* 0x000e620000000800 */
[--C-:B------:R-:W-:Y:S01]  /*fe10*/  FFMA R41, R41, UR21, -R150.reuse ;  /* 0x0000001529297c23 */ /* 0x100fe20008000896 */
[----:B------:R-:W-:Y:S01]  /*fe20*/  @!P5 FMUL R70, R70, 0.5 ;  /* 0x3f0000004646d820 */ /* 0x000fe20000400000 */
[--C-:B------:R-:W-:Y:S01]  /*fe30*/  FFMA R44, R44, UR21, -R150.reuse ;  /* 0x000000152c2c7c23 */ /* 0x100fe20008000896 */
[----:B--2---:R-:W-:Y:S01]  /*fe40*/  @!P6 FMUL R15, R15, R15 ;  /* 0x0000000f0f0fe220 */ /* 0x004fe20000400000 */
[----:B------:R-:W-:Y:S01]  /*fe50*/  FSETP.GEU.AND P6, PT, R98, -126, PT ;  /* 0xc2fc00006200780b */ /* 0x000fe20003fce000 */
[--C-:B------:R-:W-:Y:S01]  /*fe60*/  FFMA R40, R40, UR21, -R150.reuse ;  /* 0x0000001528287c23 */ /* 0x100fe20008000896 */
[--C-:B------:R-:W-:Y:S01]  /*fe70*/  FFMA R53, R53, UR21, -R150.reuse ;  /* 0x0000001535357c23 */ /* 0x100fe20008000896 */
[----:B------:R-:W2:Y:S01]  /*fe80*/  MUFU.EX2 R11, R127 ;  /* 0x0000007f000b7308 */ /* 0x000ea20000000800 */
[--C-:B------:R-:W-:Y:S01]  /*fe90*/  FFMA R48, R48, UR21, -R150.reuse ;  /* 0x0000001530307c23 */ /* 0x100fe20008000896 */
[----:B------:R-:W-:Y:S01]  /*fea0*/  @!P2 FMUL R25, R25, 0.5 ;  /* 0x3f0000001919a820 */ /* 0x000fe20000400000 */
[--C-:B------:R-:W-:Y:S01]  /*feb0*/  FFMA R65, R65, UR21, -R150.reuse ;  /* 0x0000001541417c23 */ /* 0x100fe20008000896 */
[--C-:B------:R-:W-:Y:S01]  /*fec0*/  FFMA R61, R61, UR21, -R150.reuse ;  /* 0x000000153d3d7c23 */ /* 0x100fe20008000896 */
[--C-:B------:R-:W-:Y:S01]  /*fed0*/  FFMA R57, R57, UR21, -R150.reuse ;  /* 0x0000001539397c23 */ /* 0x100fe20008000896 */
[--C-:B------:R-:W-:Y:S01]  /*fee0*/  FFMA R49, R49, UR21, -R150.reuse ;  /* 0x0000001531317c23 */ /* 0x100fe20008000896 */
[--C-:B------:R-:W-:Y:S01]  /*fef0*/  FFMA R73, R73, UR21, -R150.reuse ;  /* 0x0000001549497c23 */ /* 0x100fe20008000896 */
[----:B------:R3:W4:Y:S01]  /*ff00*/  MUFU.EX2 R127, R25 ;  /* 0x00000019007f7308 */ /* 0x0007220000000800 */
[----:B-1----:R-:W-:Y:S01]  /*ff10*/  @!P4 FMUL R16, R16, R16 ;  /* 0x000000101010c220 */ /* 0x002fe20000400000 */
[----:B------:R-:W-:Y:S01]  /*ff20*/  @!P6 FMUL R98, R98, 0.5 ;  /* 0x3f0000006262e820 */ /* 0x000fe20000400000 */
[----:B------:R-:W-:Y:S01]  /*ff30*/  FSETP.GEU.AND P4, PT, R130, -126, PT ;  /* 0xc2fc00008200780b */ /* 0x000fe20003f8e000 */
[--C-:B------:R-:W-:Y:S01]  /*ff40*/  FFMA R85, R85, UR21, -R150.reuse ;  /* 0x0000001555557c23 */ /* 0x100fe20008000896 */
[--C-:B------:R-:W-:Y:S01]  /*ff50*/  FFMA R81, R81, UR21, -R150.reuse ;  /* 0x0000001551517c23 */ /* 0x100fe20008000896 */
[--C-:B------:R-:W-:Y:S01]  /*ff60*/  FFMA R77, R77, UR21, -R150.reuse ;  /* 0x000000154d4d7c23 */ /* 0x100fe20008000896 */
[--C-:B------:R-:W-:Y:S01]  /*ff70*/  FFMA R69, R69, UR21, -R150.reuse ;  /* 0x0000001545457c23 */ /* 0x100fe20008000896 */
[----:B------:R-:W1:Y:S01]  /*ff80*/  MUFU.EX2 R70, R70 ;  /* 0x0000004600467308 */ /* 0x000e620000000800 */
[--C-:B---3--:R-:W-:Y:S01]  /*ff90*/  FFMA R25, R36, UR21, -R150.reuse ;  /* 0x0000001524197c23 */ /* 0x108fe20008000896 */
[----:B--2---:R-:W-:Y:S01]  /*ffa0*/  @!P3 FMUL R11, R11, R11 ;  /* 0x0000000b0b0bb220 */ /* 0x004fe20000400000 */
[----:B------:R-:W-:Y:S01]  /*ffb0*/  FSETP.GEU.AND P3, PT, R29, -126, PT ;  /* 0xc2fc00001d00780b */ /* 0x000fe20003f6e000 */
[--C-:B------:R-:W-:Y:S01]  /*ffc0*/  FFMA R125, R125, UR21, -R150.reuse ;  /* 0x000000157d7d7c23 */ /* 0x100fe20008000896 */
[----:B------:R-:W-:Y:S01]  /*ffd0*/  FFMA R129, R129, UR21, -R150 ;  /* 0x0000001581817c23 */ /* 0x000fe20008000896 */
[----:B------:R-:W-:Y:S01]  /*ffe0*/  FADD R179, R102, R11 ;  /* 0x0000000b66b37221 */ /* 0x000fe20000000000 */
[----:B------:R-:W-:Y:S01]  /*fff0*/  FMUL R181, R181, UR21 ;  /* 0x00000015b5b57c20 */ /* 0x000fe20008400000 */
[----:B------:R2:W3:Y:S01]  /*10000*/  MUFU.EX2 R28, R98 ;  /* 0x00000062001c7308 */ /* 0x0004e20000000800 */
[----:B----4-:R-:W-:Y:S01]  /*10010*/  @!P2 FMUL R127, R127, R127 ;  /* 0x0000007f7f7fa220 */ /* 0x010fe20000400000 */
[----:B------:R-:W-:Y:S01]  /*10020*/  FSETP.GEU.AND P2, PT, R25, -126, PT ;  /* 0xc2fc00001900780b */ /* 0x000fe20003f4e000 */
[----:B------:R-:W-:-:S05]  /*10030*/  @!P4 FMUL R130, R130, 0.5 ;  /* 0x3f0000008282c820 */ /* 0x000fca0000400000 */
[----:B------:R-:W4:Y:S01]  /*10040*/  MUFU.EX2 R32, R130 ;  /* 0x0000008200207308 */ /* 0x000f220000000800 */
[----:B-1----:R-:W-:Y:S01]  /*10050*/  @!P5 FMUL R70, R70, R70 ;  /* 0x000000464646d220 */ /* 0x002fe20000400000 */
[----:B------:R-:W-:Y:S01]  /*10060*/  FSETP.GEU.AND P5, PT, R131, -126, PT ;  /* 0xc2fc00008300780b */ /* 0x000fe20003fae000 */
[----:B--2---:R-:W-:Y:S01]  /*10070*/  FFMA R98, R33, UR21, -R150 ;  /* 0x0000001521627c23 */ /* 0x004fe20008000896 */
[----:B------:R-:W-:-:S03]  /*10080*/  @!P3 FMUL R29, R29, 0.5 ;  /* 0x3f0000001d1db820 */ /* 0x000fc60000400000 */
[----:B------:R-:W-:Y:S01]  /*10090*/  @!P2 FMUL R25, R25, 0.5 ;  /* 0x3f0000001919a820 */ /* 0x000fe20000400000 */
[----:B------:R1:W2:Y:S01]  /*100a0*/  MUFU.EX2 R33, R29 ;  /* 0x0000001d00217308 */ /* 0x0002a20000000800 */
[----:B---3--:R-:W-:Y:S01]  /*100b0*/  @!P6 FMUL R28, R28, R28 ;  /* 0x0000001c1c1ce220 */ /* 0x008fe20000400000 */
[----:B------:R-:W-:-:S05]  /*100c0*/  FSETP.GEU.AND P6, PT, R98, -126, PT ;  /* 0xc2fc00006200780b */ /* 0x000fca0003fce000 */
[----:B------:R-:W-:Y:S01]  /*100d0*/  @!P5 FMUL R131, R131, 0.5 ;  /* 0x3f0000008383d820 */ /* 0x000fe20000400000 */
[----:B------:R3:W5:Y:S01]  /*100e0*/  MUFU.EX2 R130, R25 ;  /* 0x0000001900827308 */ /* 0x0007620000000800 */
[----:B----4-:R-:W-:Y:S01]  /*100f0*/  @!P4 FMUL R32, R32, R32 ;  /* 0x000000202020c220 */ /* 0x010fe20000400000 */
[----:B------:R-:W-:Y:S01]  /*10100*/  FSETP.GEU.AND P4, PT, R139, -126, PT ;  /* 0xc2fc00008b00780b */ /* 0x000fe20003f8e000 */
[----:B-1----:R-:W-:-:S04]  /*10110*/  FADD R29, R24, R99 ;  /* 0x00000063181d7221 */ /* 0x002fc80000000000 */
[----:B------:R-:W-:Y:S01]  /*10120*/  @!P6 FMUL R98, R98, 0.5 ;  /* 0x3f0000006262e820 */ /* 0x000fe20000400000 */
[----:B------:R-:W1:Y:S01]  /*10130*/  MUFU.EX2 R36, R131 ;  /* 0x0000008300247308 */ /* 0x000e620000000800 */
[----:B--2---:R-:W-:Y:S01]  /*10140*/  @!P3 FMUL R33, R33, R33 ;  /* 0x000000212121b220 */ /* 0x004fe20000400000 */
[----:B------:R-:W-:Y:S01]  /*10150*/  FSETP.GEU.AND P3, PT, R40, -126, PT ;  /* 0xc2fc00002800780b */ /* 0x000fe20003f6e000 */
[----:B---3--:R-:W-:Y:S01]  /*10160*/  FADD R25, -R12, R9 ;  /* 0x000000090c197221 */ /* 0x008fe20000000100 */
[----:B------:R-:W-:Y:S01]  /*10170*/  FFMA R12, R132, UR21, -R150 ;  /* 0x00000015840c7c23 */ /* 0x000fe20008000896 */
[----:B------:R-:W-:Y:S02]  /*10180*/  FADD R132, R51, R14 ;  /* 0x0000000e33847221 */ /* 0x000fe40000000000 */
[----:B------:R-:W-:Y:S01]  /*10190*/  @!P4 FMUL R139, R139, 0.5 ;  /* 0x3f0000008b8bc820 */ /* 0x000fe20000400000 */
[----:B------:R-:W2:Y:S01]  /*101a0*/  MUFU.EX2 R37, R98 ;  /* 0x0000006200257308 */ /* 0x000ea20000000800 */
[----:B-----5:R-:W-:Y:S01]  /*101b0*/  @!P2 FMUL R130, R130, R130 ;  /* 0x000000828282a220 */ /* 0x020fe20000400000 */
[----:B------:R-:W-:Y:S01]  /*101c0*/  FSETP.GEU.AND P2, PT, R45, -126, PT ;  /* 0xc2fc00002d00780b */ /* 0x000fe20003f4e000 */
[----:B------:R-:W-:-:S04]  /*101d0*/  FMUL R194, R25, UR21 ;  /* 0x0000001519c27c20 */ /* 0x000fc80008400000 */
        /* <DEDUP_REMOVED lines=10> */
[--C-:B-1----:R-:W-:Y:S01]  /*10280*/  FFMA R40, R52, UR21, -R150.reuse ;  /* 0x0000001534287c23 */ /* 0x102fe20008000896 */
[----:B---3--:R-:W-:Y:S01]  /*10290*/  @!P4 FMUL R139, R139, R139 ;  /* 0x0000008b8b8bc220 */ /* 0x008fe20000400000 */
[----:B------:R-:W-:Y:S01]  /*102a0*/  FSETP.GEU.AND P4, PT, R48, -126, PT ;  /* 0xc2fc00003000780b */ /* 0x000fe20003f8e000 */
[----:B------:R-:W-:-:S03]  /*102b0*/  FFMA R52, R80, UR21, -R150 ;  /* 0x0000001550347c23 */ /* 0x000fc60008000896 */
[----:B------:R-:W-:Y:S01]  /*102c0*/  @!P6 FMUL R44, R44, 0.5 ;  /* 0x3f0000002c2ce820 */ /* 0x000fe20000400000 */
[----:B------:R1:W3:Y:S01]  /*102d0*/  MUFU.EX2 R134, R41 ;  /* 0x0000002900867308 */ /* 0x0002e20000000800 */
[----:B----4-:R-:W-:Y:S01]  /*102e0*/  @!P3 FMUL R135, R135, R135 ;  /* 0x000000878787b220 */ /* 0x010fe20000400000 */
[----:B------:R-:W-:Y:S01]  /*102f0*/  FSETP.GEU.AND P3, PT, R49, -126, PT ;  /* 0xc2fc00003100780b */ /* 0x000fe20003f6e000 */
[----:B--2---:R-:W-:-:S05]  /*10300*/  FFMA R45, R60, UR21, -R150 ;  /* 0x000000153c2d7c23 */ /* 0x004fca0008000896 */
[----:B------:R2:W4:Y:S01]  /*10310*/  MUFU.EX2 R98, R44 ;  /* 0x0000002c00627308 */ /* 0x0005220000000800 */
[--C-:B-1----:R-:W-:Y:S01]  /*10320*/  FFMA R41, R56, UR21, -R150.reuse ;  /* 0x0000001538297c23 */ /* 0x102fe20008000896 */
[----:B-----5:R-:W-:Y:S01]  /*10330*/  @!P2 FMUL R143, R143, R143 ;  /* 0x0000008f8f8fa220 */ /* 0x020fe20000400000 */
[----:B------:R-:W-:Y:S01]  /*10340*/  @!P4 FMUL R48, R48, 0.5 ;  /* 0x3f0000003030c820 */ /* 0x000fe20000400000 */
[--C-:B------:R-:W-:Y:S01]  /*10350*/  FFMA R56, R84, UR21, -R150.reuse ;  /* 0x0000001554387c23 */ /* 0x100fe20008000896 */
[--C-:B------:R-:W-:Y:S01]  /*10360*/  FFMA R84, R89, UR21, -R150.reuse ;  /* 0x0000001559547c23 */ /* 0x100fe20008000896 */
[----:B------:R-:W-:Y:S01]  /*10370*/  FSETP.GEU.AND P2, PT, R41, -126, PT ;  /* 0xc2fc00002900780b */ /* 0x000fe20003f4e000 */
[----:B------:R-:W-:Y:S01]  /*10380*/  @!P3 FMUL R49, R49, 0.5 ;  /* 0x3f0000003131b820 */ /* 0x000fe20000400000 */
[----:B------:R1:W5:Y:S01]  /*10390*/  MUFU.EX2 R131, R48 ;  /* 0x0000003000837308 */ /* 0x0003620000000800 */
[----:B---3--:R-:W-:Y:S01]  /*103a0*/  @!P5 FMUL R134, R134, R134 ;  /* 0x000000868686d220 */ /* 0x008fe20000400000 */
[----:B------:R-:W-:Y:S01]  /*103b0*/  FSETP.GEU.AND P5, PT, R40, -126, PT ;  /* 0xc2fc00002800780b */ /* 0x000fe20003fae000 */
[--C-:B--2---:R-:W-:Y:S01]  /*103c0*/  FFMA R44, R64, UR21, -R150.reuse ;  /* 0x00000015402c7c23 */ /* 0x104fe20008000896 */
[--C-:B------:R-:W-:Y:S01]  /*103d0*/  FFMA R89, R105, UR21, -R150.reuse ;  /* 0x0000001569597c23 */ /* 0x100fe20008000896 */
[--C-:B------:R-:W-:Y:S01]  /*103e0*/  FFMA R64, R104, UR21, -R150.reuse ;  /* 0x0000001568407c23 */ /* 0x100fe20008000896 */
[--C-:B------:R-:W-:Y:S01]  /*103f0*/  FFMA R104, R137, UR21, -R150.reuse ;  /* 0x0000001589687c23 */ /* 0x100fe20008000896 */
[--C-:B------:R-:W-:Y:S01]  /*10400*/  FFMA R105, R136, UR21, -R150.reuse ;  /* 0x0000001588697c23 */ /* 0x100fe20008000896 */
[----:B------:R2:W3:Y:S01]  /*10410*/  MUFU.EX2 R138, R49 ;  /* 0x00000031008a7308 */ /* 0x0004e20000000800 */
[----:B----4-:R-:W-:Y:S01]  /*10420*/  @!P6 FMUL R98, R98, R98 ;  /* 0x000000626262e220 */ /* 0x010fe20000400000 */
[----:B------:R-:W-:Y:S01]  /*10430*/  FSETP.GEU.AND P6, PT, R53, -126, PT ;  /* 0xc2fc00003500780b */ /* 0x000fe20003fce000 */
[----:B------:R-:W-:Y:S01]  /*10440*/  @!P2 FMUL R41, R41, 0.5 ;  /* 0x3f0000002929a820 */ /* 0x000fe20000400000 */
[--C-:B-1----:R-:W-:Y:S01]  /*10450*/  FFMA R48, R72, UR21, -R150.reuse ;  /* 0x0000001548307c23 */ /* 0x102fe20008000896 */
[--C-:B------:R-:W-:Y:S01]  /*10460*/  FFMA R72, R120, UR21, -R150.reuse ;  /* 0x0000001578487c23 */ /* 0x100fe20008000896 */
[--C-:B------:R-:W-:Y:S01]  /*10470*/  FFMA R120, R117, UR21, -R150.reuse ;  /* 0x0000001575787c23 */ /* 0x100fe20008000896 */
[----:B------:R-:W-:Y:S01]  /*10480*/  @!P5 FMUL R40, R40, 0.5 ;  /* 0x3f0000002828d820 */ /* 0x000fe20000400000 */
[--C-:B------:R-:W-:Y:S01]  /*10490*/  FFMA R117, R133, UR21, -R150.reuse ;  /* 0x0000001585757c23 */ /* 0x100fe20008000896 */
[----:B------:R-:W1:Y:S01]  /*104a0*/  MUFU.EX2 R41, R41 ;  /* 0x0000002900297308 */ /* 0x000e620000000800 */
[----:B-----5:R-:W-:Y:S01]  /*104b0*/  @!P4 FMUL R131, R131, R131 ;  /* 0x000000838383c220 */ /* 0x020fe20000400000 */
[----:B------:R-:W-:Y:S01]  /*104c0*/  FSETP.GEU.AND P4, PT, R57, -126, PT ;  /* 0xc2fc00003900780b */ /* 0x000fe20003f8e000 */
[--C-:B--2---:R-:W-:Y:S01]  /*104d0*/  FFMA R49, R68, UR21, -R150.reuse ;  /* 0x0000001544317c23 */ /* 0x104fe20008000896 */
[----:B------:R-:W-:Y:S01]  /*104e0*/  FFMA R68, R124, UR21, -R150 ;  /* 0x000000157c447c23 */ /* 0x000fe20008000896 */
[----:B------:R-:W-:Y:S01]  /*104f0*/  FADD R124, R107, R74 ;  /* 0x0000004a6b7c7221 */ /* 0x000fe20000000000 */
[----:B------:R-:W-:Y:S01]  /*10500*/  @!P6 FMUL R53, R53, 0.5 ;  /* 0x3f0000003535e820 */ /* 0x000fe20000400000 */
[----:B------:R-:W-:Y:S01]  /*10510*/  FADD R133, R110, R19 ;  /* 0x000000136e857221 */ /* 0x000fe20000000000 */
[----:B------:R-:W2:Y:S01]  /*10520*/  MUFU.EX2 R40, R40 ;  /* 0x0000002800287308 */ /* 0x000ea20000000800 */
[----:B---3--:R-:W-:Y:S01]  /*10530*/  @!P3 FMUL R138, R138, R138 ;  /* 0x0000008a8a8ab220 */ /* 0x008fe20000400000 */
[----:B------:R-:W-:Y:S01]  /*10540*/  FSETP.GEU.AND P3, PT, R45, -126, PT ;  /* 0xc2fc00002d00780b */ /* 0x000fe20003f6e000 */
[----:B------:R-:W-:Y:S01]  /*10550*/  FADD R29, R29, R124 ;  /* 0x0000007c1d1d7221 */ /* 0x000fe20000000000 */
[----:B------:R-:W-:Y:S01]  /*10560*/  FADD R124, R115, R94 ;  /* 0x0000005e737c7221 */ /* 0x000fe20000000000 */
[----:B------:R-:W-:Y:S01]  /*10570*/  FADD R136, R114, R23 ;  /* 0x0000001772887221 */ /* 0x000fe20000000000 */
[----:B------:R-:W-:Y:S01]  /*10580*/  FADD R137, R30, R91 ;  /* 0x0000005b1e897221 */ /* 0x000fe20000000000 */
[----:B------:R-:W-:Y:S01]  /*10590*/  @!P4 FMUL R57, R57, 0.5 ;  /* 0x3f0000003939c820 */ /* 0x000fe20000400000 */
[----:B------:R3:W4:Y:S01]  /*105a0*/  MUFU.EX2 R147, R53 ;  /* 0x0000003500937308 */ /* 0x0007220000000800 */
[----:B-1----:R-:W-:Y:S01]  /*105b0*/  @!P2 FMUL R41, R41, R41 ;  /* 0x000000292929a220 */ /* 0x002fe20000400000 */
[----:B------:R-:W-:Y:S01]  /*105c0*/  FSETP.GEU.AND P2, PT, R65, -126, PT ;  /* 0xc2fc00004100780b */ /* 0x000fe20003f4e000 */
[----:B------:R-:W-:Y:S01]  /*105d0*/  FADD R124, R124, R133 ;  /* 0x000000857c7c7221 */ /* 0x000fe20000000000 */
[----:B------:R-:W-:-:S03]  /*105e0*/  FADD R133, R55, R18 ;  /* 0x0000001237857221 */ /* 0x000fc60000000000 */
[----:B------:R-:W-:Y:S01]  /*105f0*/  @!P3 FMUL R45, R45, 0.5 ;  /* 0x3f0000002d2db820 */ /* 0x000fe20000400000 */
[----:B------:R1:W5:Y:S01]  /*10600*/  MUFU.EX2 R60, R57 ;  /* 0x00000039003c7308 */ /* 0x0003620000000800 */
[----:B--2---:R-:W-:Y:S01]  /*10610*/  @!P5 FMUL R40, R40, R40 ;  /* 0x000000282828d220 */ /* 0x004fe20000400000 */
[----:B------:R-:W-:Y:S01]  /*10620*/  FSETP.GEU.AND P5, PT, R61, -126, PT ;  /* 0xc2fc00003d00780b */ /* 0x000fe20003fae000 */
[--C-:B---3--:R-:W-:Y:S01]  /*10630*/  FFMA R53, R76, UR21, -R150.reuse ;  /* 0x000000154c357c23 */ /* 0x108fe20008000896 */
[--C-:B------:R-:W-:Y:S01]  /*10640*/  FFMA R76, R112, UR21, -R150.reuse ;  /* 0x00000015704c7c23 */ /* 0x100fe20008000896 */
[--C-:B------:R-:W-:Y:S01]  /*10650*/  FFMA R112, R145, UR21, -R150.reuse ;  /* 0x0000001591707c23 */ /* 0x100fe20008000896 */
[----:B------:R-:W-:Y:S01]  /*10660*/  FADD R145, R106, R17 ;  /* 0x000000116a917221 */ /* 0x000fe20000000000 */
[----:B------:R-:W-:Y:S01]  /*10670*/  @!P2 FMUL R65, R65, 0.5 ;  /* 0x3f0000004141a820 */ /* 0x000fe20000400000 */
[----:B------:R-:W2:Y:S01]  /*10680*/  MUFU.EX2 R45, R45 ;  /* 0x0000002d002d7308 */ /* 0x000ea20000000800 */
[----:B----4-:R-:W-:Y:S01]  /*10690*/  @!P6 FMUL R147, R147, R147 ;  /* 0x000000939393e220 */ /* 0x010fe20000400000 */
[----:B------:R-:W-:Y:S01]  /*106a0*/  FSETP.GEU.AND P6, PT, R44, -126, PT ;  /* 0xc2fc00002c00780b */ /* 0x000fe20003fce000 */
[--C-:B-1----:R-:W-:Y:S01]  /*106b0*/  FFMA R57, R88, UR21, -R150.reuse ;  /* 0x0000001558397c23 */ /* 0x102fe20008000896 */
[--C-:B------:R-:W-:Y:S01]  /*106c0*/  FFMA R88, R93, UR21, -R150.reuse ;  /* 0x000000155d587c23 */ /* 0x100fe20008000896 */
[--C-:B------:R-:W-:Y:S01]  /*106d0*/  FFMA R93, R113, UR21, -R150.reuse ;  /* 0x00000015715d7c23 */ /* 0x100fe20008000896 */
[----:B------:R-:W-:Y:S01]  /*106e0*/  FFMA R113, R144, UR21, -R150 ;  /* 0x0000001590717c23 */ /* 0x000fe20008000896 */
[----:B------:R-:W-:Y:S01]  /*106f0*/  @!P5 FMUL R61, R61, 0.5 ;  /* 0x3f0000003d3dd820 */ /* 0x000fe20000400000 */
[----:B------:R1:W3:Y:S01]  /*10700*/  MUFU.EX2 R151, R65 ;  /* 0x0000004100977308 */ /* 0x0002e20000000800 */
[----:B-----5:R-:W-:Y:S01]  /*10710*/  @!P4 FMUL R60, R60, R60 ;  /* 0x0000003c3c3cc220 */ /* 0x020fe20000400000 */
[----:B------:R-:W-:Y:S01]  /*10720*/  FSETP.GEU.AND P4, PT, R49, -126, PT ;  /* 0xc2fc00003100780b */ /* 0x000fe20003f8e000 */
[----:B------:R-:W-:Y:S01]  /*10730*/  FADD R144, R46, R21 ;  /* 0x000000152e907221 */ /* 0x000fe20000000000 */
[----:B------:R-:W-:-:S03]  /*10740*/  FADD R29, R29, R124 ;  /* 0x0000007c1d1d7221 */ /* 0x000fc60000000000 */
[----:B------:R-:W-:Y:S01]  /*10750*/  @!P6 FMUL R44, R44, 0.5 ;  /* 0x3f0000002c2ce820 */ /* 0x000fe20000400000 */
[----:B------:R4:W5:Y:S01]  /*10760*/  MUFU.EX2 R142, R61 ;  /* 0x0000003d008e7308 */ /* 0x0009620000000800 */
[----:B--2---:R-:W-:Y:S01]  /*10770*/  @!P3 FMUL R45, R45, R45 ;  /* 0x0000002d2d2db220 */ /* 0x004fe20000400000 */
[----:B------:R-:W-:Y:S01]  /*10780*/  FSETP.GEU.AND P3, PT, R69, -126, PT ;  /* 0xc2fc00004500780b */ /* 0x000fe20003f6e000 */
[--C-:B-1----:R-:W-:Y:S01]  /*10790*/  FFMA R65, R100, UR21, -R150.reuse ;  /* 0x0000001564417c23 */ /* 0x102fe20008000896 */
[--C-:B------:R-:W-:Y:S01]  /*107a0*/  FFMA R100, R109, UR21, -R150.reuse ;  /* 0x000000156d647c23 */ /* 0x100fe20008000896 */
[--C-:B------:R-:W-:Y:S01]  /*107b0*/  FFMA R109, R141, UR21, -R150.reuse ;  /* 0x000000158d6d7c23 */ /* 0x100fe20008000896 */
[----:B------:R-:W-:Y:S01]  /*107c0*/  FADD R141, R54, R15 ;  /* 0x0000000f368d7221 */ /* 0x000fe20000000000 */
[----:B------:R-:W-:Y:S01]  /*107d0*/  @!P4 FMUL R49, R49, 0.5 ;  /* 0x3f0000003131c820 */ /* 0x000fe20000400000 */
[----:B------:R-:W1:Y:S01]  /*107e0*/  MUFU.EX2 R44, R44 ;  /* 0x0000002c002c7308 */ /* 0x000e620000000800 */
[----:B---3--:R-:W-:Y:S01]  /*107f0*/  @!P2 FMUL R151, R151, R151 ;  /* 0x000000979797a220 */ /* 0x008fe20000400000 */
[----:B------:R-:W-:Y:S01]  /*10800*/  FSETP.GEU.AND P2, PT, R53, -126, PT ;  /* 0xc2fc00003500780b */ /* 0x000fe20003f4e000 */
[--C-:B----4-:R-:W-:Y:S01]  /*10810*/  FFMA R61, R96, UR21, -R150.reuse ;  /* 0x00000015603d7c23 */ /* 0x110fe20008000896 */
[--C-:B------:R-:W-:Y:S01]  /*10820*/  FFMA R96, R101, UR21, -R150.reuse ;  /* 0x0000001565607c23 */ /* 0x100fe20008000896 */
[----:B------:R-:W-:Y:S01]  /*10830*/  FFMA R101, R128, UR21, -R150 ;  /* 0x0000001580657c23 */ /* 0x000fe20008000896 */
[----:B------:R-:W-:Y:S01]  /*10840*/  FADD R128, R31, R58 ;  /* 0x0000003a1f807221 */ /* 0x000fe20000000000 */
[----:B------:R-:W-:Y:S01]  /*10850*/  @!P3 FMUL R69, R69, 0.5 ;  /* 0x3f0000004545b820 */ /* 0x000fe20000400000 */
[----:B------:R-:W2:Y:S01]  /*10860*/  MUFU.EX2 R49, R49 ;  /* 0x0000003100317308 */ /* 0x000ea20000000800 */
[----:B-----5:R-:W-:Y:S01]  /*10870*/  @!P5 FMUL R142, R142, R142 ;  /* 0x0000008e8e8ed220 */ /* 0x020fe20000400000 */
[----:B------:R-:W-:Y:S01]  /*10880*/  FSETP.GEU.AND P5, PT, R48, -126, PT ;  /* 0xc2fc00003000780b */ /* 0x000fe20003fae000 */
[----:B------:R-:W-:Y:S01]  /*10890*/  FADD R137, R137, R144 ;  /* 0x0000009089897221 */ /* 0x000fe20000000000 */
[----:B------:R-:W-:-:S03]  /*108a0*/  FADD R144, R47, R10 ;  /* 0x0000000a2f907221 */ /* 0x000fc60000000000 */
[----:B------:R-:W-:Y:S01]  /*108b0*/  @!P2 FMUL R53, R53, 0.5 ;  /* 0x3f0000003535a820 */ /* 0x000fe20000400000 */
[----:B------:R3:W4:Y:S01]  /*108c0*/  MUFU.EX2 R146, R69 ;  /* 0x0000004500927308 */ /* 0x0007220000000800 */
[----:B-1----:R-:W-:Y:S01]  /*108d0*/  @!P6 FMUL R44, R44, R44 ;  /* 0x0000002c2c2ce220 */ /* 0x002fe20000400000 */
[----:B------:R-:W-:-:S05]  /*108e0*/  FSETP.GEU.AND P6, PT, R73, -126, PT ;  /* 0xc2fc00004900780b */ /* 0x000fca0003fce000 */
[----:B------:R-:W-:Y:S01]  /*108f0*/  @!P5 FMUL R48, R48, 0.5 ;  /* 0x3f0000003030d820 */ /* 0x000fe20000400000 */
[----:B------:R-:W1:Y:S01]  /*10900*/  MUFU.EX2 R53, R53 ;  /* 0x0000003500357308 */ /* 0x000e620000000800 */
[----:B--2---:R-:W-:Y:S01]  /*10910*/  @!P4 FMUL R49, R49, R49 ;  /* 0x000000313131c220 */ /* 0x004fe20000400000 */
[----:B------:R-:W-:Y:S01]  /*10920*/  FSETP.GEU.AND P4, PT, R77, -126, PT ;  /* 0xc2fc00004d00780b */ /* 0x000fe20003f8e000 */
[--C-:B---3--:R-:W-:Y:S01]  /*10930*/  FFMA R69, R121, UR21, -R150.reuse ;  /* 0x0000001579457c23 */ /* 0x108fe20008000896 */
[----:B------:R-:W-:Y:S01]  /*10940*/  FFMA R121, R148, UR21, -R150 ;  /* 0x0000001594797c23 */ /* 0x000fe20008000896 */
[----:B------:R-:W-:Y:S01]  /*10950*/  FADD R148, R118, R79 ;  /* 0x0000004f76947221 */ /* 0x000fe20000000000 */
[----:B------:R-:W-:Y:S01]  /*10960*/  F2FP.F16.F32.PACK_AB R79, R86, R79 ;  /* 0x0000004f564f723e */ /* 0x000fe200000000ff */
[----:B------:R-:W-:Y:S01]  /*10970*/  @!P6 FMUL R73, R73, 0.5 ;  /* 0x3f0000004949e820 */ /* 0x000fe20000400000 */
[----:B------:R-:W2:Y:S01]  /*10980*/  MUFU.EX2 R48, R48 ;  /* 0x0000003000307308 */ /* 0x000ea20000000800 */
[----:B----4-:R-:W-:Y:S01]  /*10990*/  @!P3 FMUL R146, R146, R146 ;  /* 0x000000929292b220 */ /* 0x010fe20000400000 */
        /* <DEDUP_REMOVED lines=8> */
[----:B------:R1:W5:Y:S01]  /*10a20*/  MUFU.EX2 R80, R77 ;  /* 0x0000004d00507308 */ /* 0x0003620000000800 */
[----:B--2---:R-:W-:Y:S01]  /*10a30*/  @!P5 FMUL R48, R48, R48 ;  /* 0x000000303030d220 */ /* 0x004fe20000400000 */
[----:B------:R-:W-:Y:S01]  /*10a40*/  FSETP.GEU.AND P5, PT, R81, -126, PT ;  /* 0xc2fc00005100780b */ /* 0x000fe20003fae000 */
[--C-:B---3--:R-:W-:Y:S01]  /*10a50*/  FFMA R73, R108, UR21, -R150.reuse ;  /* 0x000000156c497c23 */ /* 0x108fe20008000896 */
[----:B------:R-:W-:Y:S01]  /*10a60*/  FFMA R108, R140, UR21, -R150 ;  /* 0x000000158c6c7c23 */ /* 0x000fe20008000896 */
[C---:B------:R-:W-:Y:S01]  /*10a70*/  FADD R140, R43.reuse, R22 ;  /* 0x000000162b8c7221 */ /* 0x040fe20000000000 */
[----:B------:R-:W-:Y:S01]  /*10a80*/  F2FP.F16.F32.PACK_AB R43, R43, R114 ;  /* 0x000000722b2b723e */ /* 0x000fe200000000ff */
        /* <DEDUP_REMOVED lines=9> */
[----:B------:R-:W1:Y:S01]  /*10b20*/  MUFU.EX2 R85, R85 ;  /* 0x0000005500557308 */ /* 0x000e620000000800 */
[----:B-----5:R-:W-:Y:S01]  /*10b30*/  @!P4 FMUL R80, R80, R80 ;  /* 0x000000505050c220 */ /* 0x020fe20000400000 */
[----:B------:R-:W-:Y:S01]  /*10b40*/  FSETP.GEU.AND P4, PT, R57, -126, PT ;  /* 0xc2fc00003900780b */ /* 0x000fe20003f8e000 */
[----:B------:R-:W-:Y:S01]  /*10b50*/  FADD R149, R59, R16 ;  /* 0x000000103b957221 */ /* 0x000fe20000000000 */
[----:B------:R-:W-:-:S03]  /*10b60*/  FADD R150, R103, R20 ;  /* 0x0000001467967221 */ /* 0x000fc60000000000 */
[----:B------:R-:W-:Y:S01]  /*10b70*/  @!P6 FMUL R56, R56, 0.5 ;  /* 0x3f0000003838e820 */ /* 0x000fe20000400000 */
[----:B------:R-:W3:Y:S01]  /*10b80*/  MUFU.EX2 R81, R81 ;  /* 0x0000005100517308 */ /* 0x000ee20000000800 */
[----:B--2---:R-:W-:Y:S01]  /*10b90*/  @!P3 FMUL R52, R52, R52 ;  /* 0x000000343434b220 */ /* 0x004fe20000400000 */
[----:B------:R-:W-:-:S05]  /*10ba0*/  FSETP.GEU.AND P3, PT, R84, -126, PT ;  /* 0xc2fc00005400780b */ /* 0x000fca0003f6e000 */
[----:B------:R-:W-:Y:S01]  /*10bb0*/  @!P4 FMUL R57, R57, 0.5 ;  /* 0x3f0000003939c820 */ /* 0x000fe20000400000 */
[----:B------:R-:W2:Y:S01]  /*10bc0*/  MUFU.EX2 R56, R56 ;  /* 0x0000003800387308 */ /* 0x000ea20000000800 */
[----:B-1----:R-:W-:Y:S01]  /*10bd0*/  @!P2 FMUL R85, R85, R85 ;  /* 0x000000555555a220 */ /* 0x002fe20000400000 */
[----:B------:R-:W-:-:S05]  /*10be0*/  FSETP.GEU.AND P2, PT, R61, -126, PT ;  /* 0xc2fc00003d00780b */ /* 0x000fca0003f4e000 */
[----:B------:R-:W-:Y:S01]  /*10bf0*/  @!P3 FMUL R84, R84, 0.5 ;  /* 0x3f0000005454b820 */ /* 0x000fe20000400000 */
[----:B------:R-:W1:Y:S01]  /*10c00*/  MUFU.EX2 R57, R57 ;  /* 0x0000003900397308 */ /* 0x000e620000000800 */
        /* <DEDUP_REMOVED lines=13> */
[----:B------:R-:W-:-:S03]  /*10ce0*/  FSETP.GEU.AND P3, PT, R65, -126, PT ;  /* 0xc2fc00004100780b */ /* 0x000fc60003f6e000 */
[----:B------:R-:W-:Y:S02]  /*10cf0*/  FADD R178, R127, R84 ;  /* 0x000000547fb27221 */ /* 0x000fe40000000000 */
        /* <DEDUP_REMOVED lines=27> */
[----:B------:R-:W-:-:S03]  /*10eb0*/  FSETP.GEU.AND P5, PT, R76, -126, PT ;  /* 0xc2fc00004c00780b */ /* 0x000fc60003fae000 */
[----:B------:R-:W-:Y:S02]  /*10ec0*/  FADD R25, R139, R96 ;  /* 0x000000608b197221 */ /* 0x000fe40000000000 */
        /* <DEDUP_REMOVED lines=15> */
[----:B------:R-:W-:-:S03]  /*10fc0*/  FSETP.GEU.AND P2, PT, R101, -126, PT ;  /* 0xc2fc00006500780b */ /* 0x000fc60003f4e000 */
[----:B------:R-:W-:Y:S02]  /*10fd0*/  FADD R183, R41, R72 ;  /* 0x0000004829b77221 */ /* 0x000fe40000000000 */
        /* <DEDUP_REMOVED lines=12> */
[----:B------:R-:W-:Y:S01]  /*110a0*/  FADD R185, R60, R69 ;  /* 0x000000453cb97221 */ /* 0x000fe20000000000 */
[----:B------:R-:W-:Y:S01]  /*110b0*/  F2FP.F16.F32.PACK_AB R72, R69, R72 ;  /* 0x000000484548723e */ /* 0x000fe200000000ff */
[----:B------:R-:W-:Y:S01]  /*110c0*/  @!P6 FMUL R125, R125, 0.5 ;  /* 0x3f0000007d7de820 */ /* 0x000fe20000400000 */
[----:B------:R-:W1:Y:S01]  /*110d0*/  MUFU.EX2 R68, R68 ;  /* 0x0000004400447308 */ /* 0x000e620000000800 */
[----:B---3--:R-:W-:Y:S01]  /*110e0*/  @!P3 FMUL R97, R97, R97 ;  /* 0x000000616161b220 */ /* 0x008fe20000400000 */
[----:B------:R-:W-:Y:S01]  /*110f0*/  FSETP.GEU.AND P3, PT, R194, -126, PT ;  /* 0xc2fc0000c200780b */ /* 0x000fe20003f6e000 */
[----:B------:R-:W-:Y:S01]  /*11100*/  FADD R184, R178, R185 ;  /* 0x000000b9b2b87221 */ /* 0x000fe20000000000 */
[----:B------:R-:W-:-:S03]  /*11110*/  FADD R178, R33, R88 ;  /* 0x0000005821b27221 */ /* 0x000fc60000000000 */
[----:B------:R-:W-:Y:S01]  /*11120*/  @!P4 FMUL R129, R129, 0.5 ;  /* 0x3f0000008181c820 */ /* 0x000fe20000400000 */
[----:B------:R3:W4:Y:S01]  /*11130*/  MUFU.EX2 R9, R125 ;  /* 0x0000007d00097308 */ /* 0x0007220000000800 */
[----:B--2---:R-:W-:Y:S01]  /*11140*/  @!P2 FMUL R101, R101, R101 ;  /* 0x000000656565a220 */ /* 0x004fe20000400000 */
[----:B------:R-:W-:-:S05]  /*11150*/  FSETP.GEU.AND P2, PT, R104, -126, PT ;  /* 0xc2fc00006800780b */ /* 0x000fca0003f4e000 */
[----:B------:R-:W-:Y:S01]  /*11160*/  @!P3 FMUL R194, R194, 0.5 ;  /* 0x3f000000c2c2b820 */ /* 0x000fe20000400000 */
[----:B------:R2:W5:Y:S01]  /*11170*/  MUFU.EX2 R8, R129 ;  /* 0x0000008100087308 */ /* 0x0005620000000800 */
[----:B-1----:R-:W-:Y:S01]  /*11180*/  @!P5 FMUL R68, R68, R68 ;  /* 0x000000444444d220 */ /* 0x002fe20000400000 */
[----:B------:R-:W-:Y:S01]  /*11190*/  FSETP.GEU.AND P5, PT, R12, -126, PT ;  /* 0xc2fc00000c00780b */ /* 0x000fe20003fae000 */
[----:B---3--:R-:W-:-:S04]  /*111a0*/  FADD R125, R34, R67 ;  /* 0x00000043227d7221 */ /* 0x008fc80000000000 */
[----:B------:R-:W-:Y:S01]  /*111b0*/  @!P2 FMUL R104, R104, 0.5 ;  /* 0x3f0000006868a820 */ /* 0x000fe20000400000 */
[----:B------:R-:W-:Y:S01]  /*111c0*/  FADD R125, R125, R132 ;  /* 0x000000847d7d7221 */ /* 0x000fe20000000000 */
[----:B----4-:R-:W-:Y:S01]  /*111d0*/  @!P6 FMUL R9, R9, R9 ;  /* 0x000000090909e220 */ /* 0x010fe20000400000 */
[----:B------:R-:W-:Y:S01]  /*111e0*/  FSETP.GEU.AND P6, PT, R105, -126, PT ;  /* 0xc2fc00006900780b */ /* 0x000fe20003fce000 */
[----:B--2---:R-:W-:Y:S01]  /*111f0*/  FADD R129, R42, R71 ;  /* 0x000000472a817221 */ /* 0x004fe20000000000 */
[----:B------:R-:W-:Y:S01]  /*11200*/  FADD R132, R122, R83 ;  /* 0x000000537a847221 */ /* 0x000fe20000000000 */
[----:B------:R-:W1:Y:S01]  /*11210*/  MUFU.EX2 R104, R104 ;  /* 0x0000006800687308 */ /* 0x000e620000000800 */
[----:B------:R-:W-:Y:S01]  /*11220*/  FADD R185, R142, R9 ;  /* 0x000000098eb97221 */ /* 0x000fe20000000000 */
[----:B------:R-:W-:Y:S01]  /*11230*/  @!P5 FMUL R12, R12, 0.5 ;  /* 0x3f0000000c0cd820 */ /* 0x000fe20000400000 */
[----:B------:R-:W-:Y:S01]  /*11240*/  FADD R128, R128, R129 ;  /* 0x0000008180807221 */ /* 0x000fe20000000000 */
[----:B-----5:R-:W-:Y:S01]  /*11250*/  @!P4 FMUL R8, R8, R8 ;  /* 0x000000080808c220 */ /* 0x020fe20000400000 */
[----:B------:R-:W-:Y:S01]  /*11260*/  FSETP.GEU.AND P4, PT, R108, -126, PT ;  /* 0xc2fc00006c00780b */ /* 0x000fe20003f8e000 */
[----:B------:R-:W-:Y:S01]  /*11270*/  FADD R129, R26, R95 ;  /* 0x0000005f1a817221 */ /* 0x000fe20000000000 */
[----:B------:R-:W-:Y:S01]  /*11280*/  FADD R132, R132, R133 ;  /* 0x0000008584847221 */ /* 0x000fe20000000000 */
[----:B------:R-:W2:Y:S01]  /*11290*/  MUFU.EX2 R12, R12 ;  /* 0x0000000c000c7308 */ /* 0x000ea20000000800 */
        /* <DEDUP_REMOVED lines=9> */
[----:B------:R-:W-:Y:S01]  /*11330*/  FSETP.GEU.AND P2, PT, R112, -126, PT ;  /* 0xc2fc00007000780b */ /* 0x000fe20003f4e000 */
[----:B------:R-:W-:Y:S01]  /*11340*/  @!P4 FMUL R108, R108, 0.5 ;  /* 0x3f0000006c6cc820 */ /* 0x000fe20000400000 */
[----:B------:R-:W-:Y:S01]  /*11350*/  FADD R136, R136, R141 ;  /* 0x0000008d88887221 */ /* 0x000fe20000000000 */
[----:B------:R-:W-:Y:S01]  /*11360*/  FADD R141, R123, R66 ;  /* 0x000000427b8d7221 */ /* 0x000fe20000000000 */
[----:B------:R-:W-:Y:S01]  /*11370*/  FADD R140, R140, R145 ;  /* 0x000000918c8c7221 */ /* 0x000fe20000000000 */
[----:B------:R-:W-:Y:S01]  /*11380*/  FADD R145, R126, R87 ;  /* 0x000000577e917221 */ /* 0x000fe20000000000 */
[----:B------:R-:W-:Y:S01]  /*11390*/  MUFU.EX2 R194, R194 ;  /* 0x000000c200c27308 */ /* 0x000fe20000000800 */
[----:B--2---:R-:W-:Y:S01]  /*113a0*/  @!P5 FMUL R12, R12, R12 ;  /* 0x0000000c0c0cd220 */ /* 0x004fe20000400000 */
[----:B------:R-:W-:Y:S01]  /*113b0*/  FSETP.GEU.AND P5, PT, R109, -126, PT ;  /* 0xc2fc00006d00780b */ /* 0x000fe20003fae000 */
[----:B------:R-:W-:Y:S01]  /*113c0*/  FADD R141, R141, R144 ;  /* 0x000000908d8d7221 */ /* 0x000fe20000000000 */
[----:B------:R-:W-:Y:S01]  /*113d0*/  FADD R144, R38, R75 ;  /* 0x0000004b26907221 */ /* 0x000fe20000000000 */
[----:B------:R-:W-:Y:S01]  /*113e0*/  FADD R145, R145, R150 ;  /* 0x0000009691917221 */ /* 0x000fe20000000000 */
[----:B------:R-:W-:Y:S01]  /*113f0*/  FADD R150, R39, R86 ;  /* 0x0000005627967221 */ /* 0x000fe20000000000 */
        /* <DEDUP_REMOVED lines=10> */
[----:B------:R-:W-:Y:S01]  /*114a0*/  FADD R149, R149, R176 ;  /* 0x000000b095957221 */ /* 0x000fe20000000000 */
[----:B------:R-:W-:Y:S01]  /*114b0*/  FADD R176, R28, R57 ;  /* 0x000000391cb07221 */ /* 0x000fe20000000000 */
[----:B------:R-:W-:Y:S01]  /*114c0*/  FADD R180, R48, R105 ;  /* 0x0000006930b47221 */ /* 0x000fe20000000000 */
[----:B------:R-:W-:Y:S01]  /*114d0*/  FADD R178, R143, R100 ;  /* 0x000000648fb27221 */ /* 0x000fe20000000000 */
[----:B------:R-:W-:Y:S01]  /*114e0*/  FADD R125, R128, R125 ;  /* 0x0000007d807d7221 */ /* 0x000fe20000000000 */
[----:B------:R-:W-:Y:S01]  /*114f0*/  FADD R182, R176, R183 ;  /* 0x000000b7b0b67221 */ /* 0x000fe20000000000 */
        /* <DEDUP_REMOVED lines=22> */
[----:B------:R-:W-:Y:S01]  /*11660*/  MUFU.EX2 R120, R120 ;  /* 0x0000007800787308 */ /* 0x000fe20000000800 */
[----:B------:R-:W-:Y:S01]  /*11670*/  FADD R185, R80, R109 ;  /* 0x0000006d50b97221 */ /* 0x000fe20000000000 */
[----:B------:R-:W-:Y:S01]  /*11680*/  @!P2 FMUL R116, R116, 0.5 ;  /* 0x3f0000007474a820 */ /* 0x000fe20000400000 */
[----:B------:R-:W-:Y:S01]  /*11690*/  FADD R183, R44, R101 ;  /* 0x000000652cb77221 */ /* 0x000fe20000000000 */
[----:B-1----:R-:W-:Y:S01]  /*116a0*/  @!P6 FMUL R113, R113, R113 ;  /* 0x000000717171e220 */ /* 0x002fe20000400000 */
[----:B------:R-:W-:Y:S01]  /*116b0*/  FSETP.GEU.AND P6, PT, R121, -126, PT ;  /* 0xc2fc00007900780b */ /* 0x000fe20003fce000 */
[----:B------:R-:W-:Y:S01]  /*116c0*/  FADD R179, R131, R76 ;  /* 0x0000004c83b37221 */ /* 0x000fe20000000000 */
[----:B------:R-:W-:Y:S01]  /*116d0*/  FADD R133, R133, R136 ;  /* 0x0000008885857221 */ /* 0x000fe20000000000 */
[----:B------:R-:W1:Y:S01]  /*116e0*/  MUFU.EX2 R116, R116 ;  /* 0x0000007400747308 */ /* 0x000e620000000800 */
[----:B------:R-:W-:Y:S01]  /*116f0*/  FADD R180, R52, R113 ;  /* 0x0000007134b47221 */ /* 0x000fe20000000000 */
[----:B------:R-:W-:Y:S01]  /*11700*/  @!P5 FMUL R117, R117, 0.5 ;  /* 0x3f0000007575d820 */ /* 0x000fe20000400000 */
[----:B------:R-:W-:Y:S01]  /*11710*/  FADD R140, R137, R140 ;  /* 0x0000008c898c7221 */ /* 0x000fe20000000000 */
[----:B------:R-:W-:Y:S01]  /*11720*/  FADD R144, R141, R144 ;  /* 0x000000908d907221 */ /* 0x000fe20000000000 */
[----:B------:R-:W-:Y:S01]  /*11730*/  FADD R148, R145, R148 ;  /* 0x0000009491947221 */ /* 0x000fe20000000000 */
        /* <DEDUP_REMOVED lines=18> */
[----:B------:R-:W-:Y:S01]  /*11860*/  FADD R150, R133, R150 ;  /* 0x0000009685967221 */ /* 0x000fe20000000000 */
[----:B------:R-:W-:Y:S01]  /*11870*/  @!P4 FMUL R120, R120, R120 ;  /* 0x000000787878c220 */ /* 0x000fe20000400000 */
[----:B--2---:R-:W-:Y:S01]  /*11880*/  @!P5 FMUL R117, R117, R117 ;  /* 0x000000757575d220 */ /* 0x004fe20000400000 */
[----:B------:R-:W-:Y:S01]  /*11890*/  FADD R189, R176, R183 ;  /* 0x000000b7b0bd7221 */ /* 0x000fe20000000000 */
[----:B------:R-:W-:Y:S01]  /*118a0*/  FADD R192, R179, R180 ;  /* 0x000000b4b3c07221 */ /* 0x000fe20000000000 */
[----:B------:R-:W-:Y:S01]  /*118b0*/  FADD R185, R178, R185 ;  /* 0x000000b9b2b97221 */ /* 0x000fe20000000000 */
[----:B------:R-:W-:Y:S01]  /*118c0*/  FADD R29, R29, R148 ;  /* 0x000000941d1d7221 */ /* 0x000fe20000000000 */
[----:B------:R-:W-:Y:S01]  /*118d0*/  @!P2 FMUL R181, R181, 0.5 ;  /* 0x3f000000b5b5a820 */ /* 0x000fe20000400000 */
[----:B------:R-:W-:Y:S01]  /*118e0*/  FADD R150, R125, R150 ;  /* 0x000000967d967221 */ /* 0x000fe20000000000 */
[----:B---3--:R-:W-:Y:S01]  /*118f0*/  @!P6 FMUL R121, R121, R121 ;  /* 0x000000797979e220 */ /* 0x008fe20000400000 */
[----:B------:R-:W-:Y:S01]  /*11900*/  FADD R176, R40, R97 ;  /* 0x0000006128b07221 */ /* 0x000fe20000000000 */
[----:B------:R-:W-:Y:S01]  /*11910*/  FADD R180, R146, R117 ;  /* 0x0000007592b47221 */ /* 0x000fe20000000000 */
[----:B------:R-:W-:Y:S01]  /*11920*/  FADD R178, R147, R120 ;  /* 0x0000007893b27221 */ /* 0x000fe20000000000 */
[----:B------:R-:W-:Y:S01]  /*11930*/  FADD R179, R56, R121 ;  /* 0x0000007938b37221 */ /* 0x000fe20000000000 */
[----:B------:R-:W-:Y:S01]  /*11940*/  FADD R183, R85, R116 ;  /* 0x0000007455b77221 */ /* 0x000fe20000000000 */
[----:B------:R-:W1:Y:S01]  /*11950*/  MUFU.EX2 R181, R181 ;  /* 0x000000b500b57308 */ /* 0x000e620000000800 */
[----:B------:R-:W-:Y:S01]  /*11960*/  FADD R29, R29, R150 ;  /* 0x000000961d1d7221 */ /* 0x000fe20000000000 */
[----:B------:R-:W-:Y:S01]  /*11970*/  @!P3 FMUL R194, R194, R194 ;  /* 0x000000c2c2c2b220 */ /* 0x000fe20000400000 */
[----:B------:R-:W-:Y:S01]  /*11980*/  FADD R176, R176, R179 ;  /* 0x000000b3b0b07221 */ /* 0x000fe20000000000 */
[----:B------:R-:W-:Y:S01]  /*11990*/  FADD R25, R25, R180 ;  /* 0x000000b419197221 */ /* 0x000fe20000000000 */
[----:B------:R-:W-:Y:S01]  /*119a0*/  FADD R178, R178, R183 ;  /* 0x000000b7b2b27221 */ /* 0x000fe20000000000 */
[----:B------:R-:W-:Y:S01]  /*119b0*/  FFMA R3, R194, R3, R29 ;  /* 0x00000003c2037223 */ /* 0x000fe2000000001d */
        /* <DEDUP_REMOVED lines=21> */
[----:B-1----:R-:W-:Y:S01]  /*11b10*/  @!P2 FMUL R181, R181, R181 ;  /* 0x000000b5b5b5a220 */ /* 0x002fe20000400000 */
[----:B------:R-:W-:Y:S01]  /*11b20*/  F2FP.F16.F32.PACK_AB R30, R33, R32 ;  /* 0x00000020211e723e */ /* 0x000fe200000000ff */
[----:B------:R-:W-:Y:S01]  /*11b30*/  FADD R182, R182, R187 ;  /* 0x000000bbb6b67221 */ /* 0x000fe20000000000 */
[----:B------:R-:W-:Y:S01]  /*11b40*/  F2FP.F16.F32.PACK_AB R42, R142, R45 ;  /* 0x0000002d8e2a723e */ /* 0x000fe200000000ff */
[----:B------:R-:W-:Y:S01]  /*11b50*/  FMUL R170, R170, R194 ;  /* 0x000000c2aaaa7220 */ /* 0x000fe20000400000 */
[----:B------:R-:W-:Y:S01]  /*11b60*/  F2FP.F16.F32.PACK_AB R33, R34, R115 ;  /* 0x000000732221723e */ /* 0x000fe200000000ff */
[----:B------:R-:W-:Y:S01]  /*11b70*/  FFMA R4, R181, R4, R182 ;  /* 0x00000004b5047223 */ /* 0x000fe200000000b6 */
        /* <DEDUP_REMOVED lines=10> */
[----:B------:R-:W-:Y:S01]  /*11c20*/  SHF.L.U32 R98, R2, 0x1f, RZ ;  /* 0x0000001f02627819 */ /* 0x000fe200000006ff */
[-C--:B------:R-:W-:Y:S01]  /*11c30*/  FMUL R166, R166, R194.reuse ;  /* 0x000000c2a6a67220 */ /* 0x080fe20000400000 */
[----:B------:R-:W-:Y:S01]  /*11c40*/  F2FP.F16.F32.PACK_AB R50, R80, R53 ;  /* 0x000000355032723e */ /* 0x000fe200000000ff */
[----:B------:R-:W-:Y:S01]  /*11c50*/  FMUL R167, R167, R194 ;  /* 0x000000c2a7a77220 */ /* 0x000fe20000400000 */
[----:B------:R-:W-:Y:S01]  /*11c60*/  F2FP.F16.F32.PACK_AB R51, R54, R55 ;  /* 0x000000373633723e */ /* 0x000fe200000000ff */
[----:B------:R1:W2:Y:S01]  /*11c70*/  SYNCS.PHASECHK.TRANS64.TRYWAIT P2, [UR7+0x21000], R98 ;  /* 0x02100062ff0075a7 */ /* 0x0002a20008040147 */
        /* <DEDUP_REMOVED lines=58> */
[----:B------:R-:W-:Y:S01]  /*12020*/  F2FP.F16.F32.PACK_AB R114, R116, R121 ;  /* 0x000000797472723e */ /* 0x000fe200000000ff */
[----:B-12---:R-:W-:Y:S06]  /*12030*/  @!P0 BRA `(.L_x_39) ;  /* 0x0000000000048947 */ /* 0x006fec0003800000 */
[----:B------:R-:W-:Y:S01]  /*12040*/  BPT.TRAP 0x1 ;  /* 0x000000040000795c */ /* 0x000fe20000300000 */
.L_x_39:
[----:B------:R-:W-:Y:S05]  /*12050*/  @P2 BRA `(.L_x_40) ;  /* 0x0000000000082947 */ /* 0x000fea0003800000 */
[----:B------:R-:W1:Y:S02]  /*12060*/  SYNCS.PHASECHK.TRANS64.TRYWAIT P2, [UR7+0x21000], R98 ;  /* 0x02100062ff0075a7 */ /* 0x000e640008040147 */
[----:B-1----:R-:W-:Y:S05]  /*12070*/  @!P2 BRA `(.L_x_41) ;  /* 0x0000003c00b0a947 */ /* 0x002fea0003800000 */
.L_x_40:
        /* <DEDUP_REMOVED lines=9> */
[----:B------:R-:W-:-:S02]  /*12110*/  UMOV UR11, 0xc0000010 ;  /* 0xc0000010000b7882 */ /* 0x000fc40000000000 */
        /* <DEDUP_REMOVED lines=263> */
.L_x_42:
[----:B------:R-:W-:-:S04]  /*13190*/  ULEA UR7, UR17, UR36, 0x3 ;  /* 0x0000002411077291 */ /* 0x000fc8000f8e183f */
[----:B------:R-:W-:-:S04]  /*131a0*/  UIADD3 UR7, UR7, 0x21028, URZ ;  /* 0x0002102807077890 */ /* 0x000fc8000fffe03f */
[----:B------:R-:W-:-:S09]  /*131b0*/  UPRMT UR7, URZ, 0x654, UR7 ;  /* 0x000006543f077896 */ /* 0x000fd20008000007 */
[----:B------:R-:W-:Y:S01]  /*131c0*/  SYNCS.ARRIVE.TRANS64.RED.A1T0 RZ, [UR7], RZ ;  /* 0x000000ffffff79a7 */ /* 0x000fe20008100407 */
[----:B------:R-:W-:Y:S05]  /*131d0*/  @P1 BRA `(.L_x_43) ;  /* 0x0000000000041947 */ /* 0x000fea0003800000 */
[----:B------:R-:W-:Y:S01]  /*131e0*/  BPT.TRAP 0x1 ;  /* 0x000000040000795c */ /* 0x000fe20000300000 */
.L_x_43:
[----:B------:R-:W-:-:S04]  /*131f0*/  UIADD3 UR17, UR17, 0x1, URZ ;  /* 0x0000000111117890 */ /* 0x000fc8000fffe03f */
[----:B------:R-:W-:-:S04]  /*13200*/  UISETP.NE.AND UP0, UPT, UR17, 0x5, UPT ;  /* 0x000000051100788c */ /* 0x000fc8000bf05270 */
[----:B------:R-:W-:Y:S01]  /*13210*/  USEL UR17, UR17, URZ, UP0 ;  /* 0x0000003f11117287 */ /* 0x000fe20008000000 */
[----:B------:R-:W-:Y:S11]  /*13220*/  @!P0 BRA `(.L_x_44) ;  /* 0x0000000000048947 */ /* 0x000ff60003800000 */
[----:B------:R-:W-:Y:S01]  /*13230*/  BPT.TRAP 0x1 ;  /* 0x000000040000795c */ /* 0x000fe20000300000 */
.L_x_44:
[----:B------:R-:W-:-:S04]  /*13240*/  ULEA UR7, UR17, UR36, 0x3 ;  /* 0x0000002411077291 */ /* 0x000fc8000f8e183f */
[----:B------:R-:W-:-:S04]  /*13250*/  UIADD3 UR7, UR7, 0x21028, URZ ;  /* 0x0002102807077890 */ /* 0x000fc8000fffe03f */
[----:B------:R-:W-:-:S09]  /*13260*/  UPRMT UR7, URZ, 0x654, UR7 ;  /* 0x000006543f077896 */ /* 0x000fd20008000007 */
[----:B------:R-:W-:Y:S01]  /*13270*/  SYNCS.ARRIVE.TRANS64.RED.A1T0 RZ, [UR7], RZ ;  /* 0x000000ffffff79a7 */ /* 0x000fe20008100407 */
[----:B------:R-:W-:Y:S05]  /*13280*/  @P1 BRA `(.L_x_45) ;  /* 0x0000000000041947 */ /* 0x000fea0003800000 */
[----:B------:R-:W-:Y:S01]  /*13290*/  BPT.TRAP 0x1 ;  /* 0x000000040000795c */ /* 0x000fe20000300000 */
.L_x_45:
        /* <DEDUP_REMOVED lines=14> */
.L_x_35:
[----:B------:R-:W1:Y:S01]  /*13380*/  SHFL.BFLY PT, R9, R4, 0x1, 0x1f ;  /* 0x0c201f0004097f89 */ /* 0x000e6200000e0000 */
[----:B------:R-:W-:Y:S01]  /*13390*/  BSSY B0, `(.L_x_47) ;  /* 0x0000024000007945 */ /* 0x000fe20003800000 */
[----:B------:R-:W-:Y:S02]  /*133a0*/  MOV R11, 0x7f800000 ;  /* 0x7f800000000b7802 */ /* 0x000fe40000000f00 */
[----:B------:R-:W2:Y:S01]  /*133b0*/  SHFL.BFLY PT, R0, R3, 0x1, 0x1f ;  /* 0x0c201f0003007f89 */ /* 0x000ea200000e0000 */
[----:B------:R-:W-:Y:S02]  /*133c0*/  MOV R8, 0x3f800000 ;  /* 0x3f80000000087802 */ /* 0x000fe40000000f00 */
[----:B------:R-:W-:Y:S01]  /*133d0*/  MOV R13, 0x7f800000 ;  /* 0x7f800000000d7802 */ /* 0x000fe20000000f00 */
[----:B-1----:R-:W-:Y:S01]  /*133e0*/  FADD R9, R9, R4 ;  /* 0x0000000409097221 */ /* 0x002fe20000000000 */
[----:B--2---:R-:W-:-:S04]  /*133f0*/  FADD R16, R0, R3 ;  /* 0x0000000300107221 */ /* 0x004fc80000000000 */
[----:B------:R-:W1:Y:S01]  /*13400*/  SHFL.BFLY PT, R2, R9, 0x2, 0x1f ;  /* 0x0c401f0009027f89 */ /* 0x000e6200000e0000 */
[----:B------:R-:W-:-:S03]  /*13410*/  IMAD.MOV.U32 R0, RZ, RZ, 0x3f800000 ;  /* 0x3f800000ff007424 */ /* 0x000fc600078e00ff */
[----:B------:R-:W2:Y:S01]  /*13420*/  SHFL.BFLY PT, R17, R16, 0x2, 0x1f ;  /* 0x0c401f0010117f89 */ /* 0x000ea200000e0000 */
[C---:B-1----:R-:W-:Y:S01]  /*13430*/  FSETP.NE.AND P0, PT, R9.reuse, -R2, PT ;  /* 0x800000020900720b */ /* 0x042fe20003f05000 */
[----:B------:R-:W-:Y:S01]  /*13440*/  FADD R2, R9, R2 ;  /* 0x0000000209027221 */ /* 0x000fe20000000000 */
[----:B--2---:R-:W-:-:S11]  /*13450*/  FADD R6, R16, R17 ;  /* 0x0000001110067221 */ /* 0x004fd60000000000 */
[----:B------:R-:W-:Y:S05]  /*13460*/  @!P0 BRA `(.L_x_48) ;  /* 0x0000000000588947 */ /* 0x000fea0003800000 */
[----:B------:R-:W-:Y:S01]  /*13470*/  MOV R4, R2 ;  /* 0x0000000200047202 */ /* 0x000fe20000000f00 */
[----:B------:R-:W-:Y:S03]  /*13480*/  BSSY B1, `(.L_x_49) ;  /* 0x000000d000017945 */ /* 0x000fe60003800000 */
[----:B------:R-:W-:-:S04]  /*13490*/  IADD3 R0, R4, 0x1800000, RZ ;  /* 0x0180000004007810 */ /* 0x000fc80007ffe0ff */
[----:B------:R-:W-:-:S04]  /*134a0*/  LOP3.LUT R0, R0, 0x7f800000, RZ, 0xc0, !PT ;  /* 0x7f80000000007812 */ /* 0x000fc800078ec0ff */
[----:B------:R-:W-:-:S13]  /*134b0*/  ISETP.GT.U32.AND P0, PT, R0, 0x1ffffff, PT ;  /* 0x01ffffff0000780c */ /* 0x000fda0003f04070 */
[----:B------:R-:W-:Y:S05]  /*134c0*/  @P0 BRA `(.L_x_50) ;  /* 0x0000000000100947 */ /* 0x000fea0003800000 */
[----:B------:R-:W-:Y:S01]  /*134d0*/  IMAD.MOV.U32 R2, RZ, RZ, R4 ;  /* 0x000000ffff027224 */ /* 0x000fe200078e0004 */
[----:B------:R-:W-:-:S07]  /*134e0*/  MOV R14, 0x13500 ;  /* 0x00013500000e7802 */ /* 0x000fce0000000f00 */
[----:B------:R-:W-:Y:S05]  /*134f0*/  CALL.REL.NOINC `($__internal_0_$__cuda_sm20_rcp_rn_f32_slowpath) ;  /* 0x0000002c00387944 */ /* 0x000fea0003c00000 */
[----:B------:R-:W-:Y:S05]  /*13500*/  BRA `(.L_x_51) ;  /* 0x0000000000107947 */ /* 0x000fea0003800000 */
.L_x_50:
[----:B------:R-:W1:Y:S02]  /*13510*/  MUFU.RCP R3, R4 ;  /* 0x0000000400037308 */ /* 0x000e640000001000 */
[----:B-1----:R-:W-:-:S04]  /*13520*/  FFMA R0, R4, R3, -1 ;  /* 0xbf80000004007423 */ /* 0x002fc80000000003 */
[----:B------:R-:W-:-:S04]  /*13530*/  FADD.FTZ R0, -R0, -RZ ;  /* 0x800000ff00007221 */ /* 0x000fc80000010100 */
[----:B------:R-:W-:-:S07]  /*13540*/  FFMA R0, R3, R0, R3 ;  /* 0x0000000003007223 */ /* 0x000fce0000000003 */
.L_x_51:
[----:B------:R-:W-:Y:S05]  /*13550*/  BSYNC B1 ;  /* 0x0000000000017941 */ /* 0x000fea0003800000 */
.L_x_49:
[----:B------:R-:W-:Y:S01]  /*13560*/  FSETP.GEU.AND P0, PT, |R4|, 1.175494350822287508e-38, PT ;  /* 0x008000000400780b */ /* 0x000fe20003f0e200 */
[----:B------:R-:W-:-:S12]  /*13570*/  ULDC UR4, c[0x0][0x600] ;  /* 0x0001800000047ab9 */ /* 0x000fd80000000800 */
[----:B------:R-:W-:-:S04]  /*13580*/  @!P0 FMUL R4, R4, 16777216 ;  /* 0x4b80000004048820 */ /* 0x000fc80000400000 */
[----:B------:R-:W1:Y:S02]  /*13590*/  MUFU.LG2 R2, R4 ;  /* 0x0000000400027308 */ /* 0x000e640000000c00 */
[----:B-1----:R-:W-:-:S04]  /*135a0*/  @!P0 FADD R2, R2, -24 ;  /* 0xc1c0000002028421 */ /* 0x002fc80000000000 */
[----:B------:R-:W-:-:S04]  /*135b0*/  FMUL R2, R2, 0.69314718246459960938 ;  /* 0x3f31721802027820 */ /* 0x000fc80000400000 */
[----:B------:R-:W-:-:S07]  /*135c0*/  FFMA R13, R5, UR4, R2 ;  /* 0x00000004050d7c23 */ /* 0x000fce0008000002 */
.L_x_48:
[----:B------:R-:W-:Y:S05]  /*135d0*/  BSYNC B0 ;  /* 0x0000000000007941 */ /* 0x000fea0003800000 */
.L_x_47:
[----:B------:R-:W-:Y:S01]  /*135e0*/  FSETP.NE.AND P0, PT, R16, -R17, PT ;  /* 0x800000111000720b */ /* 0x000fe20003f05000 */
[----:B------:R-:W-:Y:S01]  /*135f0*/  ULDC UR4, c[0x0][0x608] ;  /* 0x0001820000047ab9 */ /* 0x000fe20000000800 */
[----:B------:R-:W-:Y:S01]  /*13600*/  BSSY B0, `(.L_x_52) ;  /* 0x0000025000007945 */ /* 0x000fe20003800000 */
[----:B------:R-:W-:-:S04]  /*13610*/  FMUL R0, R0, UR4 ;  /* 0x0000000400007c20 */ /* 0x000fc80008400000 */
        /* <DEDUP_REMOVED lines=12> */
[----:B------:R-:W-:Y:S06]  /*136e0*/  @!P0 BRA `(.L_x_53) ;  /* 0x0000000000588947 */ /* 0x000fec0003800000 */
[----:B------:R-:W-:Y:S01]  /*136f0*/  IADD3 R0, R6, 0x1800000, RZ ;  /* 0x0180000006007810 */ /* 0x000fe20007ffe0ff */
[----:B------:R-:W-:Y:S03]  /*13700*/  BSSY B1, `(.L_x_54) ;  /* 0x000000d000017945 */ /* 0x000fe60003800000 */
[----:B------:R-:W-:-:S04]  /*13710*/  LOP3.LUT R0, R0, 0x7f800000, RZ, 0xc0, !PT ;  /* 0x7f80000000007812 */ /* 0x000fc800078ec0ff */
[----:B------:R-:W-:-:S13]  /*13720*/  ISETP.GT.U32.AND P0, PT, R0, 0x1ffffff, PT ;  /* 0x01ffffff0000780c */ /* 0x000fda0003f04070 */
[----:B------:R-:W-:Y:S05]  /*13730*/  @P0 BRA `(.L_x_55) ;  /* 0x0000000000140947 */ /* 0x000fea0003800000 */
[----:B------:R-:W-:Y:S02]  /*13740*/  MOV R2, R6 ;  /* 0x0000000600027202 */ /* 0x000fe40000000f00 */
[----:B------:R-:W-:-:S07]  /*13750*/  MOV R14, 0x13770 ;  /* 0x00013770000e7802 */ /* 0x000fce0000000f00 */
[----:B------:R-:W-:Y:S05]  /*13760*/  CALL.REL.NOINC `($__internal_0_$__cuda_sm20_rcp_rn_f32_slowpath) ;  /* 0x00000028009c7944 */ /* 0x000fea0003c00000 */
[----:B------:R-:W-:Y:S01]  /*13770*/  MOV R8, R0 ;  /* 0x0000000000087202 */ /* 0x000fe20000000f00 */
[----:B------:R-:W-:Y:S06]  /*13780*/  BRA `(.L_x_56) ;  /* 0x0000000000107947 */ /* 0x000fec0003800000 */
.L_x_55:
[----:B------:R-:W1:Y:S02]  /*13790*/  MUFU.RCP R3, R6 ;  /* 0x0000000600037308 */ /* 0x000e640000001000 */
[----:B-1----:R-:W-:-:S04]  /*137a0*/  FFMA R0, R6, R3, -1 ;  /* 0xbf80000006007423 */ /* 0x002fc80000000003 */
[----:B------:R-:W-:-:S04]  /*137b0*/  FADD.FTZ R0, -R0, -RZ ;  /* 0x800000ff00007221 */ /* 0x000fc80000010100 */
[----:B------:R-:W-:-:S07]  /*137c0*/  FFMA R8, R3, R0, R3 ;  /* 0x0000000003087223 */ /* 0x000fce0000000003 */
.L_x_56:
[----:B------:R-:W-:Y:S05]  /*137d0*/  BSYNC B1 ;  /* 0x0000000000017941 */ /* 0x000fea0003800000 */
.L_x_54:
[----:B------:R-:W-:Y:S01]  /*137e0*/  FSETP.GEU.AND P0, PT, |R6|, 1.175494350822287508e-38, PT ;  /* 0x008000000600780b */ /* 0x000fe20003f0e200 */
[----:B------:R-:W-:-:S12]  /*137f0*/  ULDC UR4, c[0x0][0x600] ;  /* 0x0001800000047ab9 */ /* 0x000fd80000000800 */
[----:B------:R-:W-:-:S04]  /*13800*/  @!P0 FMUL R6, R6, 16777216 ;  /* 0x4b80000006068820 */ /* 0x000fc80000400000 */
[----:B------:R-:W1:Y:S02]  /*13810*/  MUFU.LG2 R0, R6 ;  /* 0x0000000600007308 */ /* 0x000e640000000c00 */
[----:B-1----:R-:W-:-:S04]  /*13820*/  @!P0 FADD R0, R0, -24 ;  /* 0xc1c0000000008421 */ /* 0x002fc80000000000 */
[----:B------:R-:W-:-:S04]  /*13830*/  FMUL R0, R0, 0.69314718246459960938 ;  /* 0x3f31721800007820 */ /* 0x000fc80000400000 */
[----:B------:R-:W-:-:S07]  /*13840*/  FFMA R11, R7, UR4, R0 ;  /* 0x00000004070b7c23 */ /* 0x000fce0008000000 */
.L_x_53:
[----:B------:R-:W-:Y:S05]  /*13850*/  BSYNC B0 ;  /* 0x0000000000007941 */ /* 0x000fea0003800000 */
.L_x_52:
[----:B------:R-:W-:Y:S01]  /*13860*/  UISETP.NE.AND UP0, UPT, UR37, 0x1, UPT ;  /* 0x000000012500788c */ /* 0x000fe2000bf05270 */
[----:B------:R-:W1:Y:S01]  /*13870*/  S2R R2, SR_TID.X ;  /* 0x0000000000027919 */ /* 0x000e620000002100 */
[----:B------:R-:W-:Y:S02]  /*13880*/  ULDC.64 UR8, c[0x0][0x208] ;  /* 0x0000820000087ab9 */ /* 0x000fe40000000a00 */
[----:B------:R-:W-:-:S06]  /*13890*/  USEL UR4, URZ, 0x1, UP0 ;  /* 0x000000013f047887 */ /* 0x000fcc0008000000 */
[----:B------:R-:W-:Y:S01]  /*138a0*/  IMAD.U32 R0, RZ, RZ, UR4 ;  /* 0x00000004ff007e24 */ /* 0x000fe2000f8e00ff */
[----:B------:R-:W-:Y:S02]  /*138b0*/  ULDC UR4, c[0x0][0x608] ;  /* 0x0001820000047ab9 */ /* 0x000fe40000000800 */
[----:B------:R-:W-:Y:S02]  /*138c0*/  FMUL R8, R8, UR4 ;  /* 0x0000000408087c20 */ /* 0x000fe40008400000 */
[----:B------:R-:W-:-:S04]  /*138d0*/  SHF.L.U32 R0, R0, 0x1f, RZ ;  /* 0x0000001f00007819 */ /* 0x000fc800000006ff */
[----:B------:R-:W2:Y:S01]  /*138e0*/  SYNCS.PHASECHK.TRANS64.TRYWAIT P0, [UR19+0x8], R0 ;  /* 0x00000800ff0075a7 */ /* 0x000ea20008000153 */
[C---:B-1----:R-:W-:Y:S02]  /*138f0*/  LOP3.LUT P1, R18, R2.reuse, 0x3, RZ, 0xc0, !PT ;  /* 0x0000000302127812 */ /* 0x042fe4000782c0ff */
[----:B------:R-:W-:Y:S01]  /*13900*/  LOP3.LUT R16, R2, 0x7f, RZ, 0xc0, !PT ;  /* 0x0000007f02107812 */ /* 0x000fe200078ec0ff */
[----:B--2---:R-:W-:Y:S10]  /*13910*/  @!P0 BRA `(.L_x_57) ;  /* 0x0000002400a08947 */ /* 0x004ff40003800000 */
.L_x_109:
[----:B------:R-:W-:Y:S01]  /*13920*/  USHF.L.U32 UR42, UR42, 0x6, URZ ;  /* 0x000000062a2a7899 */ /* 0x000fe2000800063f */
[----:B------:R-:W-:Y:S01]  /*13930*/  BSSY B0, `(.L_x_58) ;  /* 0x0000018000007945 */ /* 0x000fe20003800000 */
[----:B------:R-:W-:-:S03]  /*13940*/  SHF.R.U32.HI R17, RZ, 0x5, R16 ;  /* 0x00000005ff117819 */ /* 0x000fc60000011610 */
[----:B------:R-:W-:Y:S07]  /*13950*/  @P1 BRA `(.L_x_59) ;  /* 0x0000000000541947 */ /* 0x000fee0003800000 */
[----:B------:R-:W2:Y:S01]  /*13960*/  S2UR UR4, SR_CTAID.Y ;  /* 0x00000000000479c3 */ /* 0x000ea20000002600 */
[----:B-1----:R-:W-:Y:S01]  /*13970*/  SHF.R.U32.HI R0, RZ, 0x2, R2 ;  /* 0x00000002ff007819 */ /* 0x002fe20000011602 */
[----:B------:R-:W-:Y:S01]  /*13980*/  ULDC.64 UR6, c[0x0][0x688] ;  /* 0x0001a20000067ab9 */ /* 0x000fe20000000a00 */
[----:B------:R-:W-:Y:S02]  /*13990*/  SHF.L.U32 R3, R17, 0x4, RZ ;  /* 0x0000000411037819 */ /* 0x000fe400000006ff */
[----:B------:R-:W-:-:S03]  /*139a0*/  LOP3.LUT R0, R0, 0x7, RZ, 0xc0, !PT ;  /* 0x0000000700007812 */ /* 0x000fc600078ec0ff */
[----:B------:R-:W1:Y:S01]  /*139b0*/  S2UR UR5, SR_CTAID.Z ;  /* 0x00000000000579c3 */ /* 0x000e620000002700 */
[----:B------:R-:W-:-:S04]  /*139c0*/  LOP3.LUT R0, R3, 0xfffffff0, R0, 0xe2, !PT ;  /* 0xfffffff003007812 */ /* 0x000fc800078ee200 */
[----:B------:R-:W-:-:S04]  /*139d0*/  IADD3 R3, R0, UR42, RZ ;  /* 0x0000002a00037c10 */ /* 0x000fc8000fffe0ff */
[----:B------:R-:W-:Y:S01]  /*139e0*/  IADD3 R2, R3, 0x8, RZ ;  /* 0x0000000803027810 */ /* 0x000fe20007ffe0ff */
[----:B--2---:R-:W-:-:S04]  /*139f0*/  UIMAD UR4, UR4, UR6, UR42 ;  /* 0x00000006040472a4 */ /* 0x004fc8000f8e022a */
[----:B-1----:R-:W-:-:S03]  /*13a00*/  UIMAD UR4, UR5, UR7, UR4 ;  /* 0x00000007050472a4 */ /* 0x002fc6000f8e0204 */
[----:B------:R-:W-:Y:S02]  /*13a10*/  ULDC UR5, c[0x0][0x288] ;  /* 0x0000a20000057ab9 */ /* 0x000fe40000000800 */
[----:B------:R-:W-:Y:S02]  /*13a20*/  ISETP.GE.U32.AND P0, PT, R3, UR5, PT ;  /* 0x0000000503007c0c */ /* 0x000fe4000bf06070 */
[----:B------:R-:W-:Y:S02]  /*13a30*/  IADD3 R0, P2, R0, UR4, RZ ;  /* 0x0000000400007c10 */ /* 0x000fe4000ff5e0ff */
[----:B------:R-:W-:Y:S01]  /*13a40*/  ISETP.GE.U32.AND P1, PT, R2, UR5, PT ;  /* 0x0000000502007c0c */ /* 0x000fe2000bf26070 */
[----:B------:R-:W-:Y:S02]  /*13a50*/  ULDC.64 UR4, c[0x0][0x680] ;  /* 0x0001a00000047ab9 */ /* 0x000fe40000000a00 */
[----:B------:R-:W-:Y:S01]  /*13a60*/  IMAD.X R3, RZ, RZ, RZ, P2 ;  /* 0x000000ffff037224 */ /* 0x000fe200010e06ff */
[----:B------:R-:W-:-:S04]  /*13a70*/  LEA R2, P2, R0, UR4, 0x2 ;  /* 0x0000000400027c11 */ /* 0x000fc8000f8410ff */
[----:B------:R-:W-:-:S05]  /*13a80*/  LEA.HI.X R3, R0, UR5, R3, 0x2, P2 ;  /* 0x0000000500037c11 */ /* 0x000fca00090f1403 */
[----:B------:R2:W-:Y:S04]  /*13a90*/  @!P0 STG.E desc[UR8][R2.64], R13 ;  /* 0x0000000d02008986 */ /* 0x0005e8000c101908 */
[----:B------:R2:W-:Y:S02]  /*13aa0*/  @!P1 STG.E desc[UR8][R2.64+0x20], R11 ;  /* 0x0000200b02009986 */ /* 0x0005e4000c101908 */
.L_x_59:
[----:B------:R-:W-:Y:S05]  /*13ab0*/  BSYNC B0 ;  /* 0x0000000000007941 */ /* 0x000fea0003800000 */
.L_x_58:
[----:B------:R-:W-:Y:S01]  /*13ac0*/  ULDC.64 UR4, c[0x0][0x730] ;  /* 0x0001cc0000047ab9 */ /* 0x000fe20000000a00 */
[-C--:B------:R-:W-:Y:S01]  /*13ad0*/  FMUL R170, R170, R8.reuse ;  /* 0x00000008aaaa7220 */ /* 0x080fe20000400000 */
[----:B------:R-:W-:Y:S01]  /*13ae0*/  ISETP.NE.U32.AND P0, PT, RZ, UR4, PT ;  /* 0x00000004ff007c0c */ /* 0x000fe2000bf05070 */
[-C--:B------:R-:W-:Y:S01]  /*13af0*/  FMUL R36, R171, R8.reuse ;  /* 0x00000008ab247220 */ /* 0x080fe20000400000 */
[-C--:B------:R-:W-:Y:S01]  /*13b00*/  FMUL R174, R174, R8.reuse ;  /* 0x00000008aeae7220 */ /* 0x080fe20000400000 */
[-C--:B------:R-:W-:Y:S01]  /*13b10*/  FMUL R38, R175, R8.reuse ;  /* 0x00000008af267220 */ /* 0x080fe20000400000 */
[----:B------:R-:W-:Y:S01]  /*13b20*/  ISETP.NE.AND.EX P0, PT, RZ, UR5, PT, P0 ;  /* 0x00000005ff007c0c */ /* 0x000fe2000bf05300 */
[-C--:B------:R-:W-:Y:S01]  /*13b30*/  FMUL R162, R162, R8.reuse ;  /* 0x00000008a2a27220 */ /* 0x080fe20000400000 */
[-C--:B------:R-:W-:Y:S01]  /*13b40*/  FMUL R40, R163, R8.reuse ;  /* 0x00000008a3287220 */ /* 0x080fe20000400000 */
[-C--:B------:R-:W-:Y:S01]  /*13b50*/  FMUL R166, R166, R8.reuse ;  /* 0x00000008a6a67220 */ /* 0x080fe20000400000 */
[-C--:B------:R-:W-:Y:S01]  /*13b60*/  FMUL R42, R167, R8.reuse ;  /* 0x00000008a72a7220 */ /* 0x080fe20000400000 */
[-C--:B------:R-:W-:Y:S01]  /*13b70*/  FMUL R154, R154, R8.reuse ;  /* 0x000000089a9a7220 */ /* 0x080fe20000400000 */
[-C--:B------:R-:W-:Y:S01]  /*13b80*/  FMUL R44, R155, R8.reuse ;  /* 0x000000089b2c7220 */ /* 0x080fe20000400000 */
[-C--:B------:R-:W-:Y:S01]  /*13b90*/  FMUL R158, R158, R8.reuse ;  /* 0x000000089e9e7220 */ /* 0x080fe20000400000 */
[----:B------:R-:W-:-:S05]  /*13ba0*/  FMUL R46, R159, R8 ;  /* 0x000000089f2e7220 */ /* 0x000fca0000400000 */
[----:B------:R-:W-:Y:S05]  /*13bb0*/  @P0 BRA `(.L_x_60) ;  /* 0x0000000000200947 */ /* 0x000fea0003800000 */
[----:B------:R-:W-:Y:S02]  /*13bc0*/  ULDC.64 UR4, c[0x0][0x728] ;  /* 0x0001ca0000047ab9 */ /* 0x000fe40000000a00 */
[----:B------:R-:W-:-:S04]  /*13bd0*/  ISETP.NE.U32.AND P0, PT, RZ, UR4, PT ;  /* 0x00000004ff007c0c */ /* 0x000fc8000bf05070 */
[----:B------:R-:W-:-:S13]  /*13be0*/  ISETP.NE.AND.EX P0, PT, RZ, UR5, PT, P0 ;  /* 0x00000005ff007c0c */ /* 0x000fda000bf05300 */
[----:B------:R-:W-:Y:S05]  /*13bf0*/  @!P0 BRA `(.L_x_61) ;  /* 0x00000000000c8947 */ /* 0x000fea0003800000 */
[----:B-12---:R-:W1:Y:S02]  /*13c00*/  LDC.64 R2, c[0x0][0x728] ;  /* 0x0001ca00ff027b82 */ /* 0x006e640000000a00 */
[----:B-1----:R4:W5:Y:S01]  /*13c10*/  LDG.E R2, desc[UR8][R2.64] ;  /* 0x0000000802027981 */ /* 0x002962000c1e1900 */
[----:B------:R-:W-:Y:S05]  /*13c20*/  BRA `(.L_x_60) ;  /* 0x0000000000047947 */ /* 0x000fea0003800000 */
.L_x_61:
[----:B--2---:R-:W3:Y:S02]  /*13c30*/  LDC R2, c[0x0][0x720] ;  /* 0x0001c800ff027b82 */ /* 0x004ee40000000800 */
.L_x_60:
[----:B-1----:R-:W-:Y:S02]  /*13c40*/  MOV R0, RZ ;  /* 0x000000ff00007202 */ /* 0x002fe40000000f00 */
[----:B---3-5:R-:W-:Y:S02]  /*13c50*/  MOV R27, R2 ;  /* 0x00000002001b7202 */ /* 0x028fe40000000f00 */
[----:B------:R-:W-:-:S13]  /*13c60*/  LOP3.LUT P0, RZ, R0, 0x9f, RZ, 0xc0, !PT ;  /* 0x0000009f00ff7812 */ /* 0x000fda000780c0ff */
[----:B------:R-:W-:Y:S05]  /*13c70*/  @!P0 BRA `(.L_x_62) ;  /* 0x0000000000408947 */ /* 0x000fea0003800000 */
[----:B------:R-:W-:Y:S01]  /*13c80*/  MOV R0, 0x0 ;  /* 0x0000000000007802 */ /* 0x000fe20000000f00 */
[----:B------:R-:W-:Y:S01]  /*13c90*/  ULDC.64 UR4, c[0x4][0x70] ;  /* 0x01001c0000047ab9 */ /* 0x000fe20000000a00 */
[----:B------:R-:W-:Y:S01]  /*13ca0*/  ULDC.64 UR6, c[0x4][0x8] ;  /* 0x0100020000067ab9 */ /* 0x000fe20000000a00 */
[----:B------:R-:W-:Y:S01]  /*13cb0*/  MOV R4, UR4 ;  /* 0x0000000400047c02 */ /* 0x000fe20008000f00 */
[----:B--2-4-:R1:W2:Y:S01]  /*13cc0*/  LDC.64 R2, c[0x4][R0] ;  /* 0x0100000000027b82 */ /* 0x0142a20000000a00 */
[----:B------:R-:W-:Y:S01]  /*13cd0*/  MOV R5, UR5 ;  /* 0x0000000500057c02 */ /* 0x000fe20008000f00 */
[----:B------:R-:W-:Y:S01]  /*13ce0*/  ULDC.64 UR4, c[0x4][0x78] ;  /* 0x01001e0000047ab9 */ /* 0x000fe20000000a00 */
[----:B------:R-:W-:Y:S01]  /*13cf0*/  MOV R10, UR6 ;  /* 0x00000006000a7c02 */ /* 0x000fe20008000f00 */
[----:B------:R-:W-:Y:S01]  /*13d00*/  IMAD.U32 R6, RZ, RZ, UR4 ;  /* 0x00000004ff067e24 */ /* 0x000fe2000f8e00ff */
[----:B------:R-:W-:Y:S01]  /*13d10*/  MOV R7, UR5 ;  /* 0x0000000500077c02 */ /* 0x000fe20008000f00 */
[----:B------:R-:W-:Y:S01]  /*13d20*/  IMAD.MOV.U32 R8, RZ, RZ, 0x70 ;  /* 0x00000070ff087424 */ /* 0x000fe200078e00ff */
[----:B------:R-:W-:-:S02]  /*13d30*/  MOV R11, UR7 ;  /* 0x00000007000b7c02 */ /* 0x000fc40008000f00 */
[----:B------:R-:W-:Y:S02]  /*13d40*/  MOV R12, 0x1 ;  /* 0x00000001000c7802 */ /* 0x000fe40000000f00 */
[----:B-1----:R-:W-:-:S07]  /*13d50*/  MOV R13, RZ ;  /* 0x000000ff000d7202 */ /* 0x002fce0000000f00 */
[----:B------:R-:W-:-:S07]  /*13d60*/  LEPC R20, `(.L_x_62) ;  /* 0x000000001014794e */ /* 0x000fce0000000000 */
[----:B--2---:R-:W-:Y:S05]  /*13d70*/  CALL.ABS.NOINC R2 ;  /* 0x0000000002007343 */ /* 0x004fea0003c00000 */
.L_x_62:
[----:B------:R-:W-:Y:S01]  /*13d80*/  MOV R19, UR36 ;  /* 0x0000002400137c02 */ /* 0x000fe20008000f00 */
[----:B------:R-:W-:-:S04]  /*13d90*/  IMAD.U32 R0, RZ, RZ, UR37 ;  /* 0x00000025ff007e24 */ /* 0x000fc8000f8e00ff */
[----:B------:R-:W-:-:S05]  /*13da0*/  IMAD R19, R0, 0x1100, R19 ;  /* 0x0000110000137824 */ /* 0x000fca00078e0213 */
[----:B------:R-:W-:-:S04]  /*13db0*/  IADD3 R22, R19, -0x1100, RZ ;  /* 0xffffef0013167810 */ /* 0x000fc80007ffe0ff */
        /* <DEDUP_REMOVED lines=9> */
[----:B------:R-:W-:Y:S01]  /*13e50*/  IMAD.U32 R6, RZ, RZ, UR6 ;  /* 0x00000006ff067e24 */ /* 0x000fe2000f8e00ff */
[----:B------:R-:W-:Y:S01]  /*13e60*/  MOV R7, UR7 ;  /* 0x0000000700077c02 */ /* 0x000fe20008000f00 */
[----:B------:R-:W-:Y:S01]  /*13e70*/  IMAD.MOV.U32 R8, RZ, RZ, 0x70 ;  /* 0x00000070ff087424 */ /* 0x000fe200078e00ff */
[----:B------:R-:W-:-:S02]  /*13e80*/  MOV R10, UR4 ;  /* 0x00000004000a7c02 */ /* 0x000fc40008000f00 */
[----:B------:R-:W-:Y:S02]  /*13e90*/  MOV R11, UR5 ;  /* 0x00000005000b7c02 */ /* 0x000fe40008000f00 */
[----:B------:R-:W-:Y:S02]  /*13ea0*/  MOV R12, 0x1 ;  /* 0x00000001000c7802 */ /* 0x000fe40000000f00 */
[----:B-1----:R-:W-:-:S07]  /*13eb0*/  MOV R13, RZ ;  /* 0x000000ff000d7202 */ /* 0x002fce0000000f00 */
[----:B------:R-:W-:-:S07]  /*13ec0*/  LEPC R20, `(.L_x_63) ;  /* 0x000000001014794e */ /* 0x000fce0000000000 */
[----:B--2---:R-:W-:Y:S05]  /*13ed0*/  CALL.ABS.NOINC R2 ;  /* 0x0000000002007343 */ /* 0x004fea0003c00000 */
.L_x_63:
[----:B------:R-:W1:Y:S01]  /*13ee0*/  S2R R5, SR_TID.X ;  /* 0x0000000000057919 */ /* 0x000e620000002100 */
[----:B------:R-:W-:Y:S01]  /*13ef0*/  ULDC.64 UR4, c[0x0][0x730] ;  /* 0x0001cc0000047ab9 */ /* 0x000fe20000000a00 */
[----:B------:R-:W-:Y:S01]  /*13f00*/  IADD3 R16, R16, 0x1f, RZ ;  /* 0x0000001f10107810 */ /* 0x000fe20007ffe0ff */
[----:B------:R-:W-:Y:S01]  /*13f10*/  IMAD R17, R17, 0x10, R18 ;  /* 0x0000001011117824 */ /* 0x000fe200078e0212 */
[----:B------:R-:W-:-:S04]  /*13f20*/  ISETP.NE.U32.AND P0, PT, RZ, UR4, PT ;  /* 0x00000004ff007c0c */ /* 0x000fc8000bf05070 */
[----:B------:R-:W-:-:S13]  /*13f30*/  ISETP.NE.AND.EX P0, PT, RZ, UR5, PT, P0 ;  /* 0x00000005ff007c0c */ /* 0x000fda000bf05300 */
[----:B------:R-:W3:Y:S01]  /*13f40*/  @P0 LDC R27, c[0x0][0x720] ;  /* 0x0001c800ff1b0b82 */ /* 0x000ee20000000800 */
[----:B------:R-:W-:Y:S02]  /*13f50*/  ISETP.GT.U32.AND P0, PT, R16, 0x3e, PT ;  /* 0x0000003e1000780c */ /* 0x000fe40003f04070 */
[----:B-1----:R-:W-:Y:S02]  /*13f60*/  SHF.L.U32 R0, R5, 0x4, RZ ;  /* 0x0000000405007819 */ /* 0x002fe400000006ff */
[----:B--2---:R-:W-:Y:S02]  /*13f70*/  SHF.R.U32.HI R2, RZ, 0x1, R5 ;  /* 0x00000001ff027819 */ /* 0x004fe40000011605 */
[C---:B----4-:R-:W-:Y:S02]  /*13f80*/  LOP3.LUT R3, R0.reuse, 0x40, RZ, 0xc0, !PT ;  /* 0x0000004000037812 */ /* 0x050fe400078ec0ff */
[----:B------:R-:W-:Y:S02]  /*13f90*/  LOP3.LUT R0, R0, 0x80, RZ, 0xc0, !PT ;  /* 0x0000008000007812 */ /* 0x000fe400078ec0ff */
[----:B------:R-:W-:-:S02]  /*13fa0*/  LOP3.LUT R4, R3, 0x8, R2, 0xf8, !PT ;  /* 0x0000000803047812 */ /* 0x000fc400078ef802 */
[----:B------:R-:W-:Y:S02]  /*13fb0*/  SHF.L.U32 R3, R5, 0x1, RZ ;  /* 0x0000000105037819 */ /* 0x000fe400000006ff */
[----:B------:R-:W-:Y:S01]  /*13fc0*/  LEA R2, R17, R0, 0x4 ;  /* 0x0000000011027211 */ /* 0x000fe200078e20ff */
[-C--:B---3--:R-:W-:Y:S01]  /*13fd0*/  FMUL R0, R168, R27.reuse ;  /* 0x0000001ba8007220 */ /* 0x088fe20000400000 */
[----:B------:R-:W-:Y:S01]  /*13fe0*/  LOP3.LUT R3, R4, 0x8, R3, 0x78, !PT ;  /* 0x0000000804037812 */ /* 0x000fe200078e7803 */
[-C--:B------:R-:W-:Y:S01]  /*13ff0*/  FMUL R5, R36, R27.reuse ;  /* 0x0000001b24057220 */ /* 0x080fe20000400000 */
[-C--:B------:R-:W-:Y:S01]  /*14000*/  FMUL R4, R172, R27.reuse ;  /* 0x0000001bac047220 */ /* 0x080fe20000400000 */
[-C--:B------:R-:W-:Y:S01]  /*14010*/  FMUL R7, R26, R27.reuse ;  /* 0x0000001b1a077220 */ /* 0x080fe20000400000 */
[-C--:B------:R-:W-:Y:S01]  /*14020*/  FMUL R6, R174, R27.reuse ;  /* 0x0000001bae067220 */ /* 0x080fe20000400000 */
[----:B------:R-:W-:Y:S02]  /*14030*/  IMAD.IADD R8, R2, 0x1, R3 ;  /* 0x0000000102087824 */ /* 0x000fe400078e0203 */
        /* <DEDUP_REMOVED lines=22> */
[----:B------:R-:W-:Y:S01]  /*141a0*/  F2FP.F16.F32.PACK_AB R31, R9, R6 ;  /* 0x00000006091f723e */ /* 0x000fe200000000ff */
[----:B------:R-:W-:Y:S06]  /*141b0*/  @P0 BRA `(.L_x_64) ;  /* 0x0000000000040947 */ /* 0x000fec0003800000 */
[----:B------:R-:W-:-:S04]  /*141c0*/  DEPBAR.LE SB0, 0x1 ;  /* 0x000080400000791a */ /* 0x000fc80000000000 */
.L_x_64:
[----:B------:R-:W-:Y:S05]  /*141d0*/  WARPSYNC.ALL ;  /* 0x0000000000007948 */ /* 0x000fea0003800000 */
[----:B------:R-:W-:Y:S01]  /*141e0*/  BAR.SYNC.DEFER_BLOCKING 0x1, 0x80 ;  /* 0x0042000000007b1d */ /* 0x000fe20000010000 */
[C---:B------:R-:W-:Y:S02]  /*141f0*/  LEA R22, R8.reuse, R22, 0x1 ;  /* 0x0000001608167211 */ /* 0x040fe400078e08ff */
[----:B------:R-:W-:Y:S02]  /*14200*/  LEA R8, R8, R19, 0x1 ;  /* 0x0000001308087211 */ /* 0x000fe400078e08ff */
[----:B------:R-:W-:Y:S01]  /*14210*/  F2FP.F16.F32.PACK_AB R4, R10, R11 ;  /* 0x0000000b0a04723e */ /* 0x000fe200000000ff */
[----:B------:R-:W-:Y:S01]  /*14220*/  BSSY B0, `(.L_x_65) ;  /* 0x0000018000007945 */ /* 0x000fe20003800000 */
[----:B------:R-:W-:-:S02]  /*14230*/  F2FP.F16.F32.PACK_AB R5, R12, R13 ;  /* 0x0000000d0c05723e */ /* 0x000fc400000000ff */
[----:B------:R-:W-:Y:S02]  /*14240*/  F2FP.F16.F32.PACK_AB R6, R14, R15 ;  /* 0x0000000f0e06723e */ /* 0x000fe400000000ff */
[----:B------:R-:W-:Y:S01]  /*14250*/  F2FP.F16.F32.PACK_AB R7, R16, R17 ;  /* 0x000000111007723e */ /* 0x000fe200000000ff */
[----:B------:R1:W-:Y:S01]  /*14260*/  STSM.16.M88.4 [R8+-0x1100], R28 ;  /* 0xffef001c08007844 */ /* 0x0003e20000000200 */
[----:B------:R-:W-:Y:S01]  /*14270*/  @!PT LDS RZ, [RZ] ;  /* 0x00000000fffff984 */ /* 0x000fe20000000800 */
[----:B------:R-:W-:Y:S01]  /*14280*/  @!PT LDS RZ, [RZ] ;  /* 0x00000000fffff984 */ /* 0x000fe20000000800 */
[----:B------:R-:W-:Y:S01]  /*14290*/  @!PT LDS RZ, [RZ] ;  /* 0x00000000fffff984 */ /* 0x000fe20000000800 */
[----:B------:R-:W-:Y:S01]  /*142a0*/  @!PT LDS RZ, [RZ] ;  /* 0x00000000fffff984 */ /* 0x000fe20000000800 */
[----:B------:R2:W-:Y:S06]  /*142b0*/  MEMBAR.ALL.CTA ;  /* 0x0000000000007992 */ /* 0x0005ec0000008000 */
[----:B--2---:R-:W2:Y:S02]  /*142c0*/  FENCE.VIEW.ASYNC.S ;  /* 0x00000000000073c6 */ /* 0x004ea40000000000 */
[----:B--2---:R-:W-:Y:S06]  /*142d0*/  BAR.SYNC.DEFER_BLOCKING 0x1, 0x80 ;  /* 0x0042000000007b1d */ /* 0x004fec0000010000 */
[----:B------:R-:W-:Y:S05]  /*142e0*/  @P0 BRA `(.L_x_66) ;  /* 0x00000000002c0947 */ /* 0x000fea0003800000 */
[----:B------:R-:W-:Y:S01]  /*142f0*/  S2UR UR44, SR_CTAID.Z ;  /* 0x00000000002c79c3 */ /* 0x000fe20000002700 */
[----:B------:R-:W-:Y:S01]  /*14300*/  R2UR UR40, R19 ;  /* 0x00000000132872ca */ /* 0x000fe200000e0000 */
[----:B------:R-:W-:Y:S01]  /*14310*/  ULDC.64 UR4, c[0x0][0x198] ;  /* 0x0000660000047ab9 */ /* 0x000fe20000000a00 */
[----:B------:R-:W-:Y:S01]  /*14320*/  UMOV UR41, URZ ;  /* 0x0000003f00297c82 */ /* 0x000fe20008000000 */
[----:B------:R-:W-:-:S04]  /*14330*/  UIADD3 UR4, UP0, UR4, 0x670, URZ ;  /* 0x0000067004047890 */ /* 0x000fc8000ff1e03f */
[----:B------:R-:W2:Y:S01]  /*14340*/  S2UR UR43, SR_CTAID.Y ;  /* 0x00000000002b79c3 */ /* 0x000ea20000002600 */
[----:B------:R-:W-:-:S05]  /*14350*/  UIADD3.X UR5, URZ, UR5, URZ, UP0, !UPT ;  /* 0x000000053f057290 */ /* 0x000fca00087fe43f */
[----:B------:R-:W-:-:S09]  /*14360*/  UIADD3 UR40, UR40, -0x1100, URZ ;  /* 0xffffef0028287890 */ /* 0x000fd2000fffe03f */
[----:B--2---:R2:W-:Y:S01]  /*14370*/  UTMASTG.4D [UR40], [UR4] ;  /* 0x00000028040073b5 */ /* 0x0045e20008018000 */
[----:B------:R0:W-:Y:S01]  /*14380*/  UTMACMDFLUSH ;  /* 0x00000000000079b7 */ /* 0x0001e20000000000 */
[----:B--2---:R-:W-:-:S04]  /*14390*/  DEPBAR.LE SB0, 0x1 ;  /* 0x000080400000791a */ /* 0x004fc80000000000 */
.L_x_66:
[----:B------:R-:W-:Y:S05]  /*143a0*/  BSYNC B0 ;  /* 0x0000000000007941 */ /* 0x000fea0003800000 */
.L_x_65:
[----:B------:R-:W-:Y:S01]  /*143b0*/  BAR.SYNC.DEFER_BLOCKING 0x1, 0x80 ;  /* 0x0042000000007b1d */ /* 0x000fe20000010000 */
[----:B-1----:R-:W-:Y:S02]  /*143c0*/  F2FP.F16.F32.PACK_AB R8, R18, R21 ;  /* 0x000000151208723e */ /* 0x002fe400000000ff */
[----:B------:R-:W-:Y:S02]  /*143d0*/  F2FP.F16.F32.PACK_AB R9, R20, R23 ;  /* 0x000000171409723e */ /* 0x000fe400000000ff */
[----:B------:R-:W-:Y:S01]  /*143e0*/  F2FP.F16.F32.PACK_AB R10, R24, R25 ;  /* 0x00000019180a723e */ /* 0x000fe200000000ff */
[----:B------:R-:W-:Y:S01]  /*143f0*/  BSSY B0, `(.L_x_67) ;  /* 0x0000016000007945 */ /* 0x000fe20003800000 */
[----:B------:R-:W-:Y:S01]  /*14400*/  F2FP.F16.F32.PACK_AB R11, R26, R27 ;  /* 0x0000001b1a0b723e */ /* 0x000fe200000000ff */
[----:B------:R1:W-:Y:S01]  /*14410*/  STSM.16.M88.4 [R22+0x800], R4 ;  /* 0x0008000416007844 */ /* 0x0003e20000000200 */
        /* <DEDUP_REMOVED lines=11> */
[----:B------:R-:W-:Y:S01]  /*144d0*/  UMOV UR41, 0x10 ;  /* 0x0000001000297882 */ /* 0x000fe20000000000 */
[----:B------:R-:W-:-:S04]  /*144e0*/  UIADD3 UR4, UP0, UR4, 0x670, URZ ;  /* 0x0000067004047890 */ /* 0x000fc8000ff1e03f */
[----:B------:R-:W2:Y:S01]  /*144f0*/  S2UR UR43, SR_CTAID.Y ;  /* 0x00000000002b79c3 */ /* 0x000ea20000002600 */
[----:B------:R-:W-:-:S05]  /*14500*/  UIADD3.X UR5, URZ, UR5, URZ, UP0, !UPT ;  /* 0x000000053f057290 */ /* 0x000fca00087fe43f */
[----:B------:R-:W-:-:S09]  /*14510*/  UIADD3 UR40, UR40, -0x900, URZ ;  /* 0xfffff70028287890 */ /* 0x000fd2000fffe03f */
[----:B--2---:R2:W-:Y:S01]  /*14520*/  UTMASTG.4D [UR40], [UR4] ;  /* 0x00000028040073b5 */ /* 0x0045e20008018000 */
[----:B------:R0:W-:Y:S01]  /*14530*/  UTMACMDFLUSH ;  /* 0x00000000000079b7 */ /* 0x0001e20000000000 */
[----:B--2---:R-:W-:-:S04]  /*14540*/  DEPBAR.LE SB0, 0x1 ;  /* 0x000080400000791a */ /* 0x004fc80000000000 */
.L_x_68:
[----:B------:R-:W-:Y:S05]  /*14550*/  BSYNC B0 ;  /* 0x0000000000007941 */ /* 0x000fea0003800000 */
.L_x_67:
[----:B------:R-:W-:Y:S06]  /*14560*/  BAR.SYNC.DEFER_BLOCKING 0x1, 0x80 ;  /* 0x0042000000007b1d */ /* 0x000fec0000010000 */
[----:B------:R-:W-:Y:S01]  /*14570*/  BSSY B0, `(.L_x_69) ;  /* 0x0000015000007945 */ /* 0x000fe20003800000 */
[----:B------:R2:W-:Y:S01]  /*14580*/  STSM.16.M88.4 [R22], R8 ;  /* 0x0000000816007844 */ /* 0x0005e20000000200 */
[----:B------:R-:W-:Y:S01]  /*14590*/  @!PT LDS RZ, [RZ] ;  /* 0x00000000fffff984 */ /* 0x000fe20000000800 */
[----:B------:R-:W-:Y:S01]  /*145a0*/  @!PT LDS RZ, [RZ] ;  /* 0x00000000fffff984 */ /* 0x000fe20000000800 */
[----:B------:R-:W-:Y:S01]  /*145b0*/  @!PT LDS RZ, [RZ] ;  /* 0x00000000fffff984 */ /* 0x000fe20000000800 */
[----:B------:R-:W-:Y:S01]  /*145c0*/  @!PT LDS RZ, [RZ] ;  /* 0x00000000fffff984 */ /* 0x000fe20000000800 */
[----:B------:R3:W-:Y:S06]  /*145d0*/  MEMBAR.ALL.CTA ;  /* 0x0000000000007992 */ /* 0x0007ec0000008000 */
[----:B---3--:R-:W3:Y:S02]  /*145e0*/  FENCE.VIEW.ASYNC.S ;  /* 0x00000000000073c6 */ /* 0x008ee40000000000 */
[----:B---3--:R-:W-:Y:S06]  /*145f0*/  BAR.SYNC.DEFER_BLOCKING 0x1, 0x80 ;  /* 0x0042000000007b1d */ /* 0x008fec0000010000 */
[----:B------:R-:W-:Y:S05]  /*14600*/  @P0 BRA `(.L_x_70) ;  /* 0x00000000002c0947 */ /* 0x000fea0003800000 */
[----:B------:R-:W-:Y:S01]  /*14610*/  S2UR UR12, SR_CTAID.Z ;  /* 0x00000000000c79c3 */ /* 0x000fe20000002700 */
[----:B------:R-:W-:Y:S01]  /*14620*/  R2UR UR8, R19 ;  /* 0x00000000130872ca */ /* 0x000fe200000e0000 */
[----:B------:R-:W-:Y:S01]  /*14630*/  ULDC.64 UR4, c[0x0][0x198] ;  /* 0x0000660000047ab9 */ /* 0x000fe20000000a00 */
[----:B------:R-:W-:Y:S01]  /*14640*/  UMOV UR9, 0x20 ;  /* 0x0000002000097882 */ /* 0x000fe20000000000 */
[----:B------:R-:W-:Y:S01]  /*14650*/  UIADD3 UR4, UP0, UR4, 0x670, URZ ;  /* 0x0000067004047890 */ /* 0x000fe2000ff1e03f */
[----:B------:R-:W-:-:S03]  /*14660*/  UMOV UR10, UR42 ;  /* 0x0000002a000a7c82 */ /* 0x000fc60008000000 */
[----:B------:R-:W3:Y:S01]  /*14670*/  S2UR UR11, SR_CTAID.Y ;  /* 0x00000000000b79c3 */ /* 0x000ee20000002600 */
[----:B------:R-:W-:-:S05]  /*14680*/  UIADD3.X UR5, URZ, UR5, URZ, UP0, !UPT ;  /* 0x000000053f057290 */ /* 0x000fca00087fe43f */
[----:B------:R-:W-:-:S09]  /*14690*/  UIADD3 UR8, UR8, -0x1100, URZ ;  /* 0xffffef0008087890 */ /* 0x000fd2000fffe03f */
[----:B---3--:R3:W-:Y:S02]  /*146a0*/  UTMASTG.4D [UR8], [UR4] ;  /* 0x00000008040073b5 */ /* 0x0087e40008018000 */
[----:B---3--:R0:W-:Y:S02]  /*146b0*/  UTMACMDFLUSH ;  /* 0x00000000000079b7 */ /* 0x0081e40000000000 */
.L_x_70:
[----:B------:R-:W-:Y:S05]  /*146c0*/  BSYNC B0 ;  /* 0x0000000000007941 */ /* 0x000fea0003800000 */
.L_x_69:
[----:B------:R-:W-:Y:S01]  /*146d0*/  UIADD3 UR37, UR37, -0x1, URZ ;  /* 0xffffffff25257890 */ /* 0x000fe2000fffe03f */
[----:B------:R-:W-:-:S04]  /*146e0*/  DEPBAR.LE SB0, 0x0 ;  /* 0x000080000000791a */ /* 0x000fc80000000000 */
[----:B------:R-:W-:-:S04]  /*146f0*/  USHF.L.U32 UR4, UR37, 0x3, URZ ;  /* 0x0000000325047899 */ /* 0x000fc8000800063f */
[----:B------:R-:W-:-:S04]  /*14700*/  ULOP3.LUT UR4, UR4, 0x8, URZ, 0xe2, !UPT ;  /* 0x0000000804047892 */ /* 0x000fc8000f8ee23f */
[----:B------:R-:W-:-:S06]  /*14710*/  ULOP3.LUT UR4, UR4, 0x18, URZ, 0x3c, !UPT ;  /* 0x0000001804047892 */ /* 0x000fcc000f8e3c3f */
[----:B------:R-:W-:-:S04]  /*14720*/  MOV R0, UR4 ;  /* 0x0000000400007c02 */ /* 0x000fc80008000f00 */
[----:B------:R-:W-:Y:S01]  /*14730*/  SYNCS.ARRIVE.TRANS64.A1T0 RZ, [R0+UR36+0x21090], RZ ;  /* 0x021090ff00ff79a7 */ /* 0x000fe20008100024 */
[----:B------:R-:W-:Y:S05]  /*14740*/  EXIT ;  /* 0x000000000000794d */ /* 0x000fea0003800000 */
.L_x_6:
[----:B------:R-:W-:-:S08]  /*14750*/  UISETP.NE.AND UP0, UPT, UR5, 0x1, UPT ;  /* 0x000000010500788c */ /* 0x000fd0000bf05270 */
[----:B------:R-:W1:-:S00]  /*14760*/  USETMAXREG.DEALLOC.CTAPOOL 0x18 ;  /* 0x00000018000079c8 */ /* 0x000e4000080e0500 */
[----:B------:R-:W-:-:S13]  /*14770*/  PLOP3.LUT P0, PT, PT, PT, UP0, 0x80, 0x0 ;  /* 0x000000000000781c */ /* 0x000fda0003f0f008 */
[----:B------:R-:W-:Y:S05]  /*14780*/  @P0 EXIT ;  /* 0x000000000000094d */ /* 0x000fea0003800000 */
[----:B------:R-:W2:Y:S01]  /*14790*/  S2UR UR11, SR_CTAID.X ;  /* 0x00000000000b79c3 */ /* 0x000ea20000002500 */
[----:B------:R-:W-:Y:S01]  /*147a0*/  ELECT P3, URZ, PT ;  /* 0x00000000003f782f */ /* 0x000fe20003860000 */
[----:B------:R-:W-:Y:S01]  /*147b0*/  BSSY B0, `(.L_x_71) ;  /* 0x0000035000007945 */ /* 0x000fe20003800000 */
[----:B-1----:R-:W-:Y:S01]  /*147c0*/  IMAD.MOV.U32 R2, RZ, RZ, RZ ;  /* 0x000000ffff027224 */ /* 0x002fe200078e00ff */
[----:B------:R-:W-:Y:S02]  /*147d0*/  MOV R8, RZ ;  /* 0x000000ff00087202 */ /* 0x000fe40000000f00 */
[----:B------:R-:W-:Y:S02]  /*147e0*/  MOV R4, RZ ;  /* 0x000000ff00047202 */ /* 0x000fe40000000f00 */
[----:B------:R-:W1:Y:S08]  /*147f0*/  S2UR UR36, SR_CTAID.Y ;  /* 0x00000000002479c3 */ /* 0x000e700000002600 */
[----:B------:R-:W3:Y:S01]  /*14800*/  S2UR UR37, SR_CTAID.Z ;  /* 0x00000000002579c3 */ /* 0x000ee20000002700 */
[----:B--2---:R-:W-:Y:S01]  /*14810*/  USHF.L.U32 UR11, UR11, 0x7, URZ ;  /* 0x000000070b0b7899 */ /* 0x004fe2000800063f */
[----:B------:R-:W-:Y:S11]  /*14820*/  @!P3 BRA `(.L_x_72) ;  /* 0x0000000000b4b947 */ /* 0x000ff60003800000 */
[----:B------:R-:W2:Y:S01]  /*14830*/  S2R R4, SR_CgaCtaId ;  /* 0x0000000000047919 */ /* 0x000ea20000008800 */
[----:B------:R-:W-:Y:S02]  /*14840*/  MOV R3, 0x400 ;  /* 0x0000040000037802 */ /* 0x000fe40000000f00 */
[----:B------:R-:W-:Y:S02]  /*14850*/  MOV R5, 0x1 ;  /* 0x0000000100057802 */ /* 0x000fe40000000f00 */
[----:B--2---:R-:W-:Y:S02]  /*14860*/  LEA R4, R4, R3, 0x18 ;  /* 0x0000000304047211 */ /* 0x004fe400078ec0ff */
[----:B------:R-:W-:-:S04]  /*14870*/  SHF.L.U32 R3, R5, 0x1f, RZ ;  /* 0x0000001f05037819 */ /* 0x000fc800000006ff */
[----:B------:R-:W2:Y:S02]  /*14880*/  SYNCS.PHASECHK.TRANS64.TRYWAIT P0, [R4+URZ+0x21060], R3 ;  /* 0x02106003040075a7 */ /* 0x000ea4000800017f */
[----:B--2---:R-:W-:Y:S05]  /*14890*/  @!P0 BRA `(.L_x_73) ;  /* 0x0000001400d88947 */ /* 0x004fea0003800000 */
.L_x_110:
[----:B------:R-:W-:Y:S01]  /*148a0*/  ULOP3.LUT UR5, UR4, 0x2, URZ, 0xfc, !UPT ;  /* 0x0000000204057892 */ /* 0x000fe2000f8efc3f */
[----:B--2---:R-:W-:-:S03]  /*148b0*/  @P2 IMAD.MOV.U32 R3, RZ, RZ, 0x1800 ;  /* 0x00001800ff032424 */ /* 0x004fc600078e00ff */
[----:B------:R-:W-:Y:S01]  /*148c0*/  UPRMT UR5, UR5, 0x9910, URZ ;  /* 0x0000991005057896 */ /* 0x000fe2000800003f */
[----:B------:R2:W-:Y:S03]  /*148d0*/  @P2 SYNCS.ARRIVE.TRANS64 RZ, [R4+URZ+0x21050], R3 ;  /* 0x0210500304ff29a7 */ /* 0x0005e6000800003f */
[----:B------:R-:W-:-:S06]  /*148e0*/  UISETP.NE.AND UP0, UPT, UR5, 0x2, UPT ;  /* 0x000000020500788c */ /* 0x000fcc000bf05270 */
[----:B------:R-:W-:-:S13]  /*148f0*/  PLOP3.LUT P0, PT, PT, PT, UP0, 0x80, 0x0 ;  /* 0x000000000000781c */ /* 0x000fda0003f0f008 */
[----:B--2---:R-:W-:Y:S05]  /*14900*/  @P0 BRA `(.L_x_74) ;  /* 0x0000000000040947 */ /* 0x004fea0003800000 */
[----:B-1-3--:R-:W-:Y:S01]  /*14910*/  BPT.TRAP 0x1 ;  /* 0x000000040000795c */ /* 0x00afe20000300000 */
.L_x_74:
[----:B------:R-:W-:-:S04]  /*14920*/  LOP3.LUT P0, RZ, R0, 0x1f, RZ, 0xc0, !PT ;  /* 0x0000001f00ff7812 */ /* 0x000fc8000780c0ff */
[----:B------:R-:W-:-:S13]  /*14930*/  PLOP3.LUT P0, PT, P0, P2, PT, 0x2a, 0x0 ;  /* 0x000000000000781c */ /* 0x000fda0000704572 */
[----:B------:R-:W-:Y:S05]  /*14940*/  @P0 BRA `(.L_x_75) ;  /* 0x0000000000040947 */ /* 0x000fea0003800000 */
[----:B-1-3--:R-:W-:Y:S01]  /*14950*/  BPT.TRAP 0x1 ;  /* 0x000000040000795c */ /* 0x00afe20000300000 */
.L_x_75:
[----:B------:R-:W-:Y:S01]  /*14960*/  R2UR UR8, R4 ;  /* 0x00000000040872ca */ /* 0x000fe200000e0000 */
[----:B------:R-:W-:Y:S01]  /*14970*/  ULDC.64 UR6, c[0x0][0x198] ;  /* 0x0000660000067ab9 */ /* 0x000fe20000000a00 */
[----:B------:R-:W-:Y:S01]  /*14980*/  UMOV UR14, 0x0 ;  /* 0x00000000000e7882 */ /* 0x000fe20000000000 */
[----:B------:R-:W-:Y:S01]  /*14990*/  UIADD3 UR6, UP0, UR6, 0xf0, URZ ;  /* 0x000000f006067890 */ /* 0x000fe2000ff1e03f */
[----:B------:R-:W-:Y:S01]  /*149a0*/  MOV R4, 0x1 ;  /* 0x0000000100047802 */ /* 0x000fe20000000f00 */
[----:B------:R-:W-:Y:S01]  /*149b0*/  UMOV UR15, 0x10000000 ;  /* 0x10000000000f7882 */ /* 0x000fe20000000000 */
[----:B------:R-:W-:Y:S01]  /*149c0*/  UMOV UR10, URZ ;  /* 0x0000003f000a7c82 */ /* 0x000fe20008000000 */
[----:B------:R-:W-:Y:S01]  /*149d0*/  UIADD3.X UR7, URZ, UR7, URZ, UP0, !UPT ;  /* 0x000000073f077290 */ /* 0x000fe200087fe43f */
[----:B------:R-:W-:Y:S01]  /*149e0*/  MOV R8, 0x40 ;  /* 0x0000004000087802 */ /* 0x000fe20000000f00 */
[----:B-1----:R-:W-:Y:S01]  /*149f0*/  UMOV UR12, UR36 ;  /* 0x00000024000c7c82 */ /* 0x002fe20008000000 */
[----:B---3--:R-:W-:Y:S01]  /*14a00*/  UMOV UR13, UR37 ;  /* 0x00000025000d7c82 */ /* 0x008fe20008000000 */
[----:B------:R-:W-:Y:S01]  /*14a10*/  UMOV UR18, 0x10 ;  /* 0x0000001000127882 */ /* 0x000fe20000000000 */
[----:B------:R-:W-:Y:S01]  /*14a20*/  UMOV UR19, UR11 ;  /* 0x0000000b00137c82 */ /* 0x000fe20008000000 */
[----:B------:R-:W-:-:S02]  /*14a30*/  UIADD3 UR9, UR8, 0x21050, URZ ;  /* 0x0002105008097890 */ /* 0x000fc4000fffe03f */
[----:B------:R-:W-:Y:S02]  /*14a40*/  UIADD3 UR16, UR8, 0x800, URZ ;  /* 0x0000080008107890 */ /* 0x000fe4000fffe03f */
[----:B------:R-:W-:Y:S01]  /*14a50*/  UIADD3 UR32, UR8, 0x1000, URZ ;  /* 0x0000100008207890 */ /* 0x000fe2000fffe03f */
[----:B------:R-:W-:Y:S01]  /*14a60*/  UMOV UR20, UR36 ;  /* 0x0000002400147c82 */ /* 0x000fe20008000000 */
[----:B------:R-:W-:Y:S01]  /*14a70*/  UMOV UR21, UR37 ;  /* 0x0000002500157c82 */ /* 0x000fe20008000000 */
[----:B------:R-:W-:Y:S01]  /*14a80*/  UMOV UR17, UR9 ;  /* 0x0000000900117c82 */ /* 0x000fe20008000000 */
[----:B------:R-:W-:Y:S01]  /*14a90*/  UMOV UR34, 0x20 ;  /* 0x0000002000227882 */ /* 0x000fe20000000000 */
[----:B------:R-:W-:Y:S01]  /*14aa0*/  UMOV UR35, UR11 ;  /* 0x0000000b00237c82 */ /* 0x000fe20008000000 */
[----:B------:R-:W-:Y:S01]  /*14ab0*/  UMOV UR33, UR9 ;  /* 0x0000000900217c82 */ /* 0x000fe20008000000 */
[----:B------:R2:W-:Y:S01]  /*14ac0*/  UTMALDG.4D [UR8], [UR6], desc[UR14] ;  /* 0x00000e08060075b4 */ /* 0x0005e20008019000 */
[----:B------:R2:W-:Y:S01]  /*14ad0*/  UTMALDG.4D [UR16], [UR6], desc[UR14] ;  /* 0x00000e10060075b4 */ /* 0x0005e20008019000 */
[----:B------:R2:W-:Y:S02]  /*14ae0*/  UTMALDG.4D [UR32], [UR6], desc[UR14] ;  /* 0x00000e20060075b4 */ /* 0x0005e40008019000 */
[----:B--2---:R-:W-:Y:S01]  /*14af0*/  NOP ;  /* 0x0000000000007918 */ /* 0x004fe20000000000 */
.L_x_72:
[----:B-1-3--:R-:W-:Y:S05]  /*14b00*/  BSYNC B0 ;  /* 0x0000000000007941 */ /* 0x00afea0003800000 */
.L_x_71:
[----:B------:R-:W1:Y:S01]  /*14b10*/  LDC R3, c[0x0][0x28c] ;  /* 0x0000a300ff037b82 */ /* 0x000e620000000800 */
[----:B------:R-:W-:Y:S01]  /*14b20*/  BSSY B0, `(.L_x_76) ;  /* 0x0000031000007945 */ /* 0x000fe20003800000 */
[----:B-1----:R-:W-:-:S13]  /*14b30*/  ISETP.GT.AND P4, PT, R3, RZ, P3 ;  /* 0x000000ff0300720c */ /* 0x002fda0001f84270 */
[----:B------:R-:W-:Y:S05]  /*14b40*/  @!P4 BRA `(.L_x_77) ;  /* 0x0000000000b8c947 */ /* 0x000fea0003800000 */
[----:B------:R-:W1:Y:S01]  /*14b50*/  S2R R5, SR_CgaCtaId ;  /* 0x0000000000057919 */ /* 0x000e620000008800 */
[----:B------:R-:W-:-:S04]  /*14b60*/  MOV R2, 0x400 ;  /* 0x0000040000027802 */ /* 0x000fc80000000f00 */
[----:B-1----:R-:W-:Y:S02]  /*14b70*/  LEA R5, R5, R2, 0x18 ;  /* 0x0000000205057211 */ /* 0x002fe400078ec0ff */
[----:B------:R-:W-:-:S04]  /*14b80*/  MOV R2, 0x1 ;  /* 0x0000000100027802 */ /* 0x000fc80000000f00 */
[----:B------:R-:W-:-:S04]  /*14b90*/  SHF.L.U32 R2, R2, 0x1f, RZ ;  /* 0x0000001f02027819 */ /* 0x000fc800000006ff */
[----:B------:R-:W1:Y:S02]  /*14ba0*/  SYNCS.PHASECHK.TRANS64.TRYWAIT P0, [R5+URZ+0x21028], R2 ;  /* 0x02102802050075a7 */ /* 0x000e64000800017f */
[----:B-1----:R-:W-:Y:S05]  /*14bb0*/  @!P0 BRA `(.L_x_78) ;  /* 0x0000001400248947 */ /* 0x002fea0003800000 */
.L_x_111:
[----:B------:R-:W-:Y:S01]  /*14bc0*/  ULOP3.LUT UR5, UR4, 0x2, URZ, 0xfc, !UPT ;  /* 0x0000000204057892 */ /* 0x000fe2000f8efc3f */
[----:B-1----:R-:W-:-:S03]  /*14bd0*/  @P2 IMAD.MOV.U32 R2, RZ, RZ, 0x6000 ;  /* 0x00006000ff022424 */ /* 0x002fc600078e00ff */
[----:B------:R-:W-:Y:S01]  /*14be0*/  UPRMT UR5, UR5, 0x9910, URZ ;  /* 0x0000991005057896 */ /* 0x000fe2000800003f */
[----:B------:R1:W-:Y:S03]  /*14bf0*/  @P2 SYNCS.ARRIVE.TRANS64 RZ, [R5+URZ+0x21000], R2 ;  /* 0x0210000205ff29a7 */ /* 0x0003e6000800003f */
[----:B------:R-:W-:-:S06]  /*14c00*/  UISETP.NE.AND UP0, UPT, UR5, 0x2, UPT ;  /* 0x000000020500788c */ /* 0x000fcc000bf05270 */
[----:B------:R-:W-:-:S13]  /*14c10*/  PLOP3.LUT P0, PT, PT, PT, UP0, 0x80, 0x0 ;  /* 0x000000000000781c */ /* 0x000fda0003f0f008 */
[----:B-1----:R-:W-:Y:S05]  /*14c20*/  @P0 BRA `(.L_x_79) ;  /* 0x0000000000040947 */ /* 0x002fea0003800000 */
[----:B------:R-:W-:Y:S01]  /*14c30*/  BPT.TRAP 0x1 ;  /* 0x000000040000795c */ /* 0x000fe20000300000 */
.L_x_79:
[----:B------:R-:W-:-:S04]  /*14c40*/  LOP3.LUT P0, RZ, R0, 0x1f, RZ, 0xc0, !PT ;  /* 0x0000001f00ff7812 */ /* 0x000fc8000780c0ff */
[----:B------:R-:W-:-:S13]  /*14c50*/  PLOP3.LUT P0, PT, P0, P2, PT, 0x2a, 0x0 ;  /* 0x000000000000781c */ /* 0x000fda0000704572 */
[----:B------:R-:W-:Y:S05]  /*14c60*/  @P0 BRA `(.L_x_80) ;  /* 0x0000000000040947 */ /* 0x000fea0003800000 */
[----:B------:R-:W-:Y:S01]  /*14c70*/  BPT.TRAP 0x1 ;  /* 0x000000040000795c */ /* 0x000fe20000300000 */
.L_x_80:
[----:B------:R-:W-:Y:S01]  /*14c80*/  R2UR UR16, R5 ;  /* 0x00000000051072ca */ /* 0x000fe200000e0000 */
[----:B------:R-:W-:Y:S01]  /*14c90*/  ULDC.64 UR6, c[0x0][0x198] ;  /* 0x0000660000067ab9 */ /* 0x000fe20000000a00 */
[----:B------:R-:W-:Y:S01]  /*14ca0*/  UMOV UR35, URZ ;  /* 0x0000003f00237c82 */ /* 0x000fe20008000000 */
[----:B------:R-:W-:Y:S01]  /*14cb0*/  UIADD3 UR6, UP0, UR6, 0x1f0, URZ ;  /* 0x000001f006067890 */ /* 0x000fe2000ff1e03f */
[----:B------:R-:W-:Y:S01]  /*14cc0*/  MOV R2, 0x1 ;  /* 0x0000000100027802 */ /* 0x000fe20000000f00 */
[----:B------:R-:W-:Y:S01]  /*14cd0*/  UMOV UR8, 0x0 ;  /* 0x0000000000087882 */ /* 0x000fe20000000000 */
[----:B------:R-:W-:Y:S01]  /*14ce0*/  UMOV UR9, 0x10000000 ;  /* 0x1000000000097882 */ /* 0x000fe20000000000 */
[----:B------:R-:W-:Y:S01]  /*14cf0*/  UIADD3.X UR7, URZ, UR7, URZ, UP0, !UPT ;  /* 0x000000073f077290 */ /* 0x000fe200087fe43f */
[----:B------:R-:W-:Y:S01]  /*14d00*/  UMOV UR34, URZ ;  /* 0x0000003f00227c82 */ /* 0x000fe20008000000 */
[----:B------:R-:W-:Y:S01]  /*14d10*/  UMOV UR26, 0x10 ;  /* 0x00000010001a7882 */ /* 0x000fe20000000000 */
[----:B------:R-:W-:Y:S01]  /*14d20*/  UMOV UR28, UR36 ;  /* 0x00000024001c7c82 */ /* 0x000fe20008000000 */
[----:B------:R-:W-:-:S02]  /*14d30*/  UMOV UR29, UR37 ;  /* 0x00000025001d7c82 */ /* 0x000fc40008000000 */
[----:B------:R-:W-:Y:S02]  /*14d40*/  UIADD3 UR32, UR16, 0x3000, URZ ;  /* 0x0000300010207890 */ /* 0x000fe4000fffe03f */
[----:B------:R-:W-:Y:S02]  /*14d50*/  UIADD3 UR33, UR16, 0x21000, URZ ;  /* 0x0002100010217890 */ /* 0x000fe4000fffe03f */
[----:B------:R-:W-:Y:S02]  /*14d60*/  UIADD3 UR24, UR16, 0x5000, URZ ;  /* 0x0000500010187890 */ /* 0x000fe4000fffe03f */
[----:B------:R-:W-:Y:S01]  /*14d70*/  UIADD3 UR16, UR16, 0x7000, URZ ;  /* 0x0000700010107890 */ /* 0x000fe2000fffe03f */
[----:B------:R-:W-:Y:S02]  /*14d80*/  UMOV UR27, UR35 ;  /* 0x00000023001b7c82 */ /* 0x000fe40008000000 */
[----:B------:R-:W-:Y:S01]  /*14d90*/  UMOV UR25, UR33 ;  /* 0x0000002100197c82 */ /* 0x000fe20008000000 */
[----:B------:R-:W-:Y:S01]  /*14da0*/  UMOV UR18, 0x20 ;  /* 0x0000002000127882 */ /* 0x000fe20000000000 */
[----:B------:R-:W-:Y:S01]  /*14db0*/  UMOV UR20, UR36 ;  /* 0x0000002400147c82 */ /* 0x000fe20008000000 */
[----:B------:R-:W-:Y:S01]  /*14dc0*/  UMOV UR21, UR37 ;  /* 0x0000002500157c82 */ /* 0x000fe20008000000 */
[----:B------:R-:W-:Y:S01]  /*14dd0*/  UMOV UR19, UR35 ;  /* 0x0000002300137c82 */ /* 0x000fe20008000000 */
[----:B------:R1:W-:Y:S01]  /*14de0*/  UTMALDG.4D [UR32], [UR6], desc[UR8] ;  /* 0x00000820060075b4 */ /* 0x0003e20008019000 */
[----:B------:R-:W-:Y:S01]  /*14df0*/  UMOV UR17, UR33 ;  /* 0x0000002100117c82 */ /* 0x000fe20008000000 */
[----:B------:R1:W-:Y:S01]  /*14e00*/  UTMALDG.4D [UR24], [UR6], desc[UR8] ;  /* 0x00000818060075b4 */ /* 0x0003e20008019000 */
[----:B------:R1:W-:Y:S02]  /*14e10*/  UTMALDG.4D [UR16], [UR6], desc[UR8] ;  /* 0x00000810060075b4 */ /* 0x0003e40008019000 */
[----:B-1----:R-:W-:Y:S01]  /*14e20*/  NOP ;  /* 0x0000000000007918 */ /* 0x002fe20000000000 */
.L_x_77:
[----:B------:R-:W-:Y:S05]  /*14e30*/  BSYNC B0 ;  /* 0x0000000000007941 */ /* 0x000fea0003800000 */
.L_x_76:
[----:B------:R-:W-:Y:S04]  /*14e40*/  BSSY B0, `(.L_x_81) ;  /* 0x0000033000007945 */ /* 0x000fe80003800000 */
[----:B------:R-:W-:Y:S05]  /*14e50*/  @!P3 BRA `(.L_x_82) ;  /* 0x0000000000c4b947 */ /* 0x000fea0003800000 */
[----:B------:R-:W1:Y:S01]  /*14e60*/  S2R R6, SR_CgaCtaId ;  /* 0x0000000000067919 */ /* 0x000e620000008800 */
[----:B------:R-:W-:-:S04]  /*14e70*/  MOV R5, 0x400 ;  /* 0x0000040000057802 */ /* 0x000fc80000000f00 */
[----:B-1----:R-:W-:Y:S02]  /*14e80*/  LEA R7, R6, R5, 0x18 ;  /* 0x0000000506077211 */ /* 0x002fe400078ec0ff */
[----:B------:R-:W-:Y:S02]  /*14e90*/  MOV R6, 0x1 ;  /* 0x0000000100067802 */ /* 0x000fe40000000f00 */
[----:B------:R-:W-:Y:S02]  /*14ea0*/  LEA R5, R4, R7, 0x3 ;  /* 0x0000000704057211 */ /* 0x000fe400078e18ff */
[----:B------:R-:W-:-:S04]  /*14eb0*/  SHF.L.U32 R6, R6, 0x1f, RZ ;  /* 0x0000001f06067819 */ /* 0x000fc800000006ff */
[----:B------:R-:W1:Y:S02]  /*14ec0*/  SYNCS.PHASECHK.TRANS64.TRYWAIT P0, [R5+URZ+0x21060], R6 ;  /* 0x02106006050075a7 */ /* 0x000e64000800017f */
[----:B-1----:R-:W-:Y:S05]  /*14ed0*/  @!P0 BRA `(.L_x_83) ;  /* 0x0000001000708947 */ /* 0x002fea0003800000 */
.L_x_112:
        /* <DEDUP_REMOVED lines=8> */
.L_x_84:
[----:B------:R-:W-:-:S04]  /*14f60*/  LOP3.LUT P0, RZ, R0, 0x1f, RZ, 0xc0, !PT ;  /* 0x0000001f00ff7812 */ /* 0x000fc8000780c0ff */
[----:B------:R-:W-:-:S13]  /*14f70*/  PLOP3.LUT P0, PT, P0, P2, PT, 0x2a, 0x0 ;  /* 0x000000000000781c */ /* 0x000fda0000704572 */
[----:B------:R-:W-:Y:S05]  /*14f80*/  @P0 BRA `(.L_x_85) ;  /* 0x0000000000040947 */ /* 0x000fea0003800000 */
[----:B------:R-:W-:Y:S01]  /*14f90*/  BPT.TRAP 0x1 ;  /* 0x000000040000795c */ /* 0x000fe20000300000 */
.L_x_85:
[----:B------:R-:W-:Y:S01]  /*14fa0*/  R2UR UR24, R4 ;  /* 0x00000000041872ca */ /* 0x000fe200000e0000 */
[----:B------:R-:W-:Y:S01]  /*14fb0*/  ULDC.64 UR6, c[0x0][0x198] ;  /* 0x0000660000067ab9 */ /* 0x000fe20000000a00 */
[----:B------:R-:W-:Y:S01]  /*14fc0*/  R2UR UR5, R7 ;  /* 0x00000000070572ca */ /* 0x000fe200000e0000 */
[----:B------:R-:W-:Y:S01]  /*14fd0*/  UIADD3 UR6, UP0, UR6, 0xf0, URZ ;  /* 0x000000f006067890 */ /* 0x000fe2000ff1e03f */
[----:B------:R-:W-:Y:S01]  /*14fe0*/  R2UR UR27, R8 ;  /* 0x00000000081b72ca */ /* 0x000fe200000e0000 */
[----:B------:R-:W-:Y:S01]  /*14ff0*/  UMOV UR8, 0x0 ;  /* 0x0000000000087882 */ /* 0x000fe20000000000 */
[----:B------:R-:W-:Y:S01]  /*15000*/  R2UR UR25, R5 ;  /* 0x00000000051972ca */ /* 0x000fe200000e0000 */
[----:B------:R-:W-:Y:S01]  /*15010*/  UIADD3.X UR7, URZ, UR7, URZ, UP0, !UPT ;  /* 0x000000073f077290 */ /* 0x000fe200087fe43f */
[----:B------:R-:W-:Y:S01]  /*15020*/  UMOV UR9, 0x10000000 ;  /* 0x1000000000097882 */ /* 0x000fe20000000000 */
[----:B------:R-:W-:Y:S01]  /*15030*/  UMOV UR26, URZ ;  /* 0x0000003f001a7c82 */ /* 0x000fe20008000000 */
[----:B------:R-:W-:Y:S01]  /*15040*/  UMOV UR28, UR36 ;  /* 0x00000024001c7c82 */ /* 0x000fe20008000000 */
[----:B------:R-:W-:Y:S01]  /*15050*/  UMOV UR29, UR37 ;  /* 0x00000025001d7c82 */ /* 0x000fe20008000000 */
[----:B------:R-:W-:Y:S01]  /*15060*/  UMOV UR18, 0x10 ;  /* 0x0000001000127882 */ /* 0x000fe20000000000 */
[----:B------:R-:W-:-:S02]  /*15070*/  UMOV UR20, UR36 ;  /* 0x0000002400147c82 */ /* 0x000fc40008000000 */
[----:B------:R-:W-:Y:S02]  /*15080*/  UIMAD UR24, UR24, 0x1800, UR5 ;  /* 0x00001800181878a4 */ /* 0x000fe4000f8e0205 */
[----:B------:R-:W-:Y:S02]  /*15090*/  UIADD3 UR27, UR11, UR27, URZ ;  /* 0x0000001b0b1b7290 */ /* 0x000fe4000fffe03f */
[----:B------:R-:W-:Y:S02]  /*150a0*/  UIADD3 UR25, UR25, 0x21050, URZ ;  /* 0x0002105019197890 */ /* 0x000fe4000fffe03f */
[----:B------:R-:W-:Y:S02]  /*150b0*/  UIADD3 UR16, UR24, 0x800, URZ ;  /* 0x0000080018107890 */ /* 0x000fe4000fffe03f */
[----:B------:R-:W-:Y:S01]  /*150c0*/  UIADD3 UR32, UR24, 0x1000, URZ ;  /* 0x0000100018207890 */ /* 0x000fe2000fffe03f */
[----:B------:R-:W-:Y:S02]  /*150d0*/  UMOV UR21, UR37 ;  /* 0x0000002500157c82 */ /* 0x000fe40008000000 */
[----:B------:R-:W-:Y:S01]  /*150e0*/  UMOV UR17, UR25 ;  /* 0x0000001900117c82 */ /* 0x000fe20008000000 */
[----:B------:R-:W-:Y:S01]  /*150f0*/  UMOV UR19, UR27 ;  /* 0x0000001b00137c82 */ /* 0x000fe20008000000 */
[----:B------:R-:W-:Y:S01]  /*15100*/  UMOV UR34, 0x20 ;  /* 0x0000002000227882 */ /* 0x000fe20000000000 */
[----:B------:R-:W-:Y:S01]  /*15110*/  UMOV UR33, UR25 ;  /* 0x0000001900217c82 */ /* 0x000fe20008000000 */
[----:B------:R1:W-:Y:S01]  /*15120*/  UTMALDG.4D [UR24], [UR6], desc[UR8] ;  /* 0x00000818060075b4 */ /* 0x0003e20008019000 */
[----:B------:R-:W-:Y:S01]  /*15130*/  UMOV UR35, UR27 ;  /* 0x0000001b00237c82 */ /* 0x000fe20008000000 */
[----:B------:R1:W-:Y:S01]  /*15140*/  UTMALDG.4D [UR16], [UR6], desc[UR8] ;  /* 0x00000810060075b4 */ /* 0x0003e20008019000 */
[----:B------:R1:W-:Y:S02]  /*15150*/  UTMALDG.4D [UR32], [UR6], desc[UR8] ;  /* 0x00000820060075b4 */ /* 0x0003e40008019000 */
[----:B-1----:R-:W-:Y:S01]  /*15160*/  NOP ;  /* 0x0000000000007918 */ /* 0x002fe20000000000 */
.L_x_82:
[----:B------:R-:W-:Y:S05]  /*15170*/  BSYNC B0 ;  /* 0x0000000000007941 */ /* 0x000fea0003800000 */
.L_x_81:
[----:B------:R-:W-:Y:S01]  /*15180*/  BSSY B0, `(.L_x_86) ;  /* 0x0000035000007945 */ /* 0x000fe20003800000 */
[----:B------:R-:W-:-:S03]  /*15190*/  MOV R8, RZ ;  /* 0x000000ff00087202 */ /* 0x000fc60000000f00 */
[----:B------:R-:W-:Y:S05]  /*151a0*/  @!P4 BRA `(.L_x_87) ;  /* 0x0000000000c8c947 */ /* 0x000fea0003800000 */
[----:B------:R-:W1:Y:S01]  /*151b0*/  S2R R5, SR_CgaCtaId ;  /* 0x0000000000057919 */ /* 0x000e620000008800 */
[----:B------:R-:W-:Y:S02]  /*151c0*/  MOV R4, 0x400 ;  /* 0x0000040000047802 */ /* 0x000fe40000000f00 */
[----:B------:R-:W-:-:S04]  /*151d0*/  MOV R7, 0x1 ;  /* 0x0000000100077802 */ /* 0x000fc80000000f00 */
[----:B------:R-:W-:Y:S02]  /*151e0*/  SHF.L.U32 R7, R7, 0x1f, RZ ;  /* 0x0000001f07077819 */ /* 0x000fe400000006ff */
[----:B-1----:R-:W-:-:S04]  /*151f0*/  LEA R5, R5, R4, 0x18 ;  /* 0x0000000405057211 */ /* 0x002fc800078ec0ff */
[----:B------:R-:W-:-:S04]  /*15200*/  LEA R4, R2, R5, 0x3 ;  /* 0x0000000502047211 */ /* 0x000fc800078e18ff */
[----:B------:R-:W1:Y:S02]  /*15210*/  SYNCS.PHASECHK.TRANS64.TRYWAIT P0, [R4+URZ+0x21028], R7 ;  /* 0x02102807040075a7 */ /* 0x000e64000800017f */
[----:B-1----:R-:W-:Y:S05]  /*15220*/  @!P0 BRA `(.L_x_88) ;  /* 0x0000000c00b08947 */ /* 0x002fea0003800000 */
.L_x_113:
        /* <DEDUP_REMOVED lines=8> */
.L_x_89:
[----:B------:R-:W-:-:S04]  /*152b0*/  LOP3.LUT P0, RZ, R0, 0x1f, RZ, 0xc0, !PT ;  /* 0x0000001f00ff7812 */ /* 0x000fc8000780c0ff */
[----:B------:R-:W-:-:S13]  /*152c0*/  PLOP3.LUT P0, PT, P0, P2, PT, 0x2a, 0x0 ;  /* 0x000000000000781c */ /* 0x000fda0000704572 */
[----:B------:R-:W-:Y:S05]  /*152d0*/  @P0 BRA `(.L_x_90) ;  /* 0x0000000000040947 */ /* 0x000fea0003800000 */
[----:B------:R-:W-:Y:S01]  /*152e0*/  BPT.TRAP 0x1 ;  /* 0x000000040000795c */ /* 0x000fe20000300000 */
.L_x_90:
[----:B------:R-:W-:Y:S01]  /*152f0*/  IMAD R5, R2, 0x6000, R5 ;  /* 0x0000600002057824 */ /* 0x000fe200078e0205 */
[----:B------:R-:W-:Y:S01]  /*15300*/  R2UR UR25, R4 ;  /* 0x00000000041972ca */ /* 0x000fe200000e0000 */
[----:B------:R-:W-:Y:S01]  /*15310*/  ULDC.64 UR6, c[0x0][0x198] ;  /* 0x0000660000067ab9 */ /* 0x000fe20000000a00 */
[----:B------:R-:W-:Y:S01]  /*15320*/  UMOV UR27, URZ ;  /* 0x0000003f001b7c82 */ /* 0x000fe20008000000 */
[----:B------:R-:W-:Y:S01]  /*15330*/  UIADD3 UR6, UP0, UR6, 0x2f0, URZ ;  /* 0x000002f006067890 */ /* 0x000fe2000ff1e03f */
[----:B------:R-:W-:Y:S01]  /*15340*/  R2UR UR32, R5 ;  /* 0x00000000052072ca */ /* 0x000fe200000e0000 */
[----:B------:R-:W-:Y:S01]  /*15350*/  UMOV UR8, 0x0 ;  /* 0x0000000000087882 */ /* 0x000fe20000000000 */
[----:B------:R-:W-:Y:S01]  /*15360*/  UMOV UR9, 0x10000000 ;  /* 0x1000000000097882 */ /* 0x000fe20000000000 */
[----:B------:R-:W-:Y:S01]  /*15370*/  UIADD3.X UR7, URZ, UR7, URZ, UP0, !UPT ;  /* 0x000000073f077290 */ /* 0x000fe200087fe43f */
[----:B------:R-:W-:Y:S01]  /*15380*/  IADD3 R2, R2, 0x1, RZ ;  /* 0x0000000102027810 */ /* 0x000fe20007ffe0ff */
[----:B------:R-:W-:Y:S01]  /*15390*/  UMOV UR26, URZ ;  /* 0x0000003f001a7c82 */ /* 0x000fe20008000000 */
[----:B------:R-:W-:Y:S01]  /*153a0*/  UMOV UR28, UR36 ;  /* 0x00000024001c7c82 */ /* 0x000fe20008000000 */
[----:B------:R-:W-:Y:S01]  /*153b0*/  UMOV UR29, UR37 ;  /* 0x00000025001d7c82 */ /* 0x000fe20008000000 */
[----:B------:R-:W-:Y:S01]  /*153c0*/  UMOV UR18, 0x10 ;  /* 0x0000001000127882 */ /* 0x000fe20000000000 */
[----:B------:R-:W-:Y:S01]  /*153d0*/  UIADD3 UR25, UR25, 0x21000, URZ ;  /* 0x0002100019197890 */ /* 0x000fe2000fffe03f */
[----:B------:R-:W-:Y:S01]  /*153e0*/  MOV R8, 0x1 ;  /* 0x0000000100087802 */ /* 0x000fe20000000f00 */
[----:B------:R-:W-:Y:S01]  /*153f0*/  UMOV UR20, UR36 ;  /* 0x0000002400147c82 */ /* 0x000fe20008000000 */
[----:B------:R-:W-:Y:S01]  /*15400*/  UMOV UR21, UR37 ;  /* 0x0000002500157c82 */ /* 0x000fe20008000000 */
[----:B------:R-:W-:-:S02]  /*15410*/  UIADD3 UR24, UR32, 0x3000, URZ ;  /* 0x0000300020187890 */ /* 0x000fc4000fffe03f */
[----:B------:R-:W-:Y:S02]  /*15420*/  UIADD3 UR16, UR32, 0x5000, URZ ;  /* 0x0000500020107890 */ /* 0x000fe4000fffe03f */
[----:B------:R-:W-:Y:S01]  /*15430*/  UIADD3 UR32, UR32, 0x7000, URZ ;  /* 0x0000700020207890 */ /* 0x000fe2000fffe03f */
[----:B------:R-:W-:Y:S01]  /*15440*/  UMOV UR19, UR27 ;  /* 0x0000001b00137c82 */ /* 0x000fe20008000000 */
[----:B------:R-:W-:Y:S01]  /*15450*/  UMOV UR17, UR25 ;  /* 0x0000001900117c82 */ /* 0x000fe20008000000 */
[----:B------:R-:W-:Y:S01]  /*15460*/  UMOV UR34, 0x20 ;  /* 0x0000002000227882 */ /* 0x000fe20000000000 */
[----:B------:R-:W-:Y:S01]  /*15470*/  UMOV UR35, UR27 ;  /* 0x0000001b00237c82 */ /* 0x000fe20008000000 */
[----:B------:R1:W-:Y:S01]  /*15480*/  UTMALDG.4D [UR24], [UR6], desc[UR8] ;  /* 0x00000818060075b4 */ /* 0x0003e20008019000 */
[----:B------:R-:W-:Y:S01]  /*15490*/  UMOV UR33, UR25 ;  /* 0x0000001900217c82 */ /* 0x000fe20008000000 */
[----:B------:R1:W-:Y:S02]  /*154a0*/  UTMALDG.4D [UR16], [UR6], desc[UR8] ;  /* 0x00000810060075b4 */ /* 0x0003e40008019000 */
[----:B------:R1:W-:Y:S02]  /*154b0*/  UTMALDG.4D [UR32], [UR6], desc[UR8] ;  /* 0x00000820060075b4 */ /* 0x0003e40008019000 */
[----:B-1----:R-:W-:Y:S01]  /*154c0*/  NOP ;  /* 0x0000000000007918 */ /* 0x002fe20000000000 */
.L_x_87:
[----:B------:R-:W-:Y:S05]  /*154d0*/  BSYNC B0 ;  /* 0x0000000000007941 */ /* 0x000fea0003800000 */
.L_x_86:
[----:B------:R-:W-:-:S13]  /*154e0*/  ISETP.GE.AND P0, PT, R3, 0x101, PT ;  /* 0x000001010300780c */ /* 0x000fda0003f06270 */
[----:B------:R-:W-:Y:S05]  /*154f0*/  @!P0 EXIT ;  /* 0x000000000000894d */ /* 0x000fea0003800000 */
[----:B------:R-:W-:Y:S01]  /*15500*/  IADD3 R3, R3, 0xff, RZ ;  /* 0x000000ff03037810 */ /* 0x000fe20007ffe0ff */
[----:B------:R-:W-:Y:S01]  /*15510*/  BSSY B0, `(.L_x_91) ;  /* 0x0000077000007945 */ /* 0x000fe20003800000 */
[----:B------:R-:W-:Y:S02]  /*15520*/  LOP3.LUT P0, RZ, R0, 0x1f, RZ, 0xc0, !PT ;  /* 0x0000001f00ff7812 */ /* 0x000fe4000780c0ff */
[----:B------:R-:W-:Y:S02]  /*15530*/  SHF.R.S32.HI R0, RZ, 0x1f, R3 ;  /* 0x0000001fff007819 */ /* 0x000fe40000011403 */
[----:B------:R-:W-:Y:S02]  /*15540*/  PLOP3.LUT P0, PT, P0, P2, PT, 0x2a, 0x0 ;  /* 0x000000000000781c */ /* 0x000fe40000704572 */
[----:B------:R-:W-:Y:S01]  /*15550*/  LEA.HI R0, R0, R3, RZ, 0x8 ;  /* 0x0000000300007211 */ /* 0x000fe200078f40ff */
[----:B------:R-:W-:-:S03]  /*15560*/  IMAD.U32 R3, RZ, RZ, UR4 ;  /* 0x00000004ff037e24 */ /* 0x000fc6000f8e00ff */
[----:B------:R-:W-:Y:S02]  /*15570*/  SHF.R.S32.HI R4, RZ, 0x8, R0 ;  /* 0x00000008ff047819 */ /* 0x000fe40000011400 */
[----:B------:R-:W-:Y:S02]  /*15580*/  LOP3.LUT R0, R3, 0x2, RZ, 0xfc, !PT ;  /* 0x0000000203007812 */ /* 0x000fe400078efcff */
[----:B------:R-:W-:Y:S02]  /*15590*/  SHF.L.U32 R4, R4, 0x1, RZ ;  /* 0x0000000104047819 */ /* 0x000fe400000006ff */
[----:B------:R-:W-:-:S07]  /*155a0*/  MOV R3, 0x1 ;  /* 0x0000000100037802 */ /* 0x000fce0000000f00 */
.L_x_102:
[----:B------:R-:W-:Y:S04]  /*155b0*/  BSSY B1, `(.L_x_92) ;  /* 0x0000033000017945 */ /* 0x000fe80003800000 */
[----:B------:R-:W-:Y:S05]  /*155c0*/  @!P3 BRA `(.L_x_93) ;  /* 0x0000000000c4b947 */ /* 0x000fea0003800000 */
[----:B------:R-:W1:Y:S01]  /*155d0*/  S2R R6, SR_CgaCtaId ;  /* 0x0000000000067919 */ /* 0x000e620000008800 */
[----:B------:R-:W-:-:S04]  /*155e0*/  MOV R5, 0x400 ;  /* 0x0000040000057802 */ /* 0x000fc80000000f00 */
[----:B-1----:R-:W-:Y:S02]  /*155f0*/  LEA R7, R6, R5, 0x18 ;  /* 0x0000000506077211 */ /* 0x002fe400078ec0ff */
[----:B------:R-:W-:Y:S02]  /*15600*/  SHF.L.U32 R5, R3, 0x1f, RZ ;  /* 0x0000001f03057819 */ /* 0x000fe400000006ff */
[----:B------:R-:W-:-:S04]  /*15610*/  LEA R6, R2, R7, 0x3 ;  /* 0x0000000702067211 */ /* 0x000fc800078e18ff */
[----:B------:R-:W1:Y:S02]  /*15620*/  SYNCS.PHASECHK.TRANS64.TRYWAIT P4, [R6+URZ+0x21028], R5 ;  /* 0x02102805060075a7 */ /* 0x000e64000808017f */
[----:B-1----:R-:W-:Y:S05]  /*15630*/  @!P4 BRA `(.L_x_94) ;  /* 0x0000000800c0c947 */ /* 0x002fea0003800000 */
.L_x_114:
[----:B-1----:R-:W-:-:S04]  /*15640*/  @P2 IMAD.MOV.U32 R5, RZ, RZ, 0x6000 ;  /* 0x00006000ff052424 */ /* 0x002fc800078e00ff */
[----:B------:R1:W-:Y:S02]  /*15650*/  @P2 SYNCS.ARRIVE.TRANS64 RZ, [R6+URZ+0x21000], R5 ;  /* 0x0210000506ff29a7 */ /* 0x0003e4000800003f */
[----:B-1----:R-:W-:-:S04]  /*15660*/  PRMT R5, R0, 0x9910, RZ ;  /* 0x0000991000057816 */ /* 0x002fc800000000ff */
[----:B------:R-:W-:-:S13]  /*15670*/  ISETP.NE.AND P4, PT, R5, 0x2, PT ;  /* 0x000000020500780c */ /* 0x000fda0003f85270 */
[----:B------:R-:W-:Y:S05]  /*15680*/  @P4 BRA `(.L_x_95) ;  /* 0x0000000000044947 */ /* 0x000fea0003800000 */
[----:B------:R-:W-:Y:S01]  /*15690*/  BPT.TRAP 0x1 ;  /* 0x000000040000795c */ /* 0x000fe20000300000 */
.L_x_95:
[----:B------:R-:W-:Y:S05]  /*156a0*/  @P0 BRA `(.L_x_96) ;  /* 0x0000000000040947 */ /* 0x000fea0003800000 */
[----:B------:R-:W-:Y:S01]  /*156b0*/  BPT.TRAP 0x1 ;  /* 0x000000040000795c */ /* 0x000fe20000300000 */
.L_x_96:
[----:B------:R-:W-:Y:S01]  /*156c0*/  IMAD R7, R2, 0x6000, R7 ;  /* 0x0000600002077824 */ /* 0x000fe200078e0207 */
[----:B------:R-:W-:Y:S01]  /*156d0*/  R2UR UR33, R6 ;  /* 0x00000000062172ca */ /* 0x000fe200000e0000 */
[----:B------:R-:W-:Y:S01]  /*156e0*/  ULDC.64 UR6, c[0x0][0x198] ;  /* 0x0000660000067ab9 */ /* 0x000fe20000000a00 */
[----:B------:R-:W-:Y:S01]  /*156f0*/  R2UR UR35, R8 ;  /* 0x00000000082372ca */ /* 0x000fe200000e0000 */
[----:B------:R-:W-:Y:S01]  /*15700*/  UIADD3 UR6, UP0, UR6, 0x1f0, URZ ;  /* 0x000001f006067890 */ /* 0x000fe2000ff1e03f */
[----:B------:R-:W-:Y:S01]  /*15710*/  R2UR UR16, R7 ;  /* 0x00000000071072ca */ /* 0x000fe200000e0000 */
[----:B------:R-:W-:Y:S01]  /*15720*/  UMOV UR8, 0x0 ;  /* 0x0000000000087882 */ /* 0x000fe20000000000 */
[----:B------:R-:W-:Y:S01]  /*15730*/  UMOV UR9, 0x10000000 ;  /* 0x1000000000097882 */ /* 0x000fe20000000000 */
[----:B------:R-:W-:Y:S01]  /*15740*/  UIADD3.X UR7, URZ, UR7, URZ, UP0, !UPT ;  /* 0x000000073f077290 */ /* 0x000fe200087fe43f */
[----:B------:R-:W-:Y:S01]  /*15750*/  IADD3 R5, R2, 0x1, RZ ;  /* 0x0000000102057810 */ /* 0x000fe20007ffe0ff */
[----:B------:R-:W-:Y:S01]  /*15760*/  UMOV UR34, URZ ;  /* 0x0000003f00227c82 */ /* 0x000fe20008000000 */
[----:B------:R-:W-:Y:S01]  /*15770*/  UMOV UR26, 0x10 ;  /* 0x00000010001a7882 */ /* 0x000fe20000000000 */
[----:B------:R-:W-:Y:S01]  /*15780*/  UMOV UR28, UR36 ;  /* 0x00000024001c7c82 */ /* 0x000fe20008000000 */
[----:B------:R-:W-:Y:S01]  /*15790*/  UMOV UR29, UR37 ;  /* 0x00000025001d7c82 */ /* 0x000fe20008000000 */
[----:B------:R-:W-:Y:S01]  /*157a0*/  UIADD3 UR33, UR33, 0x21000, URZ ;  /* 0x0002100021217890 */ /* 0x000fe2000fffe03f */
[----:B------:R-:W-:Y:S01]  /*157b0*/  ISETP.NE.AND P4, PT, R5, 0x5, PT ;  /* 0x000000050500780c */ /* 0x000fe20003f85270 */
[----:B------:R-:W-:-:S02]  /*157c0*/  USHF.L.U32 UR35, UR35, 0x8, URZ ;  /* 0x0000000823237899 */ /* 0x000fc4000800063f */
[----:B------:R-:W-:Y:S01]  /*157d0*/  UIADD3 UR32, UR16, 0x3000, URZ ;  /* 0x0000300010207890 */ /* 0x000fe2000fffe03f */
[----:B------:R-:W-:Y:S01]  /*157e0*/  SEL R2, RZ, 0x1, P4 ;  /* 0x00000001ff027807 */ /* 0x000fe20002000000 */
[----:B------:R-:W-:Y:S02]  /*157f0*/  UIADD3 UR24, UR16, 0x5000, URZ ;  /* 0x0000500010187890 */ /* 0x000fe4000fffe03f */
[----:B------:R-:W-:Y:S01]  /*15800*/  UIADD3 UR16, UR16, 0x7000, URZ ;  /* 0x0000700010107890 */ /* 0x000fe2000fffe03f */
[----:B------:R-:W-:Y:S01]  /*15810*/  LOP3.LUT R3, R3, R2, RZ, 0x3c, !PT ;  /* 0x0000000203037212 */ /* 0x000fe200078e3cff */
[----:B------:R-:W-:Y:S01]  /*15820*/  UMOV UR25, UR33 ;  /* 0x0000002100197c82 */ /* 0x000fe20008000000 */
[----:B------:R-:W-:Y:S01]  /*15830*/  UMOV UR27, UR35 ;  /* 0x00000023001b7c82 */ /* 0x000fe20008000000 */
[----:B------:R-:W-:Y:S01]  /*15840*/  UMOV UR18, 0x20 ;  /* 0x0000002000127882 */ /* 0x000fe20000000000 */
[----:B------:R-:W-:Y:S01]  /*15850*/  UMOV UR20, UR36 ;  /* 0x0000002400147c82 */ /* 0x000fe20008000000 */
[----:B------:R-:W-:Y:S01]  /*15860*/  UMOV UR21, UR37 ;  /* 0x0000002500157c82 */ /* 0x000fe20008000000 */
[----:B------:R-:W-:Y:S01]  /*15870*/  UMOV UR17, UR33 ;  /* 0x0000002100117c82 */ /* 0x000fe20008000000 */
[----:B------:R-:W-:Y:S01]  /*15880*/  UMOV UR19, UR35 ;  /* 0x0000002300137c82 */ /* 0x000fe20008000000 */
[----:B------:R1:W-:Y:S01]  /*15890*/  UTMALDG.4D [UR32], [UR6], desc[UR8] ;  /* 0x00000820060075b4 */ /* 0x0003e20008019000 */
[----:B------:R-:W-:Y:S01]  /*158a0*/  SEL R2, R5, RZ, P4 ;  /* 0x000000ff05027207 */ /* 0x000fe20002000000 */
[----:B------:R1:W-:Y:S01]  /*158b0*/  UTMALDG.4D [UR24], [UR6], desc[UR8] ;  /* 0x00000818060075b4 */ /* 0x0003e20008019000 */
[----:B------:R1:W-:Y:S02]  /*158c0*/  UTMALDG.4D [UR16], [UR6], desc[UR8] ;  /* 0x00000810060075b4 */ /* 0x0003e40008019000 */
[----:B-1----:R-:W-:-:S03]  /*158d0*/  NOP ;  /* 0x0000000000007918 */ /* 0x002fc60000000000 */
.L_x_93:
[----:B------:R-:W-:Y:S05]  /*158e0*/  BSYNC B1 ;  /* 0x0000000000017941 */ /* 0x000fea0003800000 */
.L_x_92:
[----:B------:R-:W-:Y:S01]  /*158f0*/  ISETP.LT.OR P4, PT, R4, 0x4, !P3 ;  /* 0x000000040400780c */ /* 0x000fe20005f81670 */
[----:B------:R-:W-:-:S12]  /*15900*/  BSSY B1, `(.L_x_97) ;  /* 0x0000034000017945 */ /* 0x000fd80003800000 */
[----:B------:R-:W-:Y:S05]  /*15910*/  @P4 BRA `(.L_x_98) ;  /* 0x0000000000c84947 */ /* 0x000fea0003800000 */
[----:B------:R-:W1:Y:S01]  /*15920*/  S2R R6, SR_CgaCtaId ;  /* 0x0000000000067919 */ /* 0x000e620000008800 */
[----:B------:R-:W-:Y:S02]  /*15930*/  MOV R5, 0x400 ;  /* 0x0000040000057802 */ /* 0x000fe40000000f00 */
[----:B------:R-:W-:Y:S02]  /*15940*/  SHF.L.U32 R7, R3, 0x1f, RZ ;  /* 0x0000001f03077819 */ /* 0x000fe400000006ff */
[----:B-1----:R-:W-:-:S04]  /*15950*/  LEA R5, R6, R5, 0x18 ;  /* 0x0000000506057211 */ /* 0x002fc800078ec0ff */
[----:B------:R-:W-:-:S04]  /*15960*/  LEA R6, R2, R5, 0x3 ;  /* 0x0000000502067211 */ /* 0x000fc800078e18ff */
[----:B------:R-:W1:Y:S02]  /*15970*/  SYNCS.PHASECHK.TRANS64.TRYWAIT P4, [R6+URZ+0x21028], R7 ;  /* 0x02102807060075a7 */ /* 0x000e64000808017f */
[----:B-1----:R-:W-:Y:S05]  /*15980*/  @!P4 BRA `(.L_x_99) ;  /* 0x000000080000c947 */ /* 0x002fea0003800000 */
.L_x_115:
[----:B-1----:R-:W-:-:S04]  /*15990*/  @P1 MOV R7, 0x6000 ;  /* 0x0000600000071802 */ /* 0x002fc80000000f00 */
[----:B------:R1:W-:Y:S02]  /*159a0*/  @P1 SYNCS.ARRIVE.TRANS64 RZ, [R6+URZ+0x21000], R7 ;  /* 0x0210000706ff19a7 */ /* 0x0003e4000800003f */
[----:B-1----:R-:W-:-:S04]  /*159b0*/  PRMT R7, R0, 0x9910, RZ ;  /* 0x0000991000077816 */ /* 0x002fc800000000ff */
[----:B------:R-:W-:-:S13]  /*159c0*/  ISETP.NE.AND P4, PT, R7, 0x2, PT ;  /* 0x000000020700780c */ /* 0x000fda0003f85270 */
[----:B------:R-:W-:Y:S05]  /*159d0*/  @P4 BRA `(.L_x_100) ;  /* 0x0000000000044947 */ /* 0x000fea0003800000 */
[----:B------:R-:W-:Y:S01]  /*159e0*/  BPT.TRAP 0x1 ;  /* 0x000000040000795c */ /* 0x000fe20000300000 */
.L_x_100:
[----:B------:R-:W-:Y:S05]  /*159f0*/  @P0 BRA `(.L_x_101) ;  /* 0x0000000000040947 */ /* 0x000fea0003800000 */
[----:B------:R-:W-:Y:S01]  /*15a00*/  BPT.TRAP 0x1 ;  /* 0x000000040000795c */ /* 0x000fe20000300000 */
.L_x_101:
        /* <DEDUP_REMOVED lines=9> */
[----:B------:R-:W-:Y:S01]  /*15aa0*/  VIADD R2, R2, 0x1 ;  /* 0x0000000102027836 */ /* 0x000fe20000000000 */
[----:B------:R-:W-:Y:S01]  /*15ab0*/  UMOV UR34, URZ ;  /* 0x0000003f00227c82 */ /* 0x000fe20008000000 */
[----:B------:R-:W-:Y:S01]  /*15ac0*/  UMOV UR26, 0x10 ;  /* 0x00000010001a7882 */ /* 0x000fe20000000000 */
[----:B------:R-:W-:Y:S01]  /*15ad0*/  UMOV UR28, UR36 ;  /* 0x00000024001c7c82 */ /* 0x000fe20008000000 */
[----:B------:R-:W-:Y:S01]  /*15ae0*/  UMOV UR29, UR37 ;  /* 0x00000025001d7c82 */ /* 0x000fe20008000000 */
[----:B------:R-:W-:Y:S01]  /*15af0*/  UIADD3 UR33, UR33, 0x21000, URZ ;  /* 0x0002100021217890 */ /* 0x000fe2000fffe03f */
[----:B------:R-:W-:Y:S01]  /*15b00*/  ISETP.NE.AND P4, PT, R2, 0x5, PT ;  /* 0x000000050200780c */ /* 0x000fe20003f85270 */
[----:B------:R-:W-:Y:S01]  /*15b10*/  USHF.L.U32 UR35, UR35, 0x8, URZ ;  /* 0x0000000823237899 */ /* 0x000fe2000800063f */
[----:B------:R-:W-:Y:S01]  /*15b20*/  IADD3 R8, R8, 0x1, RZ ;  /* 0x0000000108087810 */ /* 0x000fe20007ffe0ff */
[----:B------:R-:W-:Y:S01]  /*15b30*/  UIADD3 UR32, UR16, 0x3000, URZ ;  /* 0x0000300010207890 */ /* 0x000fe2000fffe03f */
[----:B------:R-:W-:Y:S01]  /*15b40*/  SEL R6, RZ, 0x1, P4 ;  /* 0x00000001ff067807 */ /* 0x000fe20002000000 */
[----:B------:R-:W-:Y:S01]  /*15b50*/  UIADD3 UR24, UR16, 0x5000, URZ ;  /* 0x0000500010187890 */ /* 0x000fe2000fffe03f */
[----:B------:R-:W-:Y:S01]  /*15b60*/  SEL R2, R2, RZ, P4 ;  /* 0x000000ff02027207 */ /* 0x000fe20002000000 */
        /* <DEDUP_REMOVED lines=13> */
.L_x_98:
[----:B------:R-:W-:Y:S05]  /*15c40*/  BSYNC B1 ;  /* 0x0000000000017941 */ /* 0x000fea0003800000 */
.L_x_97:
[C---:B------:R-:W-:Y:S02]  /*15c50*/  ISETP.GT.AND P4, PT, R4.reuse, 0x4, PT ;  /* 0x000000040400780c */ /* 0x040fe40003f84270 */
[----:B------:R-:W-:-:S11]  /*15c60*/  IADD3 R4, R4, -0x2, RZ ;  /* 0xfffffffe04047810 */ /* 0x000fd60007ffe0ff */
[----:B------:R-:W-:Y:S05]  /*15c70*/  @P4 BRA `(.L_x_102) ;  /* 0xfffffff8004c4947 */ /* 0x000fea000383ffff */
[----:B------:R-:W-:Y:S05]  /*15c80*/  BSYNC B0 ;  /* 0x0000000000007941 */ /* 0x000fea0003800000 */
.L_x_91:
[----:B------:R-:W-:Y:S05]  /*15c90*/  EXIT ;  /* 0x000000000000794d */ /* 0x000fea0003800000 */
.L_x_15:
[----:B--2---:R-:W-:-:S04]  /*15ca0*/  MOV R3, UR4 ;  /* 0x0000000400037c02 */ /* 0x004fc80008000f00 */
[----:B------:R2:W3:Y:S03]  /*15cb0*/  SYNCS.PHASECHK.TRANS64.TRYWAIT P1, [R3+URZ+0x21050], R2 ;  /* 0x02105002030075a7 */ /* 0x0004e6000802017f */
[----:B---3--:R-:W-:Y:S05]  /*15cc0*/  @!P1 NANOSLEEP.SYNCS 0x989680 ;  /* 0x009896800000995d */ /* 0x008fea0003900000 */
[----:B------:R-:W3:Y:S02]  /*15cd0*/  @!P1 SYNCS.PHASECHK.TRANS64 P1, [R3+URZ+0x21050], R2 ;  /* 0x02105002030095a7 */ /* 0x000ee4000802007f */
[----:B---3--:R-:W-:Y:S05]  /*15ce0*/  @!P1 BRA `(.L_x_15) ;  /* 0xfffffffc00ec9947 */ /* 0x008fea000383ffff */
[----:B------:R-:W-:Y:S05]  /*15cf0*/  BRA `(.L_x_103) ;  /* 0xfffffeb000347947 */ /* 0x000fea000383ffff */
.L_x_17:
[----:B--2---:R-:W-:-:S04]  /*15d00*/  IMAD.U32 R3, RZ, RZ, UR36 ;  /* 0x00000024ff037e24 */ /* 0x004fc8000f8e00ff */
[----:B------:R2:W3:Y:S03]  /*15d10*/  SYNCS.PHASECHK.TRANS64.TRYWAIT P1, [R3+URZ+0x21000], R2 ;  /* 0x02100002030075a7 */ /* 0x0004e6000802017f */
[----:B---3--:R-:W-:Y:S05]  /*15d20*/  @!P1 NANOSLEEP.SYNCS 0x989680 ;  /* 0x009896800000995d */ /* 0x008fea0003900000 */
[----:B------:R-:W3:Y:S02]  /*15d30*/  @!P1 SYNCS.PHASECHK.TRANS64 P1, [R3+URZ+0x21000], R2 ;  /* 0x02100002030095a7 */ /* 0x000ee4000802007f */
[----:B---3--:R-:W-:Y:S05]  /*15d40*/  @!P1 BRA `(.L_x_17) ;  /* 0xfffffffc00ec9947 */ /* 0x008fea000383ffff */
[----:B------:R-:W-:Y:S05]  /*15d50*/  BRA `(.L_x_104) ;  /* 0xfffffeb0003c7947 */ /* 0x000fea000383ffff */
.L_x_18:
[----:B--2---:R-:W-:-:S04]  /*15d60*/  MOV R4, UR19 ;  /* 0x0000001300047c02 */ /* 0x004fc80008000f00 */
[----:B------:R2:W3:Y:S03]  /*15d70*/  SYNCS.PHASECHK.TRANS64.TRYWAIT P1, [R4+URZ+-0x8], R3 ;  /* 0xfffff803040075a7 */ /* 0x0004e6000802017f */
[----:B---3--:R-:W-:Y:S05]  /*15d80*/  @!P1 NANOSLEEP.SYNCS 0x989680 ;  /* 0x009896800000995d */ /* 0x008fea0003900000 */
[----:B------:R-:W3:Y:S02]  /*15d90*/  @!P1 SYNCS.PHASECHK.TRANS64 P1, [R4+URZ+-0x8], R3 ;  /* 0xfffff803040095a7 */ /* 0x000ee4000802007f */
[----:B---3--:R-:W-:Y:S05]  /*15da0*/  @!P1 BRA `(.L_x_18) ;  /* 0xfffffffc00ec9947 */ /* 0x008fea000383ffff */
[----:B------:R-:W-:Y:S05]  /*15db0*/  BRA `(.L_x_105) ;  /* 0xfffffeb000387947 */ /* 0x000fea000383ffff */
.L_x_20:
[----:B-1----:R-:W-:-:S04]  /*15dc0*/  MOV R11, UR36 ;  /* 0x00000024000b7c02 */ /* 0x002fc80008000f00 */
[----:B------:R1:W2:Y:S03]  /*15dd0*/  SYNCS.PHASECHK.TRANS64.TRYWAIT P1, [R11+URZ+0x21008], R2 ;  /* 0x021008020b0075a7 */ /* 0x0002a6000802017f */
[----:B--2---:R-:W-:Y:S05]  /*15de0*/  @!P1 NANOSLEEP.SYNCS 0x989680 ;  /* 0x009896800000995d */ /* 0x004fea0003900000 */
[----:B------:R-:W2:Y:S02]  /*15df0*/  @!P1 SYNCS.PHASECHK.TRANS64 P1, [R11+URZ+0x21008], R2 ;  /* 0x021008020b0095a7 */ /* 0x000ea4000802007f */
[----:B--2---:R-:W-:Y:S05]  /*15e00*/  @!P1 BRA `(.L_x_20) ;  /* 0xfffffffc00ec9947 */ /* 0x004fea000383ffff */
[----:B------:R-:W-:Y:S05]  /*15e10*/  BRA `(.L_x_106) ;  /* 0xffffff0800e47947 */ /* 0x000fea000383ffff */
.L_x_25:
[----:B-1----:R-:W-:-:S04]  /*15e20*/  MOV R8, UR6 ;  /* 0x0000000600087c02 */ /* 0x002fc80008000f00 */
[----:B------:R1:W2:Y:S03]  /*15e30*/  SYNCS.PHASECHK.TRANS64.TRYWAIT P2, [R8+URZ+0x21000], R5 ;  /* 0x02100005080075a7 */ /* 0x0002a6000804017f */
[----:B--2---:R-:W-:Y:S05]  /*15e40*/  @!P2 NANOSLEEP.SYNCS 0x989680 ;  /* 0x009896800000a95d */ /* 0x004fea0003900000 */
[----:B------:R-:W2:Y:S02]  /*15e50*/  @!P2 SYNCS.PHASECHK.TRANS64 P2, [R8+URZ+0x21000], R5 ;  /* 0x021000050800a5a7 */ /* 0x000ea4000804007f */
[----:B--2---:R-:W-:Y:S05]  /*15e60*/  @!P2 BRA `(.L_x_25) ;  /* 0xfffffffc00eca947 */ /* 0x004fea000383ffff */
[----:B------:R-:W-:Y:S05]  /*15e70*/  BRA `(.L_x_107) ;  /* 0xffffff1c001c7947 */ /* 0x000fea000383ffff */
.L_x_29:
[----:B-1----:R-:W-:-:S04]  /*15e80*/  IMAD.U32 R9, RZ, RZ, UR7 ;  /* 0x00000007ff097e24 */ /* 0x002fc8000f8e00ff */
[----:B------:R1:W2:Y:S03]  /*15e90*/  SYNCS.PHASECHK.TRANS64.TRYWAIT P2, [R9+URZ+0x21000], R12 ;  /* 0x0210000c090075a7 */ /* 0x0002a6000804017f */
[----:B--2---:R-:W-:Y:S05]  /*15ea0*/  @!P2 NANOSLEEP.SYNCS 0x989680 ;  /* 0x009896800000a95d */ /* 0x004fea0003900000 */
[----:B------:R-:W2:Y:S02]  /*15eb0*/  @!P2 SYNCS.PHASECHK.TRANS64 P2, [R9+URZ+0x21000], R12 ;  /* 0x0210000c0900a5a7 */ /* 0x000ea4000804007f */
[----:B--2---:R-:W-:Y:S05]  /*15ec0*/  @!P2 BRA `(.L_x_29) ;  /* 0xfffffffc00eca947 */ /* 0x004fea000383ffff */
[----:B------:R-:W-:Y:S05]  /*15ed0*/  BRA `(.L_x_28) ;  /* 0xffffff5c00447947 */ /* 0x000fea000383ffff */
.L_x_37:
[----:B-1----:R-:W-:-:S04]  /*15ee0*/  MOV R10, UR6 ;  /* 0x00000006000a7c02 */ /* 0x002fc80008000f00 */
[----:B------:R1:W2:Y:S03]  /*15ef0*/  SYNCS.PHASECHK.TRANS64.TRYWAIT P2, [R10+URZ+0x21000], R5 ;  /* 0x021000050a0075a7 */ /* 0x0002a6000804017f */
[----:B--2---:R-:W-:Y:S05]  /*15f00*/  @!P2 NANOSLEEP.SYNCS 0x989680 ;  /* 0x009896800000a95d */ /* 0x004fea0003900000 */
[----:B------:R-:W2:Y:S02]  /*15f10*/  @!P2 SYNCS.PHASECHK.TRANS64 P2, [R10+URZ+0x21000], R5 ;  /* 0x021000050a00a5a7 */ /* 0x000ea4000804007f */
[----:B--2---:R-:W-:Y:S05]  /*15f20*/  @!P2 BRA `(.L_x_37) ;  /* 0xfffffffc00eca947 */ /* 0x004fea000383ffff */
[----:B------:R-:W-:Y:S05]  /*15f30*/  BRA `(.L_x_108) ;  /* 0xffffff6c00e47947 */ /* 0x000fea000383ffff */
.L_x_41:
[----:B-1----:R-:W-:-:S04]  /*15f40*/  MOV R9, UR7 ;  /* 0x0000000700097c02 */ /* 0x002fc80008000f00 */
[----:B------:R1:W2:Y:S03]  /*15f50*/  SYNCS.PHASECHK.TRANS64.TRYWAIT P2, [R9+URZ+0x21000], R98 ;  /* 0x02100062090075a7 */ /* 0x0002a6000804017f */
[----:B--2---:R-:W-:Y:S05]  /*15f60*/  @!P2 NANOSLEEP.SYNCS 0x989680 ;  /* 0x009896800000a95d */ /* 0x004fea0003900000 */
[----:B------:R-:W2:Y:S02]  /*15f70*/  @!P2 SYNCS.PHASECHK.TRANS64 P2, [R9+URZ+0x21000], R98 ;  /* 0x021000620900a5a7 */ /* 0x000ea4000804007f */
[----:B--2---:R-:W-:Y:S05]  /*15f80*/  @!P2 BRA `(.L_x_41) ;  /* 0xfffffffc00eca947 */ /* 0x004fea000383ffff */
[----:B------:R-:W-:Y:S05]  /*15f90*/  BRA `(.L_x_40) ;  /* 0xffffffc000387947 */ /* 0x000fea000383ffff */
.L_x_57:
[----:B-1----:R-:W-:-:S04]  /*15fa0*/  MOV R3, UR19 ;  /* 0x0000001300037c02 */ /* 0x002fc80008000f00 */
[----:B------:R1:W2:Y:S03]  /*15fb0*/  SYNCS.PHASECHK.TRANS64.TRYWAIT P0, [R3+URZ+0x8], R0 ;  /* 0x00000800030075a7 */ /* 0x0002a6000800017f */
[----:B--2---:R-:W-:Y:S05]  /*15fc0*/  @!P0 NANOSLEEP.SYNCS 0x989680 ;  /* 0x009896800000895d */ /* 0x004fea0003900000 */
[----:B------:R-:W2:Y:S02]  /*15fd0*/  @!P0 SYNCS.PHASECHK.TRANS64 P0, [R3+URZ+0x8], R0 ;  /* 0x00000800030085a7 */ /* 0x000ea4000800007f */
[----:B--2---:R-:W-:Y:S05]  /*15fe0*/  @!P0 BRA `(.L_x_57) ;  /* 0xfffffffc00ec8947 */ /* 0x004fea000383ffff */
[----:B------:R-:W-:Y:S05]  /*15ff0*/  BRA `(.L_x_109) ;  /* 0xffffffd800487947 */ /* 0x000fea000383ffff */
.L_x_73:
[----:B--2---:R2:W4:Y:S02]  /*16000*/  SYNCS.PHASECHK.TRANS64.TRYWAIT P0, [R4+URZ+0x21060], R3 ;  /* 0x02106003040075a7 */ /* 0x004524000800017f */
[----:B----4-:R-:W-:Y:S05]  /*16010*/  @!P0 NANOSLEEP.SYNCS 0x989680 ;  /* 0x009896800000895d */ /* 0x010fea0003900000 */
[----:B------:R-:W4:Y:S02]  /*16020*/  @!P0 SYNCS.PHASECHK.TRANS64 P0, [R4+URZ+0x21060], R3 ;  /* 0x02106003040085a7 */ /* 0x000f24000800007f */
[----:B----4-:R-:W-:Y:S05]  /*16030*/  @!P0 BRA `(.L_x_73) ;  /* 0xfffffffc00f08947 */ /* 0x010fea000383ffff */
[----:B------:R-:W-:Y:S05]  /*16040*/  BRA `(.L_x_110) ;  /* 0xffffffe800147947 */ /* 0x000fea000383ffff */
.L_x_78:
[----:B-1----:R1:W2:Y:S02]  /*16050*/  SYNCS.PHASECHK.TRANS64.TRYWAIT P0, [R5+URZ+0x21028], R2 ;  /* 0x02102802050075a7 */ /* 0x0022a4000800017f */
[----:B--2---:R-:W-:Y:S05]  /*16060*/  @!P0 NANOSLEEP.SYNCS 0x989680 ;  /* 0x009896800000895d */ /* 0x004fea0003900000 */
[----:B------:R-:W2:Y:S02]  /*16070*/  @!P0 SYNCS.PHASECHK.TRANS64 P0, [R5+URZ+0x21028], R2 ;  /* 0x02102802050085a7 */ /* 0x000ea4000800007f */
[----:B--2---:R-:W-:Y:S05]  /*16080*/  @!P0 BRA `(.L_x_78) ;  /* 0xfffffffc00f08947 */ /* 0x004fea000383ffff */
[----:B------:R-:W-:Y:S05]  /*16090*/  BRA `(.L_x_111) ;  /* 0xffffffe800c87947 */ /* 0x000fea000383ffff */
.L_x_83:
[----:B-1----:R1:W2:Y:S02]  /*160a0*/  SYNCS.PHASECHK.TRANS64.TRYWAIT P0, [R5+URZ+0x21060], R6 ;  /* 0x02106006050075a7 */ /* 0x0022a4000800017f */
[----:B--2---:R-:W-:Y:S05]  /*160b0*/  @!P0 NANOSLEEP.SYNCS 0x989680 ;  /* 0x009896800000895d */ /* 0x004fea0003900000 */
[----:B------:R-:W2:Y:S02]  /*160c0*/  @!P0 SYNCS.PHASECHK.TRANS64 P0, [R5+URZ+0x21060], R6 ;  /* 0x02106006050085a7 */ /* 0x000ea4000800007f */
[----:B--2---:R-:W-:Y:S05]  /*160d0*/  @!P0 BRA `(.L_x_83) ;  /* 0xfffffffc00f08947 */ /* 0x004fea000383ffff */
[----:B------:R-:W-:Y:S05]  /*160e0*/  BRA `(.L_x_112) ;  /* 0xffffffec007c7947 */ /* 0x000fea000383ffff */
.L_x_88:
[----:B-1----:R1:W2:Y:S02]  /*160f0*/  SYNCS.PHASECHK.TRANS64.TRYWAIT P0, [R4+URZ+0x21028], R7 ;  /* 0x02102807040075a7 */ /* 0x0022a4000800017f */
[----:B--2---:R-:W-:Y:S05]  /*16100*/  @!P0 NANOSLEEP.SYNCS 0x989680 ;  /* 0x009896800000895d */ /* 0x004fea0003900000 */
[----:B------:R-:W2:Y:S02]  /*16110*/  @!P0 SYNCS.PHASECHK.TRANS64 P0, [R4+URZ+0x21028], R7 ;  /* 0x02102807040085a7 */ /* 0x000ea4000800007f */
[----:B--2---:R-:W-:Y:S05]  /*16120*/  @!P0 BRA `(.L_x_88) ;  /* 0xfffffffc00f08947 */ /* 0x004fea000383ffff */
[----:B------:R-:W-:Y:S05]  /*16130*/  BRA `(.L_x_113) ;  /* 0xfffffff0003c7947 */ /* 0x000fea000383ffff */
.L_x_94:
[----:B-1----:R1:W2:Y:S02]  /*16140*/  SYNCS.PHASECHK.TRANS64.TRYWAIT P4, [R6+URZ+0x21028], R5 ;  /* 0x02102805060075a7 */ /* 0x0022a4000808017f */
[----:B--2---:R-:W-:Y:S05]  /*16150*/  @!P4 NANOSLEEP.SYNCS 0x989680 ;  /* 0x009896800000c95d */ /* 0x004fea0003900000 */
[----:B------:R-:W2:Y:S02]  /*16160*/  @!P4 SYNCS.PHASECHK.TRANS64 P4, [R6+URZ+0x21028], R5 ;  /* 0x021028050600c5a7 */ /* 0x000ea4000808007f */
[----:B--2---:R-:W-:Y:S05]  /*16170*/  @!P4 BRA `(.L_x_94) ;  /* 0xfffffffc00f0c947 */ /* 0x004fea000383ffff */
[----:B------:R-:W-:Y:S05]  /*16180*/  BRA `(.L_x_114) ;  /* 0xfffffff4002c7947 */ /* 0x000fea000383ffff */
.L_x_99:
[----:B-1----:R1:W2:Y:S02]  /*16190*/  SYNCS.PHASECHK.TRANS64.TRYWAIT P4, [R6+URZ+0x21028], R7 ;  /* 0x02102807060075a7 */ /* 0x0022a4000808017f */
[----:B--2---:R-:W-:Y:S05]  /*161a0*/  @!P4 NANOSLEEP.SYNCS 0x989680 ;  /* 0x009896800000c95d */ /* 0x004fea0003900000 */
[----:B------:R-:W2:Y:S02]  /*161b0*/  @!P4 SYNCS.PHASECHK.TRANS64 P4, [R6+URZ+0x21028], R7 ;  /* 0x021028070600c5a7 */ /* 0x000ea4000808007f */
[----:B--2---:R-:W-:Y:S05]  /*161c0*/  @!P4 BRA `(.L_x_99) ;  /* 0xfffffffc00f0c947 */ /* 0x004fea000383ffff */
[----:B------:R-:W-:Y:S05]  /*161d0*/  BRA `(.L_x_115) ;  /* 0xfffffff400ec7947 */ /* 0x000fea000383ffff */
        .weak           $__internal_0_$__cuda_sm20_rcp_rn_f32_slowpath
        .type           $__internal_0_$__cuda_sm20_rcp_rn_f32_slowpath,@function
        .size           $__internal_0_$__cuda_sm20_rcp_rn_f32_slowpath,(.L_x_121 - $__internal_0_$__cuda_sm20_rcp_rn_f32_slowpath)
$__internal_0_$__cuda_sm20_rcp_rn_f32_slowpath:
[----:B------:R-:W-:Y:S01]  /*161e0*/  IMAD.SHL.U32 R0, R2, 0x2, RZ ;  /* 0x0000000202007824 */ /* 0x000fe200078e00ff */
[----:B------:R-:W-:Y:S04]  /*161f0*/  BSSY B2, `(.L_x_116) ;  /* 0x0000030000027945 */ /* 0x000fe80003800000 */
[----:B------:R-:W-:-:S04]  /*16200*/  SHF.R.U32.HI R15, RZ, 0x18, R0 ;  /* 0x00000018ff0f7819 */ /* 0x000fc80000011600 */
[----:B------:R-:W-:-:S13]  /*16210*/  ISETP.NE.U32.AND P0, PT, R15, RZ, PT ;  /* 0x000000ff0f00720c */ /* 0x000fda0003f05070 */
[----:B------:R-:W-:Y:S05]  /*16220*/  @P0 BRA `(.L_x_117) ;  /* 0x0000000000280947 */ /* 0x000fea0003800000 */
[----:B------:R-:W-:-:S04]  /*16230*/  SHF.L.U32 R0, R2, 0x1, RZ ;  /* 0x0000000102007819 */ /* 0x000fc800000006ff */
[----:B------:R-:W-:-:S13]  /*16240*/  ISETP.NE.AND P0, PT, R0, RZ, PT ;  /* 0x000000ff0000720c */ /* 0x000fda0003f05270 */
[----:B------:R-:W-:Y:S01]  /*16250*/  @P0 FFMA R9, R2, 1.84467440737095516160e+19, RZ ;  /* 0x5f80000002090823 */ /* 0x000fe200000000ff */
[----:B------:R-:W-:Y:S08]  /*16260*/  @!P0 MUFU.RCP R3, R2 ;  /* 0x0000000200038308 */ /* 0x000ff00000001000 */
[----:B------:R-:W1:Y:S02]  /*16270*/  @P0 MUFU.RCP R0, R9 ;  /* 0x0000000900000308 */ /* 0x000e640000001000 */
[----:B-1----:R-:W-:-:S04]  /*16280*/  @P0 FFMA R10, R9, R0, -1 ;  /* 0xbf800000090a0423 */ /* 0x002fc80000000000 */
[----:B------:R-:W-:-:S04]  /*16290*/  @P0 FADD.FTZ R15, -R10, -RZ ;  /* 0x800000ff0a0f0221 */ /* 0x000fc80000010100 */
[----:B------:R-:W-:-:S04]  /*162a0*/  @P0 FFMA R0, R0, R15, R0 ;  /* 0x0000000f00000223 */ /* 0x000fc80000000000 */
[----:B------:R-:W-:Y:S01]  /*162b0*/  @P0 FFMA R3, R0, 1.84467440737095516160e+19, RZ ;  /* 0x5f80000000030823 */ /* 0x000fe200000000ff */
[----:B------:R-:W-:Y:S06]  /*162c0*/  BRA `(.L_x_118) ;  /* 0x0000000000887947 */ /* 0x000fec0003800000 */
.L_x_117:
[----:B------:R-:W-:-:S04]  /*162d0*/  IADD3 R19, R15, -0xfd, RZ ;  /* 0xffffff030f137810 */ /* 0x000fc80007ffe0ff */
[----:B------:R-:W-:-:S13]  /*162e0*/  ISETP.GT.U32.AND P0, PT, R19, 0x1, PT ;  /* 0x000000011300780c */ /* 0x000fda0003f04070 */
[----:B------:R-:W-:Y:S05]  /*162f0*/  @P0 BRA `(.L_x_119) ;  /* 0x0000000000780947 */ /* 0x000fea0003800000 */
[----:B------:R-:W-:Y:S02]  /*16300*/  LOP3.LUT R0, R2, 0x7fffff, RZ, 0xc0, !PT ;  /* 0x007fffff02007812 */ /* 0x000fe400078ec0ff */
[----:B------:R-:W-:Y:S02]  /*16310*/  MOV R12, 0x3 ;  /* 0x00000003000c7802 */ /* 0x000fe40000000f00 */
[----:B------:R-:W-:Y:S02]  /*16320*/  LOP3.LUT R0, R0, 0x3f800000, RZ, 0xfc, !PT ;  /* 0x3f80000000007812 */ /* 0x000fe400078efcff */
[----:B------:R-:W-:Y:S02]  /*16330*/  SHF.L.U32 R12, R12, R19, RZ ;  /* 0x000000130c0c7219 */ /* 0x000fe400000006ff */
[----:B------:R-:W1:Y:S02]  /*16340*/  MUFU.RCP R3, R0 ;  /* 0x0000000000037308 */ /* 0x000e640000001000 */
[----:B-1----:R-:W-:-:S04]  /*16350*/  FFMA R9, R0, R3, -1 ;  /* 0xbf80000000097423 */ /* 0x002fc80000000003 */
[----:B------:R-:W-:-:S04]  /*16360*/  FADD.FTZ R10, -R9, -RZ ;  /* 0x800000ff090a7221 */ /* 0x000fc80000010100 */
[CCC-:B------:R-:W-:Y:S01]  /*16370*/  FFMA.RM R9, R3.reuse, R10.reuse, R3.reuse ;  /* 0x0000000a03097223 */ /* 0x1c0fe20000004003 */
[----:B------:R-:W-:-:S04]  /*16380*/  FFMA.RP R10, R3, R10, R3 ;  /* 0x0000000a030a7223 */ /* 0x000fc80000008003 */
[C---:B------:R-:W-:Y:S02]  /*16390*/  LOP3.LUT R3, R9.reuse, 0x7fffff, RZ, 0xc0, !PT ;  /* 0x007fffff09037812 */ /* 0x040fe400078ec0ff */
[----:B------:R-:W-:Y:S02]  /*163a0*/  FSETP.NEU.FTZ.AND P0, PT, R9, R10, PT ;  /* 0x0000000a0900720b */ /* 0x000fe40003f1d000 */
[----:B------:R-:W-:Y:S02]  /*163b0*/  LOP3.LUT R3, R3, 0x800000, RZ, 0xfc, !PT ;  /* 0x0080000003037812 */ /* 0x000fe400078efcff */
[----:B------:R-:W-:Y:S02]  /*163c0*/  SEL R9, RZ, 0xffffffff, !P0 ;  /* 0xffffffffff097807 */ /* 0x000fe40004000000 */
[----:B------:R-:W-:-:S03]  /*163d0*/  LOP3.LUT R12, R12, R3, RZ, 0xc0, !PT ;  /* 0x000000030c0c7212 */ /* 0x000fc600078ec0ff */
[----:B------:R-:W-:Y:S01]  /*163e0*/  IMAD.MOV R0, RZ, RZ, -R9 ;  /* 0x000000ffff007224 */ /* 0x000fe200078e0a09 */
[----:B------:R-:W-:-:S04]  /*163f0*/  SHF.R.U32.HI R12, RZ, R19, R12 ;  /* 0x00000013ff0c7219 */ /* 0x000fc8000001160c */
[----:B------:R-:W-:Y:S02]  /*16400*/  LOP3.LUT P1, RZ, R0, R19, R3, 0xf8, !PT ;  /* 0x0000001300ff7212 */ /* 0x000fe4000782f803 */
[C---:B------:R-:W-:Y:S02]  /*16410*/  LOP3.LUT P0, RZ, R12.reuse, 0x1, RZ, 0xc0, !PT ;  /* 0x000000010cff7812 */ /* 0x040fe4000780c0ff */
[----:B------:R-:W-:-:S04]  /*16420*/  LOP3.LUT P2, RZ, R12, 0x2, RZ, 0xc0, !PT ;  /* 0x000000020cff7812 */ /* 0x000fc8000784c0ff */
[----:B------:R-:W-:Y:S02]  /*16430*/  PLOP3.LUT P0, PT, P0, P1, P2, 0xe0, 0x0 ;  /* 0x000000000000781c */ /* 0x000fe40000703c20 */
[----:B------:R-:W-:Y:S02]  /*16440*/  LOP3.LUT P1, RZ, R2, 0x7fffff, RZ, 0xc0, !PT ;  /* 0x007fffff02ff7812 */ /* 0x000fe4000782c0ff */
[----:B------:R-:W-:-:S04]  /*16450*/  SEL R0, RZ, 0x1, !P0 ;  /* 0x00000001ff007807 */ /* 0x000fc80004000000 */
[----:B------:R-:W-:-:S04]  /*16460*/  IADD3 R0, -R0, RZ, RZ ;  /* 0x000000ff00007210 */ /* 0x000fc80007ffe1ff */
[----:B------:R-:W-:Y:S02]  /*16470*/  ISETP.GE.AND P0, PT, R0, RZ, PT ;  /* 0x000000ff0000720c */ /* 0x000fe40003f06270 */
[----:B------:R-:W-:-:S04]  /*16480*/  IADD3 R0, R15, -0xfc, RZ ;  /* 0xffffff040f007810 */ /* 0x000fc80007ffe0ff */
[----:B------:R-:W-:-:S07]  /*16490*/  SHF.R.U32.HI R3, RZ, R0, R3 ;  /* 0x00000000ff037219 */ /* 0x000fce0000011603 */
[----:B------:R-:W-:-:S05]  /*164a0*/  @!P0 IADD3 R3, R3, 0x1, RZ ;  /* 0x0000000103038810 */ /* 0x000fca0007ffe0ff */
[----:B------:R-:W-:-:S05]  /*164b0*/  @!P1 IMAD.SHL.U32 R3, R3, 0x2, RZ ;  /* 0x0000000203039824 */ /* 0x000fca00078e00ff */
[----:B------:R-:W-:Y:S01]  /*164c0*/  LOP3.LUT R3, R3, 0x80000000, R2, 0xf8, !PT ;  /* 0x8000000003037812 */ /* 0x000fe200078ef802 */
[----:B------:R-:W-:Y:S06]  /*164d0*/  BRA `(.L_x_118) ;  /* 0x0000000000047947 */ /* 0x000fec0003800000 */
.L_x_119:
[----:B------:R1:W2:Y:S02]  /*164e0*/  MUFU.RCP R3, R2 ;  /* 0x0000000200037308 */ /* 0x0002a40000001000 */
.L_x_118:
[----:B------:R-:W-:Y:S05]  /*164f0*/  BSYNC B2 ;  /* 0x0000000000027941 */ /* 0x000fea0003800000 */
.L_x_116:
[----:B--2---:R-:W-:Y:S02]  /*16500*/  MOV R0, R3 ;  /* 0x0000000300007202 */ /* 0x004fe40000000f00 */
[----:B-1----:R-:W-:Y:S02]  /*16510*/  MOV R2, R14 ;  /* 0x0000000e00027202 */ /* 0x002fe40000000f00 */
[----:B------:R-:W-:-:S04]  /*16520*/  MOV R3, 0x0 ;  /* 0x0000000000037802 */ /* 0x000fc80000000f00 */
[----:B------:R-:W-:Y:S05]  /*16530*/  RET.REL.NODEC R2 `(_ZN7cutlass13device_kernelINS_4fmha6kernel28FmhaKernelTmaWarpSpecializedINS1_10collective30FmhaMainloopTmaWarpSpecializedINS_6half_tEffN4cute5tupleIJNS7_1CILi128EEENS9_ILi256EEENS9_ILi48EEEEEENS8_IJiNS9_ILi1EEENS8_IJiiEEEEEESG_SG_NS4_14ResidualFusionEJEEENS4_15FmhaFwdEpilogueIS6_fNS8_IJNS9_ILi64EEESC_SB_EEEEENS2_23IndividualTileSchedulerEJEEEEEvNT_6ParamsE) ;  /* 0xfffffe9802b07950 */ /* 0x000fea0003c3ffff */
.L_x_120:
[----:B------:R-:W-:-:S00]  /*16540*/  BRA `(.L_x_120) ;  /* 0xfffffffc00fc7947 */ /* 0x000fc0000383ffff */
[----:B------:R-:W-:-:S00]  /*16550*/  NOP ;  /* 0x0000000000007918 */ /* 0x000fc00000000000 */
        /* <DEDUP_REMOVED lines=10> */
.L_x_121:


//--------------------- .nv.global.init           --------------------------
	.section	.nv.global.init,"aw",@progbits
.nv.global.init:
	.type		$str$24,@object
	.size		$str$24,($str$25 - $str$24)
$str$24:
        /*0000*/ 	.byte	0x28, 0x61, 0x64, 0x64, 0x72, 0x65, 0x73, 0x73, 0x20, 0x26, 0x20, 0x6d, 0x61, 0x73, 0x6b, 0x29
        /*0010*/ 	.byte	0x20, 0x3d, 0x3d, 0x20, 0x30, 0x00
	.type		$str$25,@object
	.size		$str$25,(__unnamed_1 - $str$25)
$str$25:
        /*0016*/ 	.byte	0x2f, 0x74, 0x6d, 0x70, 0x2f, 0x63, 0x75, 0x74, 0x6c, 0x61, 0x73, 0x73, 0x5f, 0x73, 0x77, 0x65
        /*0026*/ 	.byte	0x65, 0x70, 0x5f, 0x73, 0x72, 0x63, 0x2f, 0x69, 0x6e, 0x63, 0x6c, 0x75, 0x64, 0x65, 0x2f, 0x63
        /*0036*/ 	.byte	0x75, 0x74, 0x65, 0x2f, 0x70, 0x6f, 0x69, 0x6e, 0x74, 0x65, 0x72, 0x5f, 0x66, 0x6c, 0x61, 0x67
        /*0046*/ 	.byte	0x67, 0x65, 0x64, 0x2e, 0x68, 0x70, 0x70, 0x00
	.type		__unnamed_1,@object
	.size		__unnamed_1,(__unnamed_2 - __unnamed_1)
__unnamed_1:
        /*004e*/ 	.byte	0x61, 0x75, 0x74, 0x6f, 0x20, 0x63, 0x75, 0x74, 0x65, 0x3a, 0x3a, 0x61, 0x73, 0x5f, 0x70, 0x6f
        /* <DEDUP_REMOVED lines=27> */
        /*020e*/ 	.byte	0x3e, 0x3e, 0x3e, 0x3e, 0x3e, 0x5d, 0x00
	.type		__unnamed_2,@object
	.size		__unnamed_2,(.L_1 - __unnamed_2)
__unnamed_2:
        /* <DEDUP_REMOVED lines=29> */
.L_1:


//--------------------- .nv.shared._ZN7cutlass13device_kernelINS_4fmha6kernel28FmhaKernelTmaWarpSpecializedINS1_10collective30FmhaMainloopTmaWarpSpecializedINS_6half_tEffN4cute5tupleIJNS7_1CILi128EEENS9_ILi256EEENS9_ILi48EEEEEENS8_IJiNS9_ILi1EEENS8_IJiiEEEEEESG_SG_NS4_14ResidualFusionEJEEENS4_15FmhaFwdEpilogueIS6_fNS8_IJNS9_ILi64EEESC_SB_EEEEENS2_23IndividualTileSchedulerEJEEEEEvNT_6ParamsE --------------------------
	.section	.nv.shared._ZN7cutlass13device_kernelINS_4fmha6kernel28FmhaKernelTmaWarpSpecializedINS1_10collective30FmhaMainloopTmaWarpSpecializedINS_6half_tEffN4cute5tupleIJNS7_1CILi128EEENS9_ILi256EEENS9_ILi48EEEEEENS8_IJiNS9_ILi1EEENS8_IJiiEEEEEESG_SG_NS4_14ResidualFusionEJEEENS4_15FmhaFwdEpilogueIS6_fNS8_IJNS9_ILi64EEESC_SB_EEEEENS2_23IndividualTileSchedulerEJEEEEEvNT_6ParamsE,"aw",@nobits
	.sectionflags	@""
	.align	16
	.zero		1024


//--------------------- .nv.shared.reserved.0     --------------------------
	.section	.nv.shared.reserved.0,"aw",@nobits
	.weak		__nv_reservedSMEM_offset_0_alias
	.size		__nv_reservedSMEM_offset_0_alias, 0, 0
	.other		__nv_reservedSMEM_offset_0_alias,@"STO_CUDA_RESERVED_SHARED STV_DEFAULT"
__nv_reservedSMEM_offset_0_alias:
	.zero		0


//--------------------- .nv.global                --------------------------
	.section	.nv.global,"aw",@nobits
.nv.global:
	.type		_ZN39_INTERNAL_2453df2e_4_k_cu_8b880dc7_31384cute1_E,@object
	.size		_ZN39_INTERNAL_2453df2e_4_k_cu_8b880dc7_31384cute1_E,(_ZN39_INTERNAL_2453df2e_4_k_cu_8b880dc7_31384cuda3std3__45__cpo6cbeginE - _ZN39_INTERNAL_2453df2e_4_k_cu_8b880dc7_31384cute1_E)
_ZN39_INTERNAL_2453df2e_4_k_cu_8b880dc7_31384cute1_E:
	.zero		1
	.type		_ZN39_INTERNAL_2453df2e_4_k_cu_8b880dc7_31384cuda3std3__45__cpo6cbeginE,@object
	.size		_ZN39_INTERNAL_2453df2e_4_k_cu_8b880dc7_31384cuda3std3__45__cpo6cbeginE,(_ZN39_INTERNAL_2453df2e_4_k_cu_8b880dc7_31384cuda3std3__48in_placeE - _ZN39_INTERNAL_2453df2e_4_k_cu_8b880dc7_31384cuda3std3__45__cpo6cbeginE)
_ZN39_INTERNAL_2453df2e_4_k_cu_8b880dc7_31384cuda3std3__45__cpo6cbeginE:
	.zero		1
	.type		_ZN39_INTERNAL_2453df2e_4_k_cu_8b880dc7_31384cuda3std3__48in_placeE,@object
	.size		_ZN39_INTERNAL_2453df2e_4_k_cu_8b880dc7_31384cuda3std3__48in_placeE,(_ZN39_INTERNAL_2453df2e_4_k_cu_8b880dc7_31384cuda3std6ranges3__45__cpo9iter_moveE - _ZN39_INTERNAL_2453df2e_4_k_cu_8b880dc7_31384cuda3std3__48in_placeE)
_ZN39_INTERNAL_2453df2e_4_k_cu_8b880dc7_31384cuda3std3__48in_placeE:
	.zero		1
	.type		_ZN39_INTERNAL_2453df2e_4_k_cu_8b880dc7_31384cuda3std6ranges3__45__cpo9iter_moveE,@object
	.size		_ZN39_INTERNAL_2453df2e_4_k_cu_8b880dc7_31384cuda3std6ranges3__45__cpo9iter_moveE,(_ZN39_INTERNAL_2453df2e_4_k_cu_8b880dc7_31384cuda3std3__45__cpo5beginE - _ZN39_INTERNAL_2453df2e_4_k_cu_8b880dc7_31384cuda3std6ranges3__45__cpo9iter_moveE)
_ZN39_INTERNAL_2453df2e_4_k_cu_8b880dc7_31384cuda3std6ranges3__45__cpo9iter_moveE:
	.zero		1
	.type		_ZN39_INTERNAL_2453df2e_4_k_cu_8b880dc7_31384cuda3std3__45__cpo5beginE,@object
	.size		_ZN39_INTERNAL_2453df2e_4_k_cu_8b880dc7_31384cuda3std3__45__cpo5beginE,(_ZN39_INTERNAL_2453df2e_4_k_cu_8b880dc7_31384cuda3std3__441_GLOBAL__N__2453df2e_4_k_cu_8b880dc7_31386ignoreE - _ZN39_INTERNAL_2453df2e_4_k_cu_8b880dc7_31384cuda3std3__45__cpo5beginE)
_ZN39_INTERNAL_2453df2e_4_k_cu_8b880dc7_31384cuda3std3__45__cpo5beginE:
	.zero		1
	.type		_ZN39_INTERNAL_2453df2e_4_k_cu_8b880dc7_31384cuda3std3__441_GLOBAL__N__2453df2e_4_k_cu_8b880dc7_31386ignoreE,@object
	.size		_ZN39_INTERNAL_2453df2e_4_k_cu_8b880dc7_31384cuda3std3__441_GLOBAL__N__2453df2e_4_k_cu_8b880dc7_31386ignoreE,(_ZN39_INTERNAL_2453df2e_4_k_cu_8b880dc7_31384cute7productE - _ZN39_INTERNAL_2453df2e_4_k_cu_8b880dc7_31384cuda3std3__441_GLOBAL__N__2453df2e_4_k_cu_8b880dc7_31386ignoreE)
_ZN39_INTERNAL_2453df2e_4_k_cu_8b880dc7_31384cuda3std3__441_GLOBAL__N__2453df2e_4_k_cu_8b880dc7_31386ignoreE:
	.zero		1
	.type		_ZN39_INTERNAL_2453df2e_4_k_cu_8b880dc7_31384cute7productE,@object
	.size		_ZN39_INTERNAL_2453df2e_4_k_cu_8b880dc7_31384cute7productE,(_ZN39_INTERNAL_2453df2e_4_k_cu_8b880dc7_31384cuda3std3__45__cpo3endE - _ZN39_INTERNAL_2453df2e_4_k_cu_8b880dc7_31384cute7productE)
_ZN39_INTERNAL_2453df2e_4_k_cu_8b880dc7_31384cute7productE:
	.zero		1
	.type		_ZN39_INTERNAL_2453df2e_4_k_cu_8b880dc7_31384cuda3std3__45__cpo3endE,@object
	.size		_ZN39_INTERNAL_2453df2e_4_k_cu_8b880dc7_31384cuda3std3__45__cpo3endE,(_ZN39_INTERNAL_2453df2e_4_k_cu_8b880dc7_31384cuda3std3__419piecewise_constructE - _ZN39_INTERNAL_2453df2e_4_k_cu_8b880dc7_31384cuda3std3__45__cpo3endE)
_ZN39_INTERNAL_2453df2e_4_k_cu_8b880dc7_31384cuda3std3__45__cpo3endE:
	.zero		1
	.type		_ZN39_INTERNAL_2453df2e_4_k_cu_8b880dc7_31384cuda3std3__419piecewise_constructE,@object
	.size		_ZN39_INTERNAL_2453df2e_4_k_cu_8b880dc7_31384cuda3std3__419piecewise_constructE,(_ZN39_INTERNAL_2453df2e_4_k_cu_8b880dc7_31384cuda3std3__45__cpo4cendE - _ZN39_INTERNAL_2453df2e_4_k_cu_8b880dc7_31384cuda3std3__419piecewise_constructE)
_ZN39_INTERNAL_2453df2e_4_k_cu_8b880dc7_31384cuda3std3__419piecewise_constructE:
	.zero		1
	.type		_ZN39_INTERNAL_2453df2e_4_k_cu_8b880dc7_31384cuda3std3__45__cpo4cendE,@object
	.size		_ZN39_INTERNAL_2453df2e_4_k_cu_8b880dc7_31384cuda3std3__45__cpo4cendE,(_ZN39_INTERNAL_2453df2e_4_k_cu_8b880dc7_31384cuda3std6ranges3__45__cpo4swapE - _ZN39_INTERNAL_2453df2e_4_k_cu_8b880dc7_31384cuda3std3__45__cpo4cendE)
_ZN39_INTERNAL_2453df2e_4_k_cu_8b880dc7_31384cuda3std3__45__cpo4cendE:
	.zero		1
	.type		_ZN39_INTERNAL_2453df2e_4_k_cu_8b880dc7_31384cuda3std6ranges3__45__cpo4swapE,@object
	.size		_ZN39_INTERNAL_2453df2e_4_k_cu_8b880dc7_31384cuda3std6ranges3__45__cpo4swapE,(.L_9 - _ZN39_INTERNAL_2453df2e_4_k_cu_8b880dc7_31384cuda3std6ranges3__45__cpo4swapE)
_ZN39_INTERNAL_2453df2e_4_k_cu_8b880dc7_31384cuda3std6ranges3__45__cpo4swapE:
	.zero		1
.L_9:


//--------------------- .nv.constant0._ZN7cutlass13device_kernelINS_4fmha6kernel28FmhaKernelTmaWarpSpecializedINS1_10collective30FmhaMainloopTmaWarpSpecializedINS_6half_tEffN4cute5tupleIJNS7_1CILi128EEENS9_ILi256EEENS9_ILi48EEEEEENS8_IJiNS9_ILi1EEENS8_IJiiEEEEEESG_SG_NS4_14ResidualFusionEJEEENS4_15FmhaFwdEpilogueIS6_fNS8_IJNS9_ILi64EEESC_SB_EEEEENS2_23IndividualTileSchedulerEJEEEEEvNT_6ParamsE --------------------------
	.section	.nv.constant0._ZN7cutlass13device_kernelINS_4fmha6kernel28FmhaKernelTmaWarpSpecializedINS1_10collective30FmhaMainloopTmaWarpSpecializedINS_6half_tEffN4cute5tupleIJNS7_1CILi128EEENS9_ILi256EEENS9_ILi48EEEEEENS8_IJiNS9_ILi1EEENS8_IJiiEEEEEESG_SG_NS4_14ResidualFusionEJEEENS4_15FmhaFwdEpilogueIS6_fNS8_IJNS9_ILi64EEESC_SB_EEEEENS2_23IndividualTileSchedulerEJEEEEEvNT_6ParamsE,"a",@progbits
	.sectionflags	@""
	.align	4
.nv.constant0._ZN7cutlass13device_kernelINS_4fmha6kernel28FmhaKernelTmaWarpSpecializedINS1_10collective30FmhaMainloopTmaWarpSpecializedINS_6half_tEffN4cute5tupleIJNS7_1CILi128EEENS9_ILi256EEENS9_ILi48EEEEEENS8_IJiNS9_ILi1EEENS8_IJiiEEEEEESG_SG_NS4_14ResidualFusionEJEEENS4_15FmhaFwdEpilogueIS6_fNS8_IJNS9_ILi64EEESC_SB_EEEEENS2_23IndividualTileSchedulerEJEEEEEvNT_6ParamsE:
	.zero		2688


//--------------------- SYMBOLS --------------------------

	.type		.nv.reservedSmem.offset0,@object
	.size		.nv.reservedSmem.offset0,0x4
	.type		__assertfail,@function
